def matmul_kernel(
    a_ptr,
    b_ptr,
    c_ptr,
    M,
    N,
    K,
    stride_am,
    stride_ak,
    stride_bk,
    stride_bn,
    stride_cm,
    stride_cn,
    BLOCK_M: tl.constexpr,
    BLOCK_N: tl.constexpr,
    BLOCK_K: tl.constexpr,
    GROUP_M: tl.constexpr,
):
    pid = tl.program_id(axis=0)
    num_pid_m = tl.cdiv(M, BLOCK_M)
    num_pid_n = tl.cdiv(N, BLOCK_N)
    num_pid_in_group = GROUP_M * num_pid_n
    group_id = pid // num_pid_in_group
    first_pid_m = group_id * GROUP_M
    group_size_m = min(num_pid_m - first_pid_m, GROUP_M)
    pid_m = first_pid_m + ((pid % num_pid_in_group) % group_size_m)
    pid_n = (pid % num_pid_in_group) // group_size_m

    offs_am = (pid_m * BLOCK_M + tl.arange(0, BLOCK_M)) % M
    offs_bn = (pid_n * BLOCK_N + tl.arange(0, BLOCK_N)) % N
    offs_k = tl.arange(0, BLOCK_K)
    a_ptrs = a_ptr + offs_am[:, None] * stride_am + offs_k[None, :] * stride_ak
    b_ptrs = b_ptr + offs_k[:, None] * stride_bk + offs_bn[None, :] * stride_bn

    acc = tl.zeros((BLOCK_M, BLOCK_N), dtype=tl.float32)
    for kk in range(0, tl.cdiv(K, BLOCK_K)):
        a = tl.load(a_ptrs, mask=offs_k[None, :] < K - kk * BLOCK_K, other=0.0)
        b = tl.load(b_ptrs, mask=offs_k[:, None] < K - kk * BLOCK_K, other=0.0)
        acc = tl.dot(a, b, acc)
        a_ptrs += BLOCK_K * stride_ak
        b_ptrs += BLOCK_K * stride_bk

    c = acc.to(c_ptr.dtype.element_ty)
    offs_cm = pid_m * BLOCK_M + tl.arange(0, BLOCK_M)
    offs_cn = pid_n * BLOCK_N + tl.arange(0, BLOCK_N)
    c_ptrs = c_ptr + offs_cm[:, None] * stride_cm + offs_cn[None, :] * stride_cn
    mask = (offs_cm[:, None] < M) & (offs_cn[None, :] < N)
    tl.store(c_ptrs, c, mask=mask)

# config = {"BLOCK_K": 128, "BLOCK_M": 64, "BLOCK_N": 512, "GROUP_M": 8, "arch": "sm_90", "dtype": "fp8e4m3", "num_ctas": 2, "num_stages": 3, "num_warps": 4}
# arch = sm_90


// ===== COMPILED SASS (sm_90a) =====

	.target	sm_90a

	.elftype	@"ET_EXEC"


//--------------------- .note.nv.tkinfo           --------------------------
	.section	.note.nv.tkinfo,"",@"SHT_NOTE"
	.sectionflags	@"SHF_NOTE_NV_TKINFO"
	.tkinfo
        /*0018*/ 	.word	0x00000002
        /*0030*/ 	.string	""
        /*0030*/ 	.string	"ptxas"
        /*0030*/ 	.string	"Cuda compilation tools, release 13.0, V13.0.88"
        /*0030*/ 	.string	"Build cuda_13.0.r13.0/compiler.36424714_0"
        /*0030*/ 	.string	"-v  -suppress-debug-info  -lineinfo  -arch sm_90a "



//--------------------- .note.nv.cuinfo           --------------------------
	.section	.note.nv.cuinfo,"",@"SHT_NOTE"
	.sectionflags	@"SHF_NOTE_NV_CUINFO"
        /*0018*/ 	.short	0x0002
        /*001a*/ 	.short	0x005a
        /*001c*/ 	.short	0x0082
	.zero		2


//--------------------- .nv.info                  --------------------------
	.section	.nv.info,"",@"SHT_CUDA_INFO"
	.align	4


	//----- nvinfo : EIATTR_REGCOUNT
	.align		4
        /*0000*/ 	.byte	0x04, 0x2f
        /*0002*/ 	.short	(.L_1 - .L_0)
	.align		4
.L_0:
        /*0004*/ 	.word	index@(matmul_kernel)
        /*0008*/ 	.word	0x000000ff


	//----- nvinfo : EIATTR_FRAME_SIZE
	.align		4
.L_1:
        /*000c*/ 	.byte	0x04, 0x11
        /*000e*/ 	.short	(.L_3 - .L_2)
	.align		4
.L_2:
        /*0010*/ 	.word	index@(matmul_kernel)
        /*0014*/ 	.word	0x00000c00


	//----- nvinfo : EIATTR_MIN_STACK_SIZE
	.align		4
.L_3:
        /*0018*/ 	.byte	0x04, 0x12
        /*001a*/ 	.short	(.L_5 - .L_4)
	.align		4
.L_4:
        /*001c*/ 	.word	index@(matmul_kernel)
        /*0020*/ 	.word	0x00000c00
.L_5:


//--------------------- .nv.compat                --------------------------
	.section	.nv.compat,"",@"SHT_CUDA_COMPAT_INFO"
	.align	4
        /*0000*/ 	.byte	0x02, 0x09, 0x01, 0x00, 0x02, 0x02, 0x04, 0x00, 0x02, 0x05, 0x05, 0x00, 0x03, 0x07, 0x01, 0x01
        /*0010*/ 	.byte	0x02, 0x03, 0x00, 0x00, 0x02, 0x06, 0x01, 0x00, 0x04, 0x0b, 0x08, 0x00, 0x00, 0x00, 0x00, 0x00
        /*0020*/ 	.byte	0x00, 0x00, 0x00, 0x00


//--------------------- .nv.info.matmul_kernel    --------------------------
	.section	.nv.info.matmul_kernel,"",@"SHT_CUDA_INFO"
	.sectionflags	@""
	.align	4


	//----- nvinfo : EIATTR_CUDA_API_VERSION
	.align		4
        /*0000*/ 	.byte	0x04, 0x37
        /*0002*/ 	.short	(.L_7 - .L_6)
.L_6:
        /*0004*/ 	.word	0x00000082


	//----- nvinfo : EIATTR_KPARAM_INFO
	.align		4
.L_7:
        /*0008*/ 	.byte	0x04, 0x17
        /*000a*/ 	.short	(.L_9 - .L_8)
.L_8:
        /*000c*/ 	.word	0x00000000
        /*0010*/ 	.short	0x000d
        /*0012*/ 	.short	0x0048
        /*0014*/ 	.byte	0x00, 0xf4, 0x21, 0x00


	//----- nvinfo : EIATTR_KPARAM_INFO
	.align		4
.L_9:
        /*0018*/ 	.byte	0x04, 0x17
        /*001a*/ 	.short	(.L_11 - .L_10)
.L_10:
        /*001c*/ 	.word	0x00000000
        /*0020*/ 	.short	0x000c
        /*0022*/ 	.short	0x0040
        /*0024*/ 	.byte	0x00, 0xf4, 0x21, 0x00


	//----- nvinfo : EIATTR_KPARAM_INFO
	.align		4
.L_11:
        /*0028*/ 	.byte	0x04, 0x17
        /*002a*/ 	.short	(.L_13 - .L_12)
.L_12:
        /*002c*/ 	.word	0x00000000
        /*0030*/ 	.short	0x000b
        /*0032*/ 	.short	0x0038
        /*0034*/ 	.byte	0x00, 0xf0, 0x11, 0x00


	//----- nvinfo : EIATTR_KPARAM_INFO
	.align		4
.L_13:
        /*0038*/ 	.byte	0x04, 0x17
        /*003a*/ 	.short	(.L_15 - .L_14)
.L_14:
        /*003c*/ 	.word	0x00000000
        /*0040*/ 	.short	0x000a
        /*0042*/ 	.short	0x0034
        /*0044*/ 	.byte	0x00, 0xf0, 0x11, 0x00


	//----- nvinfo : EIATTR_KPARAM_INFO
	.align		4
.L_15:
        /*0048*/ 	.byte	0x04, 0x17
        /*004a*/ 	.short	(.L_17 - .L_16)
.L_16:
        /*004c*/ 	.word	0x00000000
        /*0050*/ 	.short	0x0009
        /*0052*/ 	.short	0x0030
        /*0054*/ 	.byte	0x00, 0xf0, 0x11, 0x00


	//----- nvinfo : EIATTR_KPARAM_INFO
	.align		4
.L_17:
        /*0058*/ 	.byte	0x04, 0x17
        /*005a*/ 	.short	(.L_19 - .L_18)
.L_18:
        /*005c*/ 	.word	0x00000000
        /*0060*/ 	.short	0x0008
        /*0062*/ 	.short	0x002c
        /*0064*/ 	.byte	0x00, 0xf0, 0x11, 0x00


	//----- nvinfo : EIATTR_KPARAM_INFO
	.align		4
.L_19:
        /*0068*/ 	.byte	0x04, 0x17
        /*006a*/ 	.short	(.L_21 - .L_20)
.L_20:
        /*006c*/ 	.word	0x00000000
        /*0070*/ 	.short	0x0007
        /*0072*/ 	.short	0x0028
        /*0074*/ 	.byte	0x00, 0xf0, 0x11, 0x00


	//----- nvinfo : EIATTR_KPARAM_INFO
	.align		4
.L_21:
        /*0078*/ 	.byte	0x04, 0x17
        /*007a*/ 	.short	(.L_23 - .L_22)
.L_22:
        /*007c*/ 	.word	0x00000000
        /*0080*/ 	.short	0x0006
        /*0082*/ 	.short	0x0024
        /*0084*/ 	.byte	0x00, 0xf0, 0x11, 0x00


	//----- nvinfo : EIATTR_KPARAM_INFO
	.align		4
.L_23:
        /*0088*/ 	.byte	0x04, 0x17
        /*008a*/ 	.short	(.L_25 - .L_24)
.L_24:
        /*008c*/ 	.word	0x00000000
        /*0090*/ 	.short	0x0005
        /*0092*/ 	.short	0x0020
        /*0094*/ 	.byte	0x00, 0xf0, 0x11, 0x00


	//----- nvinfo : EIATTR_KPARAM_INFO
	.align		4
.L_25:
        /*0098*/ 	.byte	0x04, 0x17
        /*009a*/ 	.short	(.L_27 - .L_26)
.L_26:
        /*009c*/ 	.word	0x00000000
        /*00a0*/ 	.short	0x0004
        /*00a2*/ 	.short	0x001c
        /*00a4*/ 	.byte	0x00, 0xf0, 0x11, 0x00


	//----- nvinfo : EIATTR_KPARAM_INFO
	.align		4
.L_27:
        /*00a8*/ 	.byte	0x04, 0x17
        /*00aa*/ 	.short	(.L_29 - .L_28)
.L_28:
        /*00ac*/ 	.word	0x00000000
        /*00b0*/ 	.short	0x0003
        /*00b2*/ 	.short	0x0018
        /*00b4*/ 	.byte	0x00, 0xf0, 0x11, 0x00


	//----- nvinfo : EIATTR_KPARAM_INFO
	.align		4
.L_29:
        /*00b8*/ 	.byte	0x04, 0x17
        /*00ba*/ 	.short	(.L_31 - .L_30)
.L_30:
        /*00bc*/ 	.word	0x00000000
        /*00c0*/ 	.short	0x0002
        /*00c2*/ 	.short	0x0010
        /*00c4*/ 	.byte	0x00, 0xf4, 0x21, 0x00


	//----- nvinfo : EIATTR_KPARAM_INFO
	.align		4
.L_31:
        /*00c8*/ 	.byte	0x04, 0x17
        /*00ca*/ 	.short	(.L_33 - .L_32)
.L_32:
        /*00cc*/ 	.word	0x00000000
        /*00d0*/ 	.short	0x0001
        /*00d2*/ 	.short	0x0008
        /*00d4*/ 	.byte	0x00, 0xf4, 0x21, 0x00


	//----- nvinfo : EIATTR_KPARAM_INFO
	.align		4
.L_33:
        /*00d8*/ 	.byte	0x04, 0x17
        /*00da*/ 	.short	(.L_35 - .L_34)
.L_34:
        /*00dc*/ 	.word	0x00000000
        /*00e0*/ 	.short	0x0000
        /*00e2*/ 	.short	0x0000
        /*00e4*/ 	.byte	0x00, 0xf4, 0x21, 0x00


	//----- nvinfo : EIATTR_EXPLICIT_CLUSTER
	.align		4
.L_35:
        /*00e8*/ 	.byte	0x01, 0x3e
	.zero		2


	//----- nvinfo : EIATTR_CTA_PER_CLUSTER
	.align		4
        /*00ec*/ 	.byte	0x04, 0x3d
        /*00ee*/ 	.short	(.L_37 - .L_36)
.L_36:
        /*00f0*/ 	.word	0x00000002
        /*00f4*/ 	.word	0x00000001
        /*00f8*/ 	.word	0x00000001


	//----- nvinfo : EIATTR_SPARSE_MMA_MASK
	.align		4
.L_37:
        /*00fc*/ 	.byte	0x03, 0x50
        /*00fe*/ 	.short	0x0000


	//----- nvinfo : EIATTR_MAXREG_COUNT
	.align		4
        /*0100*/ 	.byte	0x03, 0x1b
        /*0102*/ 	.short	0x00ff


	//----- nvinfo : EIATTR_NUM_BARRIERS
	.align		4
        /*0104*/ 	.byte	0x02, 0x4c
        /*0106*/ 	.byte	0x01
	.zero		1


	//----- nvinfo : EIATTR_ANNOTATIONS
	.align		4
        /*0108*/ 	.byte	0x04, 0x55
        /*010a*/ 	.short	(.L_39 - .L_38)


	//   ....[0]....
.L_38:
        /*010c*/ 	.word	0x00000001
        /*0110*/ 	.byte	0x60, 0x05, 0x00, 0x00, 0x01, 0x00, 0x00, 0x00, 0x70, 0x05, 0x00, 0x00, 0x01, 0x00, 0x00, 0x00
        /* <DEDUP_REMOVED lines=1464> */
        /*5ca0*/ 	.byte	0x50, 0x6c, 0x02, 0x00


	//----- nvinfo : EIATTR_MERCURY_ISA_VERSION
	.align		4
.L_39:
        /*5ca4*/ 	.byte	0x03, 0x5f
        /*5ca6*/ 	.short	0x0101


	//----- nvinfo : EIATTR_EXIT_INSTR_OFFSETS
	.align		4
        /*5ca8*/ 	.byte	0x04, 0x1c
        /*5caa*/ 	.short	(.L_41 - .L_40)


	//   ....[0]....
.L_40:
        /*5cac*/ 	.word	0x0002ccf0


	//   ....[1]....
        /*5cb0*/ 	.word	0x0002cd10


	//----- nvinfo : EIATTR_REQNTID
	.align		4
.L_41:
        /*5cb4*/ 	.byte	0x04, 0x10
        /*5cb6*/ 	.short	(.L_43 - .L_42)
.L_42:
        /*5cb8*/ 	.word	0x00000080
        /*5cbc*/ 	.word	0x00000001
        /*5cc0*/ 	.word	0x00000001


	//----- nvinfo : EIATTR_CBANK_PARAM_SIZE
	.align		4
.L_43:
        /*5cc4*/ 	.byte	0x03, 0x19
        /*5cc6*/ 	.short	0x0050


	//----- nvinfo : EIATTR_PARAM_CBANK
	.align		4
        /*5cc8*/ 	.byte	0x04, 0x0a
        /*5cca*/ 	.short	(.L_45 - .L_44)
	.align		4
.L_44:
        /*5ccc*/ 	.word	index@(.nv.constant0.matmul_kernel)
        /*5cd0*/ 	.short	0x0210
        /*5cd2*/ 	.short	0x0050


	//----- nvinfo : EIATTR_SW_WAR
	.align		4
.L_45:
        /*5cd4*/ 	.byte	0x04, 0x36
        /*5cd6*/ 	.short	(.L_47 - .L_46)
.L_46:
        /*5cd8*/ 	.word	0x00000008
.L_47:


//--------------------- .nv.callgraph             --------------------------
	.section	.nv.callgraph,"",@"SHT_CUDA_CALLGRAPH"
	.align	4
	.sectionentsize	8
	.align		4
        /*0000*/ 	.word	0x00000000
	.align		4
        /*0004*/ 	.word	0xffffffff
	.align		4
        /*0008*/ 	.word	0x00000000
	.align		4
        /*000c*/ 	.word	0xfffffffe
	.align		4
        /*0010*/ 	.word	0x00000000
	.align		4
        /*0014*/ 	.word	0xfffffffd
	.align		4
        /*0018*/ 	.word	0x00000000
	.align		4
        /*001c*/ 	.word	0xfffffffc


//--------------------- .text.matmul_kernel       --------------------------
	.section	.text.matmul_kernel,"ax",@progbits
	.align	128
        .global         matmul_kernel
        .type           matmul_kernel,@function
        .size           matmul_kernel,(.L_x_4 - matmul_kernel)
        .other          matmul_kernel,@"STO_CUDA_ENTRY STV_DEFAULT"
matmul_kernel:
.text.matmul_kernel:
[----:B------:R-:W0:Y:S08]  /*0000*/  LDC R1, c[0x0][0x28] ;  /* 0x00000a00ff017b82 */ /* 0x000e300000000800 */
[----:B------:R-:W1:Y:S01]  /*0010*/  LDC.64 R124, c[0x0][0x228] ;  /* 0x00008a00ff7c7b82 */ /* 0x000e620000000a00 */
[----:B------:R-:W2:Y:S01]  /*0020*/  S2R R10, SR_TID.X ;  /* 0x00000000000a7919 */ /* 0x000ea20000002100 */
[----:B0-----:R-:W-:Y:S01]  /*0030*/  VIADD R1, R1, 0xfffff400 ;  /* 0xfffff40001017836 */ /* 0x001fe20000000000 */
[----:B------:R-:W-:Y:S01]  /*0040*/  UMOV UR5, 0x400 ;  /* 0x0000040000057882 */ /* 0x000fe20000000000 */
[----:B------:R-:W-:-:S04]  /*0050*/  ULDC.64 UR20, c[0x0][0x208] ;  /* 0x0000820000147ab9 */ /* 0x000fc80000000a00 */
[----:B------:R-:W0:Y:S08]  /*0060*/  S2UR UR4, SR_CTAID.X ;  /* 0x00000000000479c3 */ /* 0x000e300000002500 */
[----:B------:R-:W3:Y:S01]  /*0070*/  S2UR UR16, SR_CgaCtaId ;  /* 0x00000000001079c3 */ /* 0x000ee20000008800 */
[----:B-1----:R-:W-:-:S05]  /*0080*/  VIADD R0, R125, 0x1ff ;  /* 0x000001ff7d007836 */ /* 0x002fca0000000000 */
[----:B------:R-:W-:Y:S02]  /*0090*/  SHF.R.S32.HI R3, RZ, 0x1f, R0 ;  /* 0x0000001fff037819 */ /* 0x000fe40000011400 */
[----:B0-----:R-:W-:Y:S01]  /*00a0*/  I2FP.F32.U32 R5, UR4 ;  /* 0x0000000400057c45 */ /* 0x001fe20008201000 */
[----:B------:R-:W-:Y:S01]  /*00b0*/  ULDC UR4, c[0x0][0x150] ;  /* 0x0000540000047ab9 */ /* 0x000fe20000000800 */
[----:B------:R-:W-:-:S03]  /*00c0*/  LEA.HI R3, R3, R0, RZ, 0x9 ;  /* 0x0000000003037211 */ /* 0x000fc600078f48ff */
[----:B------:R-:W-:Y:S01]  /*00d0*/  FMUL R5, R5, UR4 ;  /* 0x0000000405057c20 */ /* 0x000fe20008400000 */
[----:B------:R-:W-:Y:S01]  /*00e0*/  SHF.R.S32.HI R3, RZ, 0x9, R3 ;  /* 0x00000009ff037819 */ /* 0x000fe20000011403 */
[----:B---3--:R-:W-:Y:S02]  /*00f0*/  USHF.L.U32 UR4, UR16, 0x8, URZ ;  /* 0x0000000810047899 */ /* 0x008fe4000800063f */
[----:B------:R-:W-:Y:S02]  /*0100*/  ULEA UR7, UR16, UR5, 0x18 ;  /* 0x0000000510077291 */ /* 0x000fe4000f8ec03f */
[----:B------:R-:W-:Y:S01]  /*0110*/  IMAD.SHL.U32 R4, R3, 0x8, RZ ;  /* 0x0000000803047824 */ /* 0x000fe200078e00ff */
[----:B------:R-:W0:Y:S01]  /*0120*/  F2I.U32.TRUNC.NTZ R5, R5 ;  /* 0x0000000500057305 */ /* 0x000e22000020f000 */
[----:B------:R-:W-:-:S03]  /*0130*/  ULOP3.LUT UR4, UR4, 0x100, URZ, 0xc0, !UPT ;  /* 0x0000010004047892 */ /* 0x000fc6000f8ec03f */
[----:B------:R-:W-:-:S04]  /*0140*/  IABS R7, R4 ;  /* 0x0000000400077213 */ /* 0x000fc80000000000 */
[----:B------:R-:W1:Y:S01]  /*0150*/  I2F.RP R0, R7 ;  /* 0x0000000700007306 */ /* 0x000e620000209400 */
[----:B0-----:R-:W-:-:S07]  /*0160*/  IABS R11, R5 ;  /* 0x00000005000b7213 */ /* 0x001fce0000000000 */
[----:B-1----:R-:W0:Y:S02]  /*0170*/  MUFU.RCP R0, R0 ;  /* 0x0000000000007308 */ /* 0x002e240000001000 */
[----:B0-----:R-:W-:Y:S01]  /*0180*/  VIADD R2, R0, 0xffffffe ;  /* 0x0ffffffe00027836 */ /* 0x001fe20000000000 */
[----:B------:R-:W-:-:S05]  /*0190*/  IABS R0, R4 ;  /* 0x0000000400007213 */ /* 0x000fca0000000000 */
[----:B------:R0:W1:Y:S01]  /*01a0*/  F2I.FTZ.U32.TRUNC.NTZ R3, R2 ;  /* 0x0000000200037305 */ /* 0x000062000021f000 */
[----:B------:R-:W-:Y:S02]  /*01b0*/  IMAD.MOV R0, RZ, RZ, -R0 ;  /* 0x000000ffff007224 */ /* 0x000fe400078e0a00 */
[----:B0-----:R-:W-:Y:S02]  /*01c0*/  IMAD.MOV.U32 R2, RZ, RZ, RZ ;  /* 0x000000ffff027224 */ /* 0x001fe400078e00ff */
[----:B-1----:R-:W-:-:S04]  /*01d0*/  IMAD.MOV R6, RZ, RZ, -R3 ;  /* 0x000000ffff067224 */ /* 0x002fc800078e0a03 */
[----:B------:R-:W-:-:S04]  /*01e0*/  IMAD R9, R6, R7, RZ ;  /* 0x0000000706097224 */ /* 0x000fc800078e02ff */
[----:B------:R-:W-:-:S06]  /*01f0*/  IMAD.HI.U32 R2, R3, R9, R2 ;  /* 0x0000000903027227 */ /* 0x000fcc00078e0002 */
[----:B------:R-:W-:-:S04]  /*0200*/  IMAD.HI.U32 R2, R2, R11, RZ ;  /* 0x0000000b02027227 */ /* 0x000fc800078e00ff */
[----:B------:R-:W-:-:S05]  /*0210*/  IMAD R0, R2, R0, R11 ;  /* 0x0000000002007224 */ /* 0x000fca00078e020b */
[----:B------:R-:W-:-:S13]  /*0220*/  ISETP.GT.U32.AND P1, PT, R7, R0, PT ;  /* 0x000000000700720c */ /* 0x000fda0003f24070 */
[----:B------:R-:W-:Y:S02]  /*0230*/  @!P1 IMAD.IADD R0, R0, 0x1, -R7 ;  /* 0x0000000100009824 */ /* 0x000fe400078e0a07 */
[----:B------:R-:W-:Y:S01]  /*0240*/  @!P1 VIADD R2, R2, 0x1 ;  /* 0x0000000102029836 */ /* 0x000fe20000000000 */
[----:B------:R-:W-:Y:S02]  /*0250*/  ISETP.NE.AND P1, PT, R4, RZ, PT ;  /* 0x000000ff0400720c */ /* 0x000fe40003f25270 */
[----:B------:R-:W-:Y:S02]  /*0260*/  ISETP.GE.U32.AND P0, PT, R0, R7, PT ;  /* 0x000000070000720c */ /* 0x000fe40003f06070 */
[----:B------:R-:W-:-:S04]  /*0270*/  LOP3.LUT R0, R5, R4, RZ, 0x3c, !PT ;  /* 0x0000000405007212 */ /* 0x000fc800078e3cff */
[----:B------:R-:W-:Y:S01]  /*0280*/  ISETP.GE.AND P2, PT, R0, RZ, PT ;  /* 0x000000ff0000720c */ /* 0x000fe20003f46270 */
[----:B------:R-:W-:-:S05]  /*0290*/  VIADD R0, R124, 0x3f ;  /* 0x0000003f7c007836 */ /* 0x000fca0000000000 */
[----:B------:R-:W-:Y:S01]  /*02a0*/  SHF.R.S32.HI R3, RZ, 0x1f, R0 ;  /* 0x0000001fff037819 */ /* 0x000fe20000011400 */
[----:B------:R-:W-:-:S03]  /*02b0*/  @P0 VIADD R2, R2, 0x1 ;  /* 0x0000000102020836 */ /* 0x000fc60000000000 */
[----:B------:R-:W-:-:S03]  /*02c0*/  LEA.HI R3, R3, R0, RZ, 0x6 ;  /* 0x0000000003037211 */ /* 0x000fc600078f30ff */
[----:B------:R-:W-:Y:S01]  /*02d0*/  @!P2 IMAD.MOV R2, RZ, RZ, -R2 ;  /* 0x000000ffff02a224 */ /* 0x000fe200078e0a02 */
[----:B------:R-:W-:-:S05]  /*02e0*/  @!P1 LOP3.LUT R2, RZ, R4, RZ, 0x33, !PT ;  /* 0x00000004ff029212 */ /* 0x000fca00078e33ff */
[----:B------:R-:W-:Y:S02]  /*02f0*/  IMAD.SHL.U32 R6, R2, 0x8, RZ ;  /* 0x0000000802067824 */ /* 0x000fe400078e00ff */
[----:B------:R-:W-:-:S03]  /*0300*/  IMAD.MOV R2, RZ, RZ, -R2 ;  /* 0x000000ffff027224 */ /* 0x000fc600078e0a02 */
[----:B------:R-:W-:Y:S01]  /*0310*/  LEA.HI.SX32 R3, R3, -R6, 0x1a ;  /* 0x8000000603037211 */ /* 0x000fe200078fd2ff */
[----:B------:R-:W-:-:S03]  /*0320*/  IMAD R4, R4, R2, R5 ;  /* 0x0000000204047224 */ /* 0x000fc600078e0205 */
[----:B------:R-:W-:Y:S02]  /*0330*/  VIMNMX R11, R3, 0x8, PT ;  /* 0x00000008030b7848 */ /* 0x000fe40003fe0100 */
[----:B------:R-:W-:Y:S02]  /*0340*/  IABS R9, R4 ;  /* 0x0000000400097213 */ /* 0x000fe40000000000 */
[----:B------:R-:W-:-:S04]  /*0350*/  IABS R7, R11 ;  /* 0x0000000b00077213 */ /* 0x000fc80000000000 */
[----:B------:R-:W0:Y:S08]  /*0360*/  I2F.RP R0, R7 ;  /* 0x0000000700007306 */ /* 0x000e300000209400 */
[----:B0-----:R-:W0:Y:S02]  /*0370*/  MUFU.RCP R0, R0 ;  /* 0x0000000000007308 */ /* 0x001e240000001000 */
[----:B0-----:R-:W-:-:S06]  /*0380*/  VIADD R3, R0, 0xffffffe ;  /* 0x0ffffffe00037836 */ /* 0x001fcc0000000000 */
[----:B------:R-:W0:Y:S02]  /*0390*/  F2I.FTZ.U32.TRUNC.NTZ R3, R3 ;  /* 0x0000000300037305 */ /* 0x000e24000021f000 */
[----:B0-----:R-:W-:-:S04]  /*03a0*/  IMAD.MOV R8, RZ, RZ, -R3 ;  /* 0x000000ffff087224 */ /* 0x001fc800078e0a03 */
[----:B------:R-:W-:Y:S01]  /*03b0*/  IMAD.MOV.U32 R2, RZ, RZ, R8 ;  /* 0x000000ffff027224 */ /* 0x000fe200078e0008 */
[----:B------:R-:W-:-:S03]  /*03c0*/  IABS R8, R11 ;  /* 0x0000000b00087213 */ /* 0x000fc60000000000 */
[----:B------:R-:W-:Y:S02]  /*03d0*/  IMAD R5, R2, R7, RZ ;  /* 0x0000000702057224 */ /* 0x000fe400078e02ff */
[----:B------:R-:W-:Y:S02]  /*03e0*/  IMAD.MOV.U32 R2, RZ, RZ, RZ ;  /* 0x000000ffff027224 */ /* 0x000fe400078e00ff */
[----:B------:R-:W-:Y:S02]  /*03f0*/  IMAD.MOV R0, RZ, RZ, -R8 ;  /* 0x000000ffff007224 */ /* 0x000fe400078e0a08 */
[----:B------:R-:W-:Y:S01]  /*0400*/  IMAD.HI.U32 R2, R3, R5, R2 ;  /* 0x0000000503027227 */ /* 0x000fe200078e0002 */
[----:B--2---:R-:W-:Y:S01]  /*0410*/  LOP3.LUT R3, R10, 0x3f, RZ, 0xc0, !PT ;  /* 0x0000003f0a037812 */ /* 0x004fe200078ec0ff */
[----:B------:R-:W0:Y:S04]  /*0420*/  LDC R5, c[0x0][0x230] ;  /* 0x00008c00ff057b82 */ /* 0x000e280000000800 */
[----:B------:R-:W-:-:S04]  /*0430*/  IMAD.HI.U32 R2, R2, R9, RZ ;  /* 0x0000000902027227 */ /* 0x000fc800078e00ff */
[----:B------:R-:W-:-:S05]  /*0440*/  IMAD R0, R2, R0, R9 ;  /* 0x0000000002007224 */ /* 0x000fca00078e0209 */
[----:B------:R-:W-:Y:S01]  /*0450*/  ISETP.GT.U32.AND P1, PT, R7, R0, PT ;  /* 0x000000000700720c */ /* 0x000fe20003f24070 */
[----:B0-----:R-:W-:-:S12]  /*0460*/  VIADD R5, R5, 0x7f ;  /* 0x0000007f05057836 */ /* 0x001fd80000000000 */
[----:B------:R-:W-:Y:S02]  /*0470*/  @!P1 IMAD.IADD R0, R0, 0x1, -R7 ;  /* 0x0000000100009824 */ /* 0x000fe400078e0a07 */
[----:B------:R-:W-:Y:S01]  /*0480*/  @!P1 VIADD R2, R2, 0x1 ;  /* 0x0000000102029836 */ /* 0x000fe20000000000 */
[----:B------:R-:W-:Y:S02]  /*0490*/  ISETP.NE.AND P1, PT, R11, RZ, PT ;  /* 0x000000ff0b00720c */ /* 0x000fe40003f25270 */
[----:B------:R-:W-:Y:S02]  /*04a0*/  ISETP.GE.U32.AND P0, PT, R0, R7, PT ;  /* 0x000000070000720c */ /* 0x000fe40003f06070 */
[----:B------:R-:W-:-:S04]  /*04b0*/  LOP3.LUT R0, R4, R11, RZ, 0x3c, !PT ;  /* 0x0000000b04007212 */ /* 0x000fc800078e3cff */
[----:B------:R-:W-:-:S07]  /*04c0*/  ISETP.GE.AND P2, PT, R0, RZ, PT ;  /* 0x000000ff0000720c */ /* 0x000fce0003f46270 */
[----:B------:R-:W-:Y:S01]  /*04d0*/  @P0 VIADD R2, R2, 0x1 ;  /* 0x0000000102020836 */ /* 0x000fe20000000000 */
[----:B------:R-:W-:-:S05]  /*04e0*/  ISETP.GT.AND P0, PT, R5, 0x7f, PT ;  /* 0x0000007f0500780c */ /* 0x000fca0003f04270 */
[----:B------:R-:W-:Y:S01]  /*04f0*/  @!P2 IMAD.MOV R2, RZ, RZ, -R2 ;  /* 0x000000ffff02a224 */ /* 0x000fe200078e0a02 */
[----:B------:R-:W-:-:S05]  /*0500*/  @!P1 LOP3.LUT R2, RZ, R11, RZ, 0x33, !PT ;  /* 0x0000000bff029212 */ /* 0x000fca00078e33ff */
[----:B------:R-:W-:Y:S02]  /*0510*/  IMAD.MOV R0, RZ, RZ, -R2 ;  /* 0x000000ffff007224 */ /* 0x000fe400078e0a02 */
[----:B------:R-:W-:Y:S02]  /*0520*/  IMAD.SHL.U32 R12, R2, 0x200, RZ ;  /* 0x00000200020c7824 */ /* 0x000fe400078e00ff */
[----:B------:R-:W-:-:S04]  /*0530*/  IMAD R0, R11, R0, R4 ;  /* 0x000000000b007224 */ /* 0x000fc800078e0204 */
[----:B------:R-:W-:-:S04]  /*0540*/  IMAD.IADD R0, R6, 0x1, R0 ;  /* 0x0000000106007824 */ /* 0x000fc800078e0200 */
[----:B------:R-:W-:-:S05]  /*0550*/  IMAD R14, R0, 0x40, R3 ;  /* 0x00000040000e7824 */ /* 0x000fca00078e0203 */
[----:B------:R0:W-:Y:S04]  /*0560*/  STL [R1+0xb44], R14 ;  /* 0x000b440e01007387 */ /* 0x0001e80000100800 */
[----:B------:R0:W-:Y:S01]  /*0570*/  STL [R1+0xb48], R12 ;  /* 0x000b480c01007387 */ /* 0x0001e20000100800 */
[----:B------:R-:W-:Y:S05]  /*0580*/  @P0 BRA `(.L_x_0) ;  /* 0x0000000400180947 */ /* 0x000fea0003800000 */
[C---:B------:R-:W-:Y:S01]  /*0590*/  IMAD.SHL.U32 R0, R10.reuse, 0x10, RZ ;  /* 0x000000100a007824 */ /* 0x040fe200078e00ff */
[----:B------:R-:W-:Y:S01]  /*05a0*/  CS2R R24, SRZ ;  /* 0x0000000000187805 */ /* 0x000fe2000001ff00 */
[----:B------:R-:W-:Y:S01]  /*05b0*/  IMAD.SHL.U32 R2, R10, 0x80, RZ ;  /* 0x000000800a027824 */ /* 0x000fe200078e00ff */
[----:B------:R-:W-:Y:S02]  /*05c0*/  CS2R R26, SRZ ;  /* 0x00000000001a7805 */ /* 0x000fe4000001ff00 */
[----:B------:R-:W-:Y:S02]  /*05d0*/  CS2R R28, SRZ ;  /* 0x00000000001c7805 */ /* 0x000fe4000001ff00 */
[----:B------:R-:W-:Y:S02]  /*05e0*/  LOP3.LUT R0, R0, 0x70, RZ, 0xc0, !PT ;  /* 0x0000007000007812 */ /* 0x000fe400078ec0ff */
[----:B------:R-:W-:Y:S01]  /*05f0*/  CS2R R30, SRZ ;  /* 0x00000000001e7805 */ /* 0x000fe2000001ff00 */
[----:B------:R1:W-:Y:S01]  /*0600*/  STL [R1+0xb40], R2 ;  /* 0x000b400201007387 */ /* 0x0003e20000100800 */
[----:B------:R-:W-:-:S02]  /*0610*/  CS2R R32, SRZ ;  /* 0x0000000000207805 */ /* 0x000fc4000001ff00 */
[----:B------:R-:W-:Y:S02]  /*0620*/  CS2R R34, SRZ ;  /* 0x0000000000227805 */ /* 0x000fe4000001ff00 */
[----:B------:R-:W-:Y:S01]  /*0630*/  CS2R R36, SRZ ;  /* 0x0000000000247805 */ /* 0x000fe2000001ff00 */
[----:B------:R1:W-:Y:S01]  /*0640*/  STL [R1+0xb3c], R0 ;  /* 0x000b3c0001007387 */ /* 0x0003e20000100800 */
[----:B------:R-:W-:Y:S02]  /*0650*/  CS2R R38, SRZ ;  /* 0x0000000000267805 */ /* 0x000fe4000001ff00 */
[----:B------:R-:W-:Y:S02]  /*0660*/  CS2R R40, SRZ ;  /* 0x0000000000287805 */ /* 0x000fe4000001ff00 */
[----:B------:R-:W-:Y:S02]  /*0670*/  CS2R R42, SRZ ;  /* 0x00000000002a7805 */ /* 0x000fe4000001ff00 */
[----:B------:R-:W-:-:S02]  /*0680*/  CS2R R44, SRZ ;  /* 0x00000000002c7805 */ /* 0x000fc4000001ff00 */
[----:B------:R-:W-:Y:S02]  /*0690*/  CS2R R46, SRZ ;  /* 0x00000000002e7805 */ /* 0x000fe4000001ff00 */
[----:B------:R-:W-:Y:S02]  /*06a0*/  CS2R R48, SRZ ;  /* 0x0000000000307805 */ /* 0x000fe4000001ff00 */
        /* <DEDUP_REMOVED lines=50> */
[----:B------:R-:W-:Y:S01]  /*09d0*/  CS2R R150, SRZ ;  /* 0x0000000000967805 */ /* 0x000fe2000001ff00 */
[----:B-1----:R-:W-:Y:S06]  /*09e0*/  BRA `(.L_x_1) ;  /* 0x00000260006c7947 */ /* 0x002fec0003800000 */
.L_x_0:
[----:B------:R-:W-:Y:S01]  /*09f0*/  IABS R9, R124 ;  /* 0x0000007c00097213 */ /* 0x000fe20000000000 */
[----:B------:R-:W-:Y:S01]  /*0a00*/  ULDC UR17, c[0x0][0x238] ;  /* 0x00008e0000117ab9 */ /* 0x000fe20000000800 */
[----:B------:R-:W-:Y:S01]  /*0a10*/  IABS R4, R125 ;  /* 0x0000007d00047213 */ /* 0x000fe20000000000 */
[----:B------:R-:W-:Y:S01]  /*0a20*/  ULDC UR18, c[0x0][0x23c] ;  /* 0x00008f0000127ab9 */ /* 0x000fe20000000800 */
[----:B------:R-:W1:Y:S01]  /*0a30*/  I2F.RP R0, R9 ;  /* 0x0000000900007306 */ /* 0x000e620000209400 */
[----:B------:R-:W-:Y:S01]  /*0a40*/  ULDC.64 UR10, c[0x0][0x218] ;  /* 0x00008600000a7ab9 */ /* 0x000fe20000000a00 */
[----:B------:R-:W-:-:S06]  /*0a50*/  ULDC.64 UR8, c[0x0][0x210] ;  /* 0x0000840000087ab9 */ /* 0x000fcc0000000a00 */
[----:B------:R-:W2:Y:S08]  /*0a60*/  I2F.RP R8, R4 ;  /* 0x0000000400087306 */ /* 0x000eb00000209400 */
[----:B-1----:R-:W1:Y:S08]  /*0a70*/  MUFU.RCP R0, R0 ;  /* 0x0000000000007308 */ /* 0x002e700000001000 */
[----:B--2---:R-:W2:Y:S01]  /*0a80*/  MUFU.RCP R8, R8 ;  /* 0x0000000800087308 */ /* 0x004ea20000001000 */
[----:B-1----:R-:W-:-:S07]  /*0a90*/  VIADD R2, R0, 0xffffffe ;  /* 0x0ffffffe00027836 */ /* 0x002fce0000000000 */
[----:B------:R1:W3:Y:S01]  /*0aa0*/  F2I.FTZ.U32.TRUNC.NTZ R3, R2 ;  /* 0x0000000200037305 */ /* 0x0002e2000021f000 */
[----:B--2---:R-:W-:Y:S01]  /*0ab0*/  VIADD R6, R8, 0xffffffe ;  /* 0x0ffffffe08067836 */ /* 0x004fe20000000000 */
[----:B------:R-:W-:-:S06]  /*0ac0*/  IABS R8, R14 ;  /* 0x0000000e00087213 */ /* 0x000fcc0000000000 */
[----:B------:R2:W4:Y:S01]  /*0ad0*/  F2I.FTZ.U32.TRUNC.NTZ R7, R6 ;  /* 0x0000000600077305 */ /* 0x000522000021f000 */
[----:B-1----:R-:W-:Y:S02]  /*0ae0*/  IMAD.MOV.U32 R2, RZ, RZ, RZ ;  /* 0x000000ffff027224 */ /* 0x002fe400078e00ff */
[----:B---3--:R-:W-:Y:S02]  /*0af0*/  IMAD.MOV R10, RZ, RZ, -R3 ;  /* 0x000000ffff0a7224 */ /* 0x008fe400078e0a03 */
[----:B--2---:R-:W-:Y:S02]  /*0b00*/  IMAD.MOV.U32 R6, RZ, RZ, RZ ;  /* 0x000000ffff067224 */ /* 0x004fe400078e00ff */
[----:B------:R-:W-:-:S04]  /*0b10*/  IMAD R11, R10, R9, RZ ;  /* 0x000000090a0b7224 */ /* 0x000fc800078e02ff */
[----:B------:R-:W-:Y:S01]  /*0b20*/  IMAD.HI.U32 R0, R3, R11, R2 ;  /* 0x0000000b03007227 */ /* 0x000fe200078e0002 */
[----:B------:R-:W-:Y:S01]  /*0b30*/  LOP3.LUT R3, R12, UR4, RZ, 0xfc, !PT ;  /* 0x000000040c037c12 */ /* 0x000fe2000f8efcff */
[----:B------:R-:W-:Y:S02]  /*0b40*/  ULDC UR4, c[0x0][0x234] ;  /* 0x00008d0000047ab9 */ /* 0x000fe40000000800 */
[--C-:B----4-:R-:W-:Y:S01]  /*0b50*/  IMAD.MOV R11, RZ, RZ, -R7.reuse ;  /* 0x000000ffff0b7224 */ /* 0x110fe200078e0a07 */
[C---:B0-----:R-:W-:Y:S01]  /*0b60*/  LOP3.LUT R12, R3.reuse, 0xff, RZ, 0xfc, !PT ;  /* 0x000000ff030c7812 */ /* 0x041fe200078efcff */
[----:B------:R-:W-:Y:S01]  /*0b70*/  IMAD.HI.U32 R0, R0, R8, RZ ;  /* 0x0000000800007227 */ /* 0x000fe200078e00ff */
[----:B------:R-:W-:Y:S02]  /*0b80*/  LOP3.LUT R18, R3, 0xf8, RZ, 0xfc, !PT ;  /* 0x000000f803127812 */ /* 0x000fe400078efcff */
[----:B------:R-:W-:Y:S01]  /*0b90*/  IABS R10, R12 ;  /* 0x0000000c000a7213 */ /* 0x000fe20000000000 */
[----:B------:R-:W-:Y:S01]  /*0ba0*/  IMAD R11, R11, R4, RZ ;  /* 0x000000040b0b7224 */ /* 0x000fe200078e02ff */
[----:B------:R-:W-:Y:S01]  /*0bb0*/  ISETP.GE.AND P6, PT, R12, RZ, PT ;  /* 0x000000ff0c00720c */ /* 0x000fe20003fc6270 */
[----:B------:R-:W-:Y:S01]  /*0bc0*/  IMAD.MOV R0, RZ, RZ, -R0 ;  /* 0x000000ffff007224 */ /* 0x000fe200078e0a00 */
[----:B------:R-:W-:Y:S01]  /*0bd0*/  LOP3.LUT R16, R3, 0xf9, RZ, 0xfc, !PT ;  /* 0x000000f903107812 */ /* 0x000fe200078efcff */
[----:B------:R-:W-:Y:S01]  /*0be0*/  IMAD.HI.U32 R2, R7, R11, R6 ;  /* 0x0000000b07027227 */ /* 0x000fe200078e0006 */
[----:B------:R-:W-:-:S02]  /*0bf0*/  IABS R19, R18 ;  /* 0x0000001200137213 */ /* 0x000fc40000000000 */
[----:B------:R-:W-:Y:S01]  /*0c00*/  IABS R17, R16 ;  /* 0x0000001000117213 */ /* 0x000fe20000000000 */
[----:B------:R-:W-:Y:S01]  /*0c10*/  IMAD.MOV.U32 R7, RZ, RZ, R10 ;  /* 0x000000ffff077224 */ /* 0x000fe200078e000a */
[----:B------:R-:W-:Y:S01]  /*0c20*/  LOP3.LUT R22, R3, 0xf4, RZ, 0xfc, !PT ;  /* 0x000000f403167812 */ /* 0x000fe200078efcff */
[C---:B------:R-:W-:Y:S01]  /*0c30*/  IMAD R0, R9.reuse, R0, R8 ;  /* 0x0000000009007224 */ /* 0x040fe200078e0208 */
[----:B------:R-:W-:Y:S01]  /*0c40*/  SHF.R.S32.HI R8, RZ, 0x1f, R5 ;  /* 0x0000001fff087819 */ /* 0x000fe20000011405 */
[----:B------:R-:W-:Y:S01]  /*0c50*/  IMAD.HI.U32 R6, R2, R7, RZ ;  /* 0x0000000702067227 */ /* 0x000fe200078e00ff */
[----:B------:R-:W-:Y:S02]  /*0c60*/  IABS R21, R22 ;  /* 0x0000001600157213 */ /* 0x000fe40000000000 */
[----:B------:R-:W-:Y:S01]  /*0c70*/  ISETP.GT.U32.AND P0, PT, R9, R0, PT ;  /* 0x000000000900720c */ /* 0x000fe20003f04070 */
[----:B------:R-:W-:Y:S01]  /*0c80*/  IMAD.MOV R6, RZ, RZ, -R6 ;  /* 0x000000ffff067224 */ /* 0x000fe200078e0a06 */
[----:B------:R-:W-:Y:S01]  /*0c90*/  LEA.HI R8, R8, R5, RZ, 0x7 ;  /* 0x0000000508087211 */ /* 0x000fe200078f38ff */
[----:B------:R-:W-:Y:S01]  /*0ca0*/  IMAD.HI.U32 R12, R2, R19, RZ ;  /* 0x00000013020c7227 */ /* 0x000fe200078e00ff */
[----:B------:R-:W-:-:S02]  /*0cb0*/  LOP3.LUT R24, R3, 0xea, RZ, 0xfc, !PT ;  /* 0x000000ea03187812 */ /* 0x000fc400078efcff */
[C---:B------:R-:W-:Y:S01]  /*0cc0*/  LOP3.LUT R25, R3.reuse, 0xe9, RZ, 0xfc, !PT ;  /* 0x000000e903197812 */ /* 0x040fe200078efcff */
[----:B------:R-:W-:Y:S01]  /*0cd0*/  IMAD R5, R4, R6, R7 ;  /* 0x0000000604057224 */ /* 0x000fe200078e0207 */
[C---:B------:R-:W-:Y:S01]  /*0ce0*/  LOP3.LUT R7, R3.reuse, 0xfd, RZ, 0xfc, !PT ;  /* 0x000000fd03077812 */ /* 0x040fe200078efcff */
[----:B------:R0:W-:Y:S01]  /*0cf0*/  STL [R1+0xa5c], R8 ;  /* 0x000a5c0801007387 */ /* 0x0001e20000100800 */
[----:B------:R-:W-:Y:S01]  /*0d00*/  LOP3.LUT R6, R3, 0xfe, RZ, 0xfc, !PT ;  /* 0x000000fe03067812 */ /* 0x000fe200078efcff */
[----:B------:R-:W-:Y:S01]  /*0d10*/  IMAD.HI.U32 R10, R2, R17, RZ ;  /* 0x00000011020a7227 */ /* 0x000fe200078e00ff */
[----:B------:R-:W-:Y:S02]  /*0d20*/  ISETP.GT.U32.AND P4, PT, R4, R5, PT ;  /* 0x000000050400720c */ /* 0x000fe40003f84070 */
[----:B------:R-:W-:Y:S01]  /*0d30*/  IABS R13, R7 ;  /* 0x00000007000d7213 */ /* 0x000fe20000000000 */
[----:B------:R-:W-:Y:S01]  /*0d40*/  @!P0 IMAD.IADD R0, R0, 0x1, -R9 ;  /* 0x0000000100008824 */ /* 0x000fe200078e0a09 */
[----:B------:R-:W-:Y:S01]  /*0d50*/  ISETP.GE.AND P2, PT, R7, RZ, PT ;  /* 0x000000ff0700720c */ /* 0x000fe20003f46270 */
[----:B------:R-:W-:Y:S01]  /*0d60*/  IMAD.MOV R12, RZ, RZ, -R12 ;  /* 0x000000ffff0c7224 */ /* 0x000fe200078e0a0c */
[----:B------:R-:W-:Y:S01]  /*0d70*/  IABS R11, R6 ;  /* 0x00000006000b7213 */ /* 0x000fe20000000000 */
[----:B------:R-:W-:Y:S01]  /*0d80*/  IMAD.HI.U32 R7, R2, R13, RZ ;  /* 0x0000000d02077227 */ /* 0x000fe200078e00ff */
[----:B------:R-:W-:-:S02]  /*0d90*/  ISETP.GT.U32.AND P3, PT, R9, R0, PT ;  /* 0x000000000900720c */ /* 0x000fc40003f64070 */
[----:B------:R-:W-:Y:S01]  /*0da0*/  ISETP.GE.AND P1, PT, R6, RZ, PT ;  /* 0x000000ff0600720c */ /* 0x000fe20003f26270 */
[----:B------:R-:W-:Y:S01]  /*0db0*/  IMAD.HI.U32 R6, R2, R11, RZ ;  /* 0x0000000b02067227 */ /* 0x000fe200078e00ff */
[----:B------:R-:W-:Y:S02]  /*0dc0*/  ISETP.GE.AND P0, PT, R14, RZ, PT ;  /* 0x000000ff0e00720c */ /* 0x000fe40003f06270 */
[----:B0-----:R-:W-:Y:S01]  /*0dd0*/  LOP3.LUT R8, R3, 0xfc, RZ, 0xfc, !PT ;  /* 0x000000fc03087812 */ /* 0x001fe200078efcff */
[----:B------:R-:W-:Y:S01]  /*0de0*/  @!P4 IMAD.IADD R5, R5, 0x1, -R4 ;  /* 0x000000010505c824 */ /* 0x000fe200078e0a04 */
[C---:B------:R-:W-:Y:S01]  /*0df0*/  LOP3.LUT R14, R3.reuse, 0xfa, RZ, 0xfc, !PT ;  /* 0x000000fa030e7812 */ /* 0x040fe200078efcff */
[----:B------:R-:W-:Y:S01]  /*0e00*/  IMAD.MOV R6, RZ, RZ, -R6 ;  /* 0x000000ffff067224 */ /* 0x000fe200078e0a06 */
[----:B------:R-:W-:Y:S01]  /*0e10*/  IABS R15, R8 ;  /* 0x00000008000f7213 */ /* 0x000fe20000000000 */
[----:B------:R-:W-:Y:S01]  /*0e20*/  IMAD.MOV R10, RZ, RZ, -R10 ;  /* 0x000000ffff0a7224 */ /* 0x000fe200078e0a0a */
[----:B------:R-:W-:Y:S01]  /*0e30*/  ISETP.GT.U32.AND P4, PT, R4, R5, PT ;  /* 0x000000050400720c */ /* 0x000fe20003f84070 */
[----:B------:R-:W-:Y:S01]  /*0e40*/  @!P3 IMAD.IADD R0, R0, 0x1, -R9 ;  /* 0x000000010000b824 */ /* 0x000fe200078e0a09 */
[----:B------:R-:W-:Y:S01]  /*0e50*/  ISETP.NE.AND P3, PT, R124, RZ, PT ;  /* 0x000000ff7c00720c */ /* 0x000fe20003f65270 */
[----:B------:R-:W-:Y:S01]  /*0e60*/  IMAD.MOV R9, RZ, RZ, -R7 ;  /* 0x000000ffff097224 */ /* 0x000fe200078e0a07 */
[----:B------:R-:W-:Y:S01]  /*0e70*/  ISETP.GE.AND P5, PT, R8, RZ, PT ;  /* 0x000000ff0800720c */ /* 0x000fe20003fa6270 */
[C---:B------:R-:W-:Y:S01]  /*0e80*/  IMAD R7, R4.reuse, R6, R11 ;  /* 0x0000000604077224 */ /* 0x040fe200078e020b */
[C---:B------:R-:W-:Y:S01]  /*0e90*/  LOP3.LUT R6, R3.reuse, 0xfb, RZ, 0xfc, !PT ;  /* 0x000000fb03067812 */ /* 0x040fe200078efcff */
[----:B------:R-:W-:Y:S01]  /*0ea0*/  IMAD R9, R4, R9, R13 ;  /* 0x0000000904097224 */ /* 0x000fe200078e020d */
[----:B------:R-:W-:Y:S01]  /*0eb0*/  LOP3.LUT R26, R3, 0xe8, RZ, 0xfc, !PT ;  /* 0x000000e8031a7812 */ /* 0x000fe200078efcff */
[----:B------:R-:W-:Y:S01]  /*0ec0*/  IMAD.HI.U32 R8, R2, R15, RZ ;  /* 0x0000000f02087227 */ /* 0x000fe200078e00ff */
[----:B------:R-:W-:-:S02]  /*0ed0*/  IABS R13, R6 ;  /* 0x00000006000d7213 */ /* 0x000fc40000000000 */
[----:B------:R-:W-:Y:S01]  /*0ee0*/  LOP3.LUT R27, R3, 0xe7, RZ, 0xfc, !PT ;  /* 0x000000e7031b7812 */ /* 0x000fe200078efcff */
[----:B------:R-:W-:Y:S01]  /*0ef0*/  @!P4 IMAD.IADD R5, R5, 0x1, -R4 ;  /* 0x000000010505c824 */ /* 0x000fe200078e0a04 */
[C---:B------:R-:W-:Y:S01]  /*0f00*/  ISETP.GT.U32.AND P4, PT, R4.reuse, R9, PT ;  /* 0x000000090400720c */ /* 0x040fe20003f84070 */
[----:B------:R-:W-:Y:S01]  /*0f10*/  @!P0 IMAD.MOV R0, RZ, RZ, -R0 ;  /* 0x000000ffff008224 */ /* 0x000fe200078e0a00 */
[----:B------:R-:W-:Y:S01]  /*0f20*/  ISETP.GT.U32.AND P0, PT, R4, R7, PT ;  /* 0x000000070400720c */ /* 0x000fe20003f04070 */
[----:B------:R-:W-:Y:S01]  /*0f30*/  IMAD.MOV R8, RZ, RZ, -R8 ;  /* 0x000000ffff087224 */ /* 0x000fe200078e0a08 */
[----:B------:R-:W-:Y:S01]  /*0f40*/  @!P3 LOP3.LUT R0, RZ, R124, RZ, 0x33, !PT ;  /* 0x0000007cff00b212 */ /* 0x000fe200078e33ff */
[----:B------:R-:W-:Y:S01]  /*0f50*/  IMAD.MOV.U32 R20, RZ, RZ, R5 ;  /* 0x000000ffff147224 */ /* 0x000fe200078e0005 */
[----:B------:R-:W-:Y:S01]  /*0f60*/  ISETP.GE.AND P3, PT, R6, RZ, PT ;  /* 0x000000ff0600720c */ /* 0x000fe20003f66270 */
[----:B------:R-:W-:Y:S01]  /*0f70*/  IMAD R11, R4, R8, R15 ;  /* 0x00000008040b7224 */ /* 0x000fe200078e020f */
[----:B------:R-:W-:Y:S01]  /*0f80*/  IABS R15, R14 ;  /* 0x0000000e000f7213 */ /* 0x000fe20000000000 */
[----:B------:R-:W-:Y:S01]  /*0f90*/  @!P6 IMAD.MOV R20, RZ, RZ, -R20 ;  /* 0x000000ffff14e224 */ /* 0x000fe200078e0a14 */
[----:B------:R-:W-:Y:S01]  /*0fa0*/  STL [R1+0xbcc], R0 ;  /* 0x000bcc0001007387 */ /* 0x000fe20000100800 */
[----:B------:R-:W-:Y:S01]  /*0fb0*/  IMAD.HI.U32 R6, R2, R13, RZ ;  /* 0x0000000d02067227 */ /* 0x000fe200078e00ff */
[----:B------:R-:W-:-:S02]  /*0fc0*/  ISETP.GT.U32.AND P6, PT, R4, R11, PT ;  /* 0x0000000b0400720c */ /* 0x000fc40003fc4070 */
[----:B------:R0:W-:Y:S01]  /*0fd0*/  STL [R1+0x18], R20 ;  /* 0x0000181401007387 */ /* 0x0001e20000100800 */
[--C-:B------:R-:W-:Y:S01]  /*0fe0*/  @!P4 IMAD.IADD R9, R9, 0x1, -R4.reuse ;  /* 0x000000010909c824 */ /* 0x100fe200078e0a04 */
[C---:B------:R-:W-:Y:S01]  /*0ff0*/  LOP3.LUT R28, R3.reuse, 0xe6, RZ, 0xfc, !PT ;  /* 0x000000e6031c7812 */ /* 0x040fe200078efcff */
[----:B------:R-:W-:Y:S01]  /*1000*/  IMAD.HI.U32 R8, R2, R15, RZ ;  /* 0x0000000f02087227 */ /* 0x000fe200078e00ff */
[----:B------:R-:W-:Y:S02]  /*1010*/  LOP3.LUT R30, R3, 0xe4, RZ, 0xfc, !PT ;  /* 0x000000e4031e7812 */ /* 0x000fe400078efcff */
[C---:B------:R-:W-:Y:S01]  /*1020*/  ISETP.GT.U32.AND P4, PT, R4.reuse, R9, PT ;  /* 0x000000090400720c */ /* 0x040fe20003f84070 */
[----:B------:R-:W-:Y:S01]  /*1030*/  @!P0 IMAD.IADD R7, R7, 0x1, -R4 ;  /* 0x0000000107078824 */ /* 0x000fe200078e0a04 */
[C---:B------:R-:W-:Y:S01]  /*1040*/  LOP3.LUT R32, R3.reuse, 0xe2, RZ, 0xfc, !PT ;  /* 0x000000e203207812 */ /* 0x040fe200078efcff */
[----:B------:R-:W-:Y:S01]  /*1050*/  IMAD.MOV R6, RZ, RZ, -R6 ;  /* 0x000000ffff067224 */ /* 0x000fe200078e0a06 */
[C---:B0-----:R-:W-:Y:S01]  /*1060*/  LOP3.LUT R20, R3.reuse, 0xf5, RZ, 0xfc, !PT ;  /* 0x000000f503147812 */ /* 0x041fe200078efcff */
[----:B------:R-:W-:Y:S01]  /*1070*/  IMAD.MOV R8, RZ, RZ, -R8 ;  /* 0x000000ffff087224 */ /* 0x000fe200078e0a08 */
[C---:B------:R-:W-:Y:S01]  /*1080*/  ISETP.GT.U32.AND P0, PT, R4.reuse, R7, PT ;  /* 0x000000070400720c */ /* 0x040fe20003f04070 */
[C---:B------:R-:W-:Y:S01]  /*1090*/  IMAD R5, R4.reuse, R6, R13 ;  /* 0x0000000604057224 */ /* 0x040fe200078e020d */
[----:B------:R-:W-:Y:S01]  /*10a0*/  IABS R29, R32 ;  /* 0x00000020001d7213 */ /* 0x000fe20000000000 */
[C---:B------:R-:W-:Y:S01]  /*10b0*/  IMAD R13, R4.reuse, R8, R15 ;  /* 0x00000008040d7224 */ /* 0x040fe200078e020f */
[----:B------:R-:W-:Y:S01]  /*10c0*/  LOP3.LUT R31, R3, 0xe3, RZ, 0xfc, !PT ;  /* 0x000000e3031f7812 */ /* 0x000fe200078efcff */
[--C-:B------:R-:W-:Y:S01]  /*10d0*/  @!P6 IMAD.IADD R11, R11, 0x1, -R4.reuse ;  /* 0x000000010b0be824 */ /* 0x100fe200078e0a04 */
[----:B------:R-:W-:Y:S01]  /*10e0*/  LOP3.LUT R33, R3, 0xe1, RZ, 0xfc, !PT ;  /* 0x000000e103217812 */ /* 0x000fe200078efcff */
[--C-:B------:R-:W-:Y:S01]  /*10f0*/  @!P4 IMAD.IADD R9, R9, 0x1, -R4.reuse ;  /* 0x000000010909c824 */ /* 0x100fe200078e0a04 */
[C---:B------:R-:W-:Y:S01]  /*1100*/  ISETP.GT.U32.AND P4, PT, R4.reuse, R5, PT ;  /* 0x000000050400720c */ /* 0x040fe20003f84070 */
[C---:B------:R-:W-:Y:S01]  /*1110*/  IMAD R252, R4.reuse, R12, R19 ;  /* 0x0000000c04fc7224 */ /* 0x040fe200078e0213 */
[C---:B------:R-:W-:Y:S01]  /*1120*/  ISETP.GT.U32.AND P6, PT, R4.reuse, R13, PT ;  /* 0x0000000d0400720c */ /* 0x040fe20003fc4070 */
[----:B------:R-:W-:Y:S01]  /*1130*/  IMAD R15, R4, R10, R17 ;  /* 0x0000000a040f7224 */ /* 0x000fe200078e0211 */
[----:B------:R-:W-:Y:S01]  /*1140*/  LOP3.LUT R12, R3, 0xf7, RZ, 0xfc, !PT ;  /* 0x000000f7030c7812 */ /* 0x000fe200078efcff */
[----:B------:R-:W-:Y:S01]  /*1150*/  @!P0 IMAD.IADD R7, R7, 0x1, -R4 ;  /* 0x0000000107078824 */ /* 0x000fe200078e0a04 */
[----:B------:R-:W-:-:S02]  /*1160*/  ISETP.GE.AND P0, PT, R14, RZ, PT ;  /* 0x000000ff0e00720c */ /* 0x000fc40003f06270 */
[----:B------:R-:W-:Y:S01]  /*1170*/  LOP3.LUT R14, R3, 0xf6, RZ, 0xfc, !PT ;  /* 0x000000f6030e7812 */ /* 0x000fe200078efcff */
[----:B------:R-:W-:Y:S01]  /*1180*/  IMAD.MOV.U32 R0, RZ, RZ, R7 ;  /* 0x000000ffff007224 */ /* 0x000fe200078e0007 */
[----:B------:R-:W-:Y:S02]  /*1190*/  IABS R251, R12 ;  /* 0x0000000c00fb7213 */ /* 0x000fe40000000000 */
[----:B------:R-:W-:Y:S01]  /*11a0*/  IABS R17, R14 ;  /* 0x0000000e00117213 */ /* 0x000fe20000000000 */
[--C-:B------:R-:W-:Y:S01]  /*11b0*/  @!P4 IMAD.IADD R5, R5, 0x1, -R4.reuse ;  /* 0x000000010505c824 */ /* 0x100fe200078e0a04 */
[C---:B------:R-:W-:Y:S01]  /*11c0*/  ISETP.GT.U32.AND P4, PT, R4.reuse, R11, PT ;  /* 0x0000000b0400720c */ /* 0x040fe20003f84070 */
[----:B------:R-:W-:Y:S01]  /*11d0*/  @!P6 IMAD.IADD R13, R13, 0x1, -R4 ;  /* 0x000000010d0de824 */ /* 0x000fe200078e0a04 */
[----:B------:R-:W-:Y:S01]  /*11e0*/  IABS R19, R20 ;  /* 0x0000001400137213 */ /* 0x000fe20000000000 */
[----:B------:R-:W-:Y:S01]  /*11f0*/  @!P1 IMAD.MOV R0, RZ, RZ, -R0 ;  /* 0x000000ffff009224 */ /* 0x000fe200078e0a00 */
[----:B------:R-:W-:Y:S01]  /*1200*/  ISETP.GT.U32.AND P1, PT, R4, R5, PT ;  /* 0x000000050400720c */ /* 0x000fe20003f24070 */
[----:B------:R-:W-:Y:S01]  /*1210*/  IMAD.HI.U32 R6, R2, R251, RZ ;  /* 0x000000fb02067227 */ /* 0x000fe200078e00ff */
[----:B------:R-:W-:-:S02]  /*1220*/  ISETP.GT.U32.AND P6, PT, R4, R13, PT ;  /* 0x0000000d0400720c */ /* 0x000fc40003fc4070 */
[----:B------:R0:W-:Y:S01]  /*1230*/  STL [R1+0x14], R0 ;  /* 0x0000140001007387 */ /* 0x0001e20000100800 */
[----:B------:R-:W-:Y:S01]  /*1240*/  IMAD.HI.U32 R7, R2, R17, RZ ;  /* 0x0000001102077227 */ /* 0x000fe200078e00ff */
[C---:B------:R-:W-:Y:S02]  /*1250*/  LOP3.LUT R34, R3.reuse, 0xde, RZ, 0xfc, !PT ;  /* 0x000000de03227812 */ /* 0x040fe400078efcff */
[C---:B------:R-:W-:Y:S01]  /*1260*/  LOP3.LUT R35, R3.reuse, 0xdd, RZ, 0xfc, !PT ;  /* 0x000000dd03237812 */ /* 0x040fe200078efcff */
[----:B------:R-:W-:Y:S01]  /*1270*/  IMAD.MOV R6, RZ, RZ, -R6 ;  /* 0x000000ffff067224 */ /* 0x000fe200078e0a06 */
[C---:B------:R-:W-:Y:S01]  /*1280*/  LOP3.LUT R36, R3.reuse, 0xda, RZ, 0xfc, !PT ;  /* 0x000000da03247812 */ /* 0x040fe200078efcff */
[----:B------:R-:W-:Y:S01]  /*1290*/  IMAD.MOV R8, RZ, RZ, -R7 ;  /* 0x000000ffff087224 */ /* 0x000fe200078e0a07 */
[----:B------:R-:W-:Y:S01]  /*12a0*/  LOP3.LUT R38, R3, 0xd8, RZ, 0xfc, !PT ;  /* 0x000000d803267812 */ /* 0x000fe200078efcff */
[----:B------:R-:W-:Y:S01]  /*12b0*/  @!P4 IMAD.IADD R11, R11, 0x1, -R4 ;  /* 0x000000010b0bc824 */ /* 0x000fe200078e0a04 */
[C---:B------:R-:W-:Y:S01]  /*12c0*/  ISETP.GT.U32.AND P4, PT, R4.reuse, R252, PT ;  /* 0x000000fc0400720c */ /* 0x040fe20003f84070 */
[----:B0-----:R-:W-:Y:S01]  /*12d0*/  IMAD.MOV.U32 R0, RZ, RZ, R9 ;  /* 0x000000ffff007224 */ /* 0x001fe200078e0009 */
[----:B------:R-:W-:Y:S01]  /*12e0*/  IABS R37, R36 ;  /* 0x0000002400257213 */ /* 0x000fe20000000000 */
[C---:B------:R-:W-:Y:S01]  /*12f0*/  IMAD R251, R4.reuse, R6, R251 ;  /* 0x0000000604fb7224 */ /* 0x040fe200078e02fb */
[----:B------:R-:W-:Y:S01]  /*1300*/  IABS R39, R38 ;  /* 0x0000002600277213 */ /* 0x000fe20000000000 */
[----:B------:R-:W-:Y:S01]  /*1310*/  @!P2 IMAD.MOV R0, RZ, RZ, -R0 ;  /* 0x000000ffff00a224 */ /* 0x000fe200078e0a00 */
[C---:B------:R-:W-:Y:S01]  /*1320*/  ISETP.GT.U32.AND P2, PT, R4.reuse, R15, PT ;  /* 0x0000000f0400720c */ /* 0x040fe20003f44070 */
[C---:B------:R-:W-:Y:S01]  /*1330*/  IMAD R8, R4.reuse, R8, R17 ;  /* 0x0000000804087224 */ /* 0x040fe200078e0211 */
[----:B------:R-:W-:Y:S01]  /*1340*/  LOP3.LUT R17, R3, 0xf2, RZ, 0xfc, !PT ;  /* 0x000000f203117812 */ /* 0x000fe200078efcff */
[--C-:B------:R-:W-:Y:S01]  /*1350*/  @!P1 IMAD.IADD R5, R5, 0x1, -R4.reuse ;  /* 0x0000000105059824 */ /* 0x100fe200078e0a04 */
[C---:B------:R-:W-:Y:S01]  /*1360*/  ISETP.GT.U32.AND P1, PT, R4.reuse, R251, PT ;  /* 0x000000fb0400720c */ /* 0x040fe20003f24070 */
[--C-:B------:R-:W-:Y:S01]  /*1370*/  @!P6 IMAD.IADD R13, R13, 0x1, -R4.reuse ;  /* 0x000000010d0de824 */ /* 0x100fe200078e0a04 */
[----:B------:R-:W-:Y:S01]  /*1380*/  ISETP.GT.U32.AND P6, PT, R4, R8, PT ;  /* 0x000000080400720c */ /* 0x000fe20003fc4070 */
[----:B------:R-:W-:Y:S01]  /*1390*/  @!P4 IMAD.IADD R252, R252, 0x1, -R4 ;  /* 0x00000001fcfcc824 */ /* 0x000fe200078e0a04 */
[----:B------:R0:W-:Y:S01]  /*13a0*/  STL [R1+0x10], R0 ;  /* 0x0000100001007387 */ /* 0x0001e20000100800 */
[----:B------:R-:W-:Y:S01]  /*13b0*/  IMAD.MOV.U32 R23, RZ, RZ, R11 ;  /* 0x000000ffff177224 */ /* 0x000fe200078e000b */
[----:B------:R-:W-:Y:S01]  /*13c0*/  ISETP.GE.AND P4, PT, R18, RZ, PT ;  /* 0x000000ff1200720c */ /* 0x000fe20003f86270 */
[----:B------:R-:W-:Y:S01]  /*13d0*/  IMAD.HI.U32 R7, R2, R21, RZ ;  /* 0x0000001502077227 */ /* 0x000fe200078e00ff */
[----:B------:R-:W-:-:S02]  /*13e0*/  LOP3.LUT R42, R3, 0xd6, RZ, 0xfc, !PT ;  /* 0x000000d6032a7812 */ /* 0x000fc400078efcff */
[----:B------:R-:W-:Y:S01]  /*13f0*/  LOP3.LUT R40, R3, 0xd7, RZ, 0xfc, !PT ;  /* 0x000000d703287812 */ /* 0x000fe200078efcff */
[--C-:B------:R-:W-:Y:S01]  /*1400*/  @!P2 IMAD.IADD R15, R15, 0x1, -R4.reuse ;  /* 0x000000010f0fa824 */ /* 0x100fe200078e0a04 */
[----:B------:R-:W-:Y:S01]  /*1410*/  ISETP.GE.AND P2, PT, R16, RZ, PT ;  /* 0x000000ff1000720c */ /* 0x000fe20003f46270 */
[--C-:B------:R-:W-:Y:S01]  /*1420*/  @!P1 IMAD.IADD R251, R251, 0x1, -R4.reuse ;  /* 0x00000001fbfb9824 */ /* 0x100fe200078e0a04 */
[----:B------:R-:W-:Y:S01]  /*1430*/  LOP3.LUT R16, R3, 0xf3, RZ, 0xfc, !PT ;  /* 0x000000f303107812 */ /* 0x000fe200078efcff */
[----:B------:R-:W-:Y:S01]  /*1440*/  @!P6 IMAD.IADD R8, R8, 0x1, -R4 ;  /* 0x000000010808e824 */ /* 0x000fe200078e0a04 */
[C---:B------:R-:W-:Y:S01]  /*1450*/  ISETP.GT.U32.AND P1, PT, R4.reuse, R15, PT ;  /* 0x0000000f0400720c */ /* 0x040fe20003f24070 */
[----:B------:R-:W-:Y:S01]  /*1460*/  @!P5 IMAD.MOV R23, RZ, RZ, -R23 ;  /* 0x000000ffff17d224 */ /* 0x000fe200078e0a17 */
[C---:B------:R-:W-:Y:S01]  /*1470*/  ISETP.GT.U32.AND P6, PT, R4.reuse, R252, PT ;  /* 0x000000fc0400720c */ /* 0x040fe20003fc4070 */
[----:B------:R-:W-:Y:S01]  /*1480*/  IMAD.MOV R7, RZ, RZ, -R7 ;  /* 0x000000ffff077224 */ /* 0x000fe200078e0a07 */
[----:B------:R-:W-:Y:S01]  /*1490*/  ISETP.GT.U32.AND P5, PT, R4, R251, PT ;  /* 0x000000fb0400720c */ /* 0x000fe20003fa4070 */
[----:B0-----:R-:W-:Y:S01]  /*14a0*/  IMAD.MOV.U32 R0, RZ, RZ, R5 ;  /* 0x000000ffff007224 */ /* 0x001fe200078e0005 */
[----:B------:R-:W-:Y:S01]  /*14b0*/  IABS R11, R16 ;  /* 0x00000010000b7213 */ /* 0x000fe20000000000 */
[----:B------:R-:W-:Y:S01]  /*14c0*/  IMAD.HI.U32 R6, R2, R19, RZ ;  /* 0x0000001302067227 */ /* 0x000fe200078e00ff */
[----:B------:R0:W-:Y:S01]  /*14d0*/  STL [R1+0xc], R23 ;  /* 0x00000c1701007387 */ /* 0x0001e20000100800 */
[----:B------:R-:W-:-:S02]  /*14e0*/  IABS R43, R42 ;  /* 0x0000002a002b7213 */ /* 0x000fc40000000000 */
[C---:B------:R-:W-:Y:S01]  /*14f0*/  IMAD R10, R4.reuse, R7, R21 ;  /* 0x00000007040a7224 */ /* 0x040fe200078e0215 */
[----:B------:R-:W-:Y:S01]  /*1500*/  IABS R7, R17 ;  /* 0x0000001100077213 */ /* 0x000fe20000000000 */
[----:B------:R-:W-:Y:S01]  /*1510*/  @!P3 IMAD.MOV R0, RZ, RZ, -R0 ;  /* 0x000000ffff00b224 */ /* 0x000fe200078e0a00 */
[----:B------:R-:W-:Y:S01]  /*1520*/  ISETP.GT.U32.AND P3, PT, R4, R8, PT ;  /* 0x000000080400720c */ /* 0x000fe20003f64070 */
[----:B------:R-:W-:Y:S01]  /*1530*/  IMAD.MOV R6, RZ, RZ, -R6 ;  /* 0x000000ffff067224 */ /* 0x000fe200078e0a06 */
[----:B------:R-:W-:Y:S01]  /*1540*/  IABS R41, R40 ;  /* 0x0000002800297213 */ /* 0x000fe20000000000 */
[--C-:B------:R-:W-:Y:S01]  /*1550*/  @!P1 IMAD.IADD R15, R15, 0x1, -R4.reuse ;  /* 0x000000010f0f9824 */ /* 0x100fe200078e0a04 */
[----:B------:R-:W-:Y:S01]  /*1560*/  ISETP.GE.AND P1, PT, R12, RZ, PT ;  /* 0x000000ff0c00720c */ /* 0x000fe20003f26270 */
[----:B------:R-:W-:Y:S01]  /*1570*/  @!P6 IMAD.IADD R252, R252, 0x1, -R4 ;  /* 0x00000001fcfce824 */ /* 0x000fe200078e0a04 */
[----:B------:R-:W-:Y:S01]  /*1580*/  ISETP.GT.U32.AND P6, PT, R4, R10, PT ;  /* 0x0000000a0400720c */ /* 0x000fe20003fc4070 */
[----:B------:R-:W-:Y:S01]  /*1590*/  IMAD.HI.U32 R5, R2, R11, RZ ;  /* 0x0000000b02057227 */ /* 0x000fe200078e00ff */
[----:B------:R1:W-:Y:S01]  /*15a0*/  STL [R1+0x8], R0 ;  /* 0x0000080001007387 */ /* 0x0003e20000100800 */
[----:B0-----:R-:W-:-:S02]  /*15b0*/  IABS R23, R26 ;  /* 0x0000001a00177213 */ /* 0x001fc40000000000 */
[----:B------:R-:W-:Y:S01]  /*15c0*/  IMAD R9, R4, R6, R19 ;  /* 0x0000000604097224 */ /* 0x000fe200078e0213 */
[----:B------:R-:W-:Y:S01]  /*15d0*/  LOP3.LUT R44, R3, 0xd5, RZ, 0xfc, !PT ;  /* 0x000000d5032c7812 */ /* 0x000fe200078efcff */
[----:B------:R-:W-:Y:S01]  /*15e0*/  @!P5 IMAD.IADD R251, R251, 0x1, -R4 ;  /* 0x00000001fbfbd824 */ /* 0x000fe200078e0a04 */
[----:B------:R-:W-:Y:S01]  /*15f0*/  ISETP.GE.AND P5, PT, R14, RZ, PT ;  /* 0x000000ff0e00720c */ /* 0x000fe20003fa6270 */
[----:B------:R-:W-:Y:S01]  /*1600*/  IMAD.HI.U32 R6, R2, R7, RZ ;  /* 0x0000000702067227 */ /* 0x000fe200078e00ff */
[C---:B------:R-:W-:Y:S02]  /*1610*/  LOP3.LUT R45, R3.reuse, 0xd4, RZ, 0xfc, !PT ;  /* 0x000000d4032d7812 */ /* 0x040fe400078efcff */
[C---:B------:R-:W-:Y:S01]  /*1620*/  LOP3.LUT R46, R3.reuse, 0xd3, RZ, 0xfc, !PT ;  /* 0x000000d3032e7812 */ /* 0x040fe200078efcff */
[----:B-1----:R-:W-:Y:S01]  /*1630*/  IMAD.MOV.U32 R0, RZ, RZ, R13 ;  /* 0x000000ffff007224 */ /* 0x002fe200078e000d */
[C---:B------:R-:W-:Y:S01]  /*1640*/  LOP3.LUT R48, R3.reuse, 0xcf, RZ, 0xfc, !PT ;  /* 0x000000cf03307812 */ /* 0x040fe200078efcff */
[----:B------:R-:W-:Y:S01]  /*1650*/  IMAD.MOV R5, RZ, RZ, -R5 ;  /* 0x000000ffff057224 */ /* 0x000fe200078e0a05 */
[C---:B------:R-:W-:Y:S01]  /*1660*/  LOP3.LUT R54, R3.reuse, 0xce, RZ, 0xfc, !PT ;  /* 0x000000ce03367812 */ /* 0x040fe200078efcff */
[----:B------:R-:W-:Y:S01]  /*1670*/  @!P0 IMAD.MOV R0, RZ, RZ, -R0 ;  /* 0x000000ffff008224 */ /* 0x000fe200078e0a00 */
[C---:B------:R-:W-:Y:S01]  /*1680*/  ISETP.GT.U32.AND P0, PT, R4.reuse, R9, PT ;  /* 0x000000090400720c */ /* 0x040fe20003f04070 */
[----:B------:R-:W-:Y:S01]  /*1690*/  IMAD.MOV R6, RZ, RZ, -R6 ;  /* 0x000000ffff067224 */ /* 0x000fe200078e0a06 */
[----:B------:R-:W-:Y:S01]  /*16a0*/  IABS R49, R48 ;  /* 0x0000003000317213 */ /* 0x000fe20000000000 */
[----:B------:R-:W-:Y:S01]  /*16b0*/  IMAD R11, R4, R5, R11 ;  /* 0x00000005040b7224 */ /* 0x000fe200078e020b */
[----:B------:R0:W-:Y:S01]  /*16c0*/  STL [R1+0x4], R0 ;  /* 0x0000040001007387 */ /* 0x0001e20000100800 */
[--C-:B------:R-:W-:Y:S01]  /*16d0*/  @!P3 IMAD.IADD R8, R8, 0x1, -R4.reuse ;  /* 0x000000010808b824 */ /* 0x100fe200078e0a04 */
[----:B------:R-:W-:Y:S01]  /*16e0*/  LOP3.LUT R5, R3, 0xf1, RZ, 0xfc, !PT ;  /* 0x000000f103057812 */ /* 0x000fe200078efcff */
[----:B------:R-:W-:Y:S01]  /*16f0*/  @!P6 IMAD.IADD R10, R10, 0x1, -R4 ;  /* 0x000000010a0ae824 */ /* 0x000fe200078e0a04 */
[----:B------:R-:W-:Y:S01]  /*1700*/  ISETP.GE.AND P3, PT, R20, RZ, PT ;  /* 0x000000ff1400720c */ /* 0x000fe20003f66270 */
[C---:B------:R-:W-:Y:S01]  /*1710*/  IMAD R12, R4.reuse, R6, R7 ;  /* 0x00000006040c7224 */ /* 0x040fe200078e0207 */
[----:B------:R-:W-:Y:S01]  /*1720*/  IABS R13, R5 ;  /* 0x00000005000d7213 */ /* 0x000fe20000000000 */
[----:B------:R-:W-:Y:S01]  /*1730*/  @!P1 IMAD.MOV R251, RZ, RZ, -R251 ;  /* 0x000000fffffb9224 */ /* 0x000fe200078e0afb */
[C---:B------:R-:W-:Y:S01]  /*1740*/  ISETP.GT.U32.AND P1, PT, R4.reuse, R11, PT ;  /* 0x0000000b0400720c */ /* 0x040fe20003f24070 */
[----:B------:R-:W-:Y:S01]  /*1750*/  @!P4 IMAD.MOV R252, RZ, RZ, -R252 ;  /* 0x000000fffffcc224 */ /* 0x000fe200078e0afc */
[C---:B------:R-:W-:Y:S01]  /*1760*/  ISETP.GT.U32.AND P4, PT, R4.reuse, R10, PT ;  /* 0x0000000a0400720c */ /* 0x040fe20003f84070 */
[----:B------:R-:W-:Y:S01]  /*1770*/  @!P5 IMAD.MOV R8, RZ, RZ, -R8 ;  /* 0x000000ffff08d224 */ /* 0x000fe200078e0a08 */
[----:B------:R-:W-:Y:S01]  /*1780*/  ISETP.GT.U32.AND P5, PT, R4, R12, PT ;  /* 0x0000000c0400720c */ /* 0x000fe20003fa4070 */
[----:B------:R-:W-:Y:S01]  /*1790*/  @!P0 IMAD.IADD R9, R9, 0x1, -R4 ;  /* 0x0000000109098824 */ /* 0x000fe200078e0a04 */
[----:B------:R-:W-:Y:S01]  /*17a0*/  LOP3.LUT R6, R3, 0xf0, RZ, 0xfc, !PT ;  /* 0x000000f003067812 */ /* 0x000fe200078efcff */
[----:B0-----:R-:W-:Y:S01]  /*17b0*/  IMAD.MOV.U32 R0, RZ, RZ, R15 ;  /* 0x000000ffff007224 */ /* 0x001fe200078e000f */
[----:B------:R-:W-:-:S02]  /*17c0*/  ISETP.GE.AND P0, PT, R22, RZ, PT ;  /* 0x000000ff1600720c */ /* 0x000fc40003f06270 */
[----:B------:R-:W-:Y:S01]  /*17d0*/  IABS R15, R6 ;  /* 0x00000006000f7213 */ /* 0x000fe20000000000 */
[----:B------:R-:W-:Y:S01]  /*17e0*/  @!P2 IMAD.MOV R0, RZ, RZ, -R0 ;  /* 0x000000ffff00a224 */ /* 0x000fe200078e0a00 */
[----:B------:R-:W-:Y:S01]  /*17f0*/  ISETP.GT.U32.AND P2, PT, R4, R9, PT ;  /* 0x000000090400720c */ /* 0x000fe20003f44070 */
[--C-:B------:R-:W-:Y:S01]  /*1800*/  @!P1 IMAD.IADD R11, R11, 0x1, -R4.reuse ;  /* 0x000000010b0b9824 */ /* 0x100fe200078e0a04 */
[----:B------:R-:W-:Y:S01]  /*1810*/  ISETP.GE.AND P6, PT, R16, RZ, PT ;  /* 0x000000ff1000720c */ /* 0x000fe20003fc6270 */
[--C-:B------:R-:W-:Y:S01]  /*1820*/  @!P4 IMAD.IADD R10, R10, 0x1, -R4.reuse ;  /* 0x000000010a0ac824 */ /* 0x100fe200078e0a04 */
[----:B------:R-:W-:Y:S01]  /*1830*/  ISETP.GE.AND P4, PT, R5, RZ, PT ;  /* 0x000000ff0500720c */ /* 0x000fe20003f86270 */
[--C-:B------:R-:W-:Y:S01]  /*1840*/  @!P5 IMAD.IADD R12, R12, 0x1, -R4.reuse ;  /* 0x000000010c0cd824 */ /* 0x100fe200078e0a04 */
[----:B------:R-:W-:Y:S01]  /*1850*/  ISETP.GT.U32.AND P5, PT, R4, R11, PT ;  /* 0x0000000b0400720c */ /* 0x000fe20003fa4070 */
[----:B------:R-:W-:Y:S01]  /*1860*/  IMAD.HI.U32 R5, R2, R13, RZ ;  /* 0x0000000d02057227 */ /* 0x000fe200078e00ff */
[----:B------:R-:W-:Y:S01]  /*1870*/  ISETP.GE.AND P1, PT, R6, RZ, PT ;  /* 0x000000ff0600720c */ /* 0x000fe20003f26270 */
[----:B------:R-:W-:Y:S01]  /*1880*/  STL [R1+0xbd0], R0 ;  /* 0x000bd00001007387 */ /* 0x000fe20000100800 */
[C---:B------:R-:W-:Y:S01]  /*1890*/  LOP3.LUT R7, R3.reuse, 0xef, RZ, 0xfc, !PT ;  /* 0x000000ef03077812 */ /* 0x040fe200078efcff */
[----:B------:R-:W-:Y:S01]  /*18a0*/  IMAD.MOV R5, RZ, RZ, -R5 ;  /* 0x000000ffff057224 */ /* 0x000fe200078e0a05 */
[----:B------:R-:W-:Y:S01]  /*18b0*/  LOP3.LUT R20, R3, 0xec, RZ, 0xfc, !PT ;  /* 0x000000ec03147812 */ /* 0x000fe200078efcff */
[----:B------:R-:W-:Y:S01]  /*18c0*/  @!P2 IMAD.IADD R9, R9, 0x1, -R4 ;  /* 0x000000010909a824 */ /* 0x000fe200078e0a04 */
[----:B------:R-:W-:Y:S01]  /*18d0*/  ISETP.GE.AND P2, PT, R17, RZ, PT ;  /* 0x000000ff1100720c */ /* 0x000fe20003f46270 */
[----:B------:R-:W-:Y:S01]  /*18e0*/  IMAD.HI.U32 R6, R2, R15, RZ ;  /* 0x0000000f02067227 */ /* 0x000fe200078e00ff */
[----:B------:R-:W-:Y:S01]  /*18f0*/  IABS R19, R20 ;  /* 0x0000001400137213 */ /* 0x000fe20000000000 */
[----:B------:R-:W-:Y:S01]  /*1900*/  STL [R1+0xbd4], R252 ;  /* 0x000bd4fc01007387 */ /* 0x000fe20000100800 */
[C---:B------:R-:W-:Y:S01]  /*1910*/  LOP3.LUT R22, R3.reuse, 0xeb, RZ, 0xfc, !PT ;  /* 0x000000eb03167812 */ /* 0x040fe200078efcff */
[C---:B------:R-:W-:Y:S01]  /*1920*/  IMAD R13, R4.reuse, R5, R13 ;  /* 0x00000005040d7224 */ /* 0x040fe200078e020d */
[----:B------:R-:W-:Y:S01]  /*1930*/  LOP3.LUT R5, R3, 0xee, RZ, 0xfc, !PT ;  /* 0x000000ee03057812 */ /* 0x000fe200078efcff */
[----:B------:R-:W-:Y:S01]  /*1940*/  @!P3 IMAD.MOV R9, RZ, RZ, -R9 ;  /* 0x000000ffff09b224 */ /* 0x000fe200078e0a09 */
[C---:B------:R-:W-:Y:S01]  /*1950*/  ISETP.GT.U32.AND P3, PT, R4.reuse, R12, PT ;  /* 0x0000000c0400720c */ /* 0x040fe20003f64070 */
[----:B------:R-:W-:Y:S01]  /*1960*/  IMAD.MOV R6, RZ, RZ, -R6 ;  /* 0x000000ffff067224 */ /* 0x000fe200078e0a06 */
[----:B------:R-:W-:Y:S01]  /*1970*/  IABS R17, R5 ;  /* 0x0000000500117213 */ /* 0x000fe20000000000 */
[----:B------:R-:W-:Y:S01]  /*1980*/  @!P5 IMAD.IADD R11, R11, 0x1, -R4 ;  /* 0x000000010b0bd824 */ /* 0x000fe200078e0a04 */
[C---:B------:R-:W-:Y:S01]  /*1990*/  ISETP.GT.U32.AND P5, PT, R4.reuse, R13, PT ;  /* 0x0000000d0400720c */ /* 0x040fe20003fa4070 */
[----:B------:R-:W-:Y:S01]  /*19a0*/  @!P0 IMAD.MOV R10, RZ, RZ, -R10 ;  /* 0x000000ffff0a8224 */ /* 0x000fe200078e0a0a */
[----:B------:R-:W-:Y:S01]  /*19b0*/  ISETP.GE.AND P0, PT, R7, RZ, PT ;  /* 0x000000ff0700720c */ /* 0x000fe20003f06270 */
[C---:B------:R-:W-:Y:S01]  /*19c0*/  IMAD R14, R4.reuse, R6, R15 ;  /* 0x00000006040e7224 */ /* 0x040fe200078e020f */
[----:B------:R-:W-:Y:S01]  /*19d0*/  IABS R7, R7 ;  /* 0x0000000700077213 */ /* 0x000fe20000000000 */
[----:B------:R-:W-:Y:S01]  /*19e0*/  @!P6 IMAD.MOV R11, RZ, RZ, -R11 ;  /* 0x000000ffff0be224 */ /* 0x000fe200078e0a0b */
[----:B------:R-:W-:Y:S01]  /*19f0*/  LOP3.LUT R6, R3, 0xed, RZ, 0xfc, !PT ;  /* 0x000000ed03067812 */ /* 0x000fe200078efcff */
[----:B------:R-:W-:Y:S01]  /*1a00*/  STL [R1+0xbd8], R251 ;  /* 0x000bd8fb01007387 */ /* 0x000fe20000100800 */
[----:B------:R-:W-:Y:S01]  /*1a10*/  ISETP.GT.U32.AND P6, PT, R4, R14, PT ;  /* 0x0000000e0400720c */ /* 0x000fe20003fc4070 */
[----:B------:R-:W-:Y:S01]  /*1a20*/  IMAD.MOV.U32 R15, RZ, RZ, R7 ;  /* 0x000000ffff0f7224 */ /* 0x000fe200078e0007 */
[----:B------:R-:W-:Y:S01]  /*1a30*/  IABS R21, R22 ;  /* 0x0000001600157213 */ /* 0x000fe20000000000 */
[--C-:B------:R-:W-:Y:S01]  /*1a40*/  @!P3 IMAD.IADD R12, R12, 0x1, -R4.reuse ;  /* 0x000000010c0cb824 */ /* 0x100fe200078e0a04 */
[----:B------:R-:W-:Y:S01]  /*1a50*/  ISETP.GE.AND P3, PT, R5, RZ, PT ;  /* 0x000000ff0500720c */ /* 0x000fe20003f66270 */
[----:B------:R-:W-:Y:S01]  /*1a60*/  IMAD.HI.U32 R5, R2, R15, RZ ;  /* 0x0000000f02057227 */ /* 0x000fe200078e00ff */
[C---:B------:R-:W-:Y:S01]  /*1a70*/  LOP3.LUT R56, R3.reuse, 0xcd, RZ, 0xfc, !PT ;  /* 0x000000cd03387812 */ /* 0x040fe200078efcff */
[----:B------:R-:W-:Y:S01]  /*1a80*/  STL [R1+0xbdc], R8 ;  /* 0x000bdc0801007387 */ /* 0x000fe20000100800 */
[----:B------:R-:W-:Y:S01]  /*1a90*/  LOP3.LUT R57, R3, 0xcc, RZ, 0xfc, !PT ;  /* 0x000000cc03397812 */ /* 0x000fe200078efcff */
[----:B------:R-:W-:Y:S01]  /*1aa0*/  @!P5 IMAD.IADD R13, R13, 0x1, -R4 ;  /* 0x000000010d0dd824 */ /* 0x000fe200078e0a04 */
[C---:B------:R-:W-:Y:S01]  /*1ab0*/  LOP3.LUT R58, R3.reuse, 0xcb, RZ, 0xfc, !PT ;  /* 0x000000cb033a7812 */ /* 0x040fe200078efcff */
[----:B------:R-:W-:Y:S01]  /*1ac0*/  @!P2 IMAD.MOV R12, RZ, RZ, -R12 ;  /* 0x000000ffff0ca224 */ /* 0x000fe200078e0a0c */
[----:B------:R-:W-:Y:S01]  /*1ad0*/  ISETP.GE.AND P2, PT, R6, RZ, PT ;  /* 0x000000ff0600720c */ /* 0x000fe20003f46270 */
[----:B------:R-:W-:Y:S01]  /*1ae0*/  IMAD.MOV R7, RZ, RZ, -R5 ;  /* 0x000000ffff077224 */ /* 0x000fe200078e0a05 */
[----:B------:R-:W-:Y:S01]  /*1af0*/  IABS R6, R6 ;  /* 0x0000000600067213 */ /* 0x000fe20000000000 */
[----:B------:R-:W-:Y:S01]  /*1b00*/  IMAD.HI.U32 R5, R2, R17, RZ ;  /* 0x0000001102057227 */ /* 0x000fe200078e00ff */
[----:B------:R-:W-:Y:S01]  /*1b10*/  ISETP.GT.U32.AND P5, PT, R4, R13, PT ;  /* 0x0000000d0400720c */ /* 0x000fe20003fa4070 */
[----:B------:R-:W-:Y:S01]  /*1b20*/  STL [R1+0xbe0], R9 ;  /* 0x000be00901007387 */ /* 0x000fe20000100800 */
[----:B------:R-:W-:Y:S01]  /*1b30*/  IABS R51, R57 ;  /* 0x0000003900337213 */ /* 0x000fe20000000000 */
[----:B------:R-:W-:Y:S01]  /*1b40*/  @!P6 IMAD.IADD R14, R14, 0x1, -R4 ;  /* 0x000000010e0ee824 */ /* 0x000fe200078e0a04 */
[----:B------:R-:W-:Y:S01]  /*1b50*/  IABS R53, R58 ;  /* 0x0000003a00357213 */ /* 0x000fe20000000000 */
[C---:B------:R-:W-:Y:S01]  /*1b60*/  IMAD R15, R4.reuse, R7, R15 ;  /* 0x00000007040f7224 */ /* 0x040fe200078e020f */
[C---:B------:R-:W-:Y:S01]  /*1b70*/  LOP3.LUT R59, R3.reuse, 0xca, RZ, 0xfc, !PT ;  /* 0x000000ca033b7812 */ /* 0x040fe200078efcff */
[----:B------:R-:W-:Y:S01]  /*1b80*/  IMAD.MOV R5, RZ, RZ, -R5 ;  /* 0x000000ffff057224 */ /* 0x000fe200078e0a05 */
[C---:B------:R-:W-:Y:S01]  /*1b90*/  ISETP.GT.U32.AND P6, PT, R4.reuse, R14, PT ;  /* 0x0000000e0400720c */ /* 0x040fe20003fc4070 */
[----:B------:R-:W-:Y:S01]  /*1ba0*/  IMAD.MOV.U32 R7, RZ, RZ, R6 ;  /* 0x000000ffff077224 */ /* 0x000fe200078e0006 */
[----:B------:R-:W-:Y:S01]  /*1bb0*/  IABS R55, R59 ;  /* 0x0000003b00377213 */ /* 0x000fe20000000000 */
[----:B------:R-:W-:Y:S01]  /*1bc0*/  IMAD R16, R4, R5, R17 ;  /* 0x0000000504107224 */ /* 0x000fe200078e0211 */
[C---:B------:R-:W-:Y:S01]  /*1bd0*/  LOP3.LUT R61, R3.reuse, 0xc8, RZ, 0xfc, !PT ;  /* 0x000000c8033d7812 */ /* 0x040fe200078efcff */
[----:B------:R-:W-:Y:S01]  /*1be0*/  IMAD.HI.U32 R5, R2, R7, RZ ;  /* 0x0000000702057227 */ /* 0x000fe200078e00ff */
[C---:B------:R-:W-:Y:S01]  /*1bf0*/  LOP3.LUT R60, R3.reuse, 0xc9, RZ, 0xfc, !PT ;  /* 0x000000c9033c7812 */ /* 0x040fe200078efcff */
[----:B------:R-:W-:Y:S01]  /*1c00*/  STL [R1+0xbe4], R10 ;  /* 0x000be40a01007387 */ /* 0x000fe20000100800 */
[----:B------:R-:W-:Y:S01]  /*1c10*/  LOP3.LUT R64, R3, 0xc0, RZ, 0xfc, !PT ;  /* 0x000000c003407812 */ /* 0x000fe200078efcff */
[----:B------:R-:W-:Y:S01]  /*1c20*/  @!P5 IMAD.IADD R13, R13, 0x1, -R4 ;  /* 0x000000010d0dd824 */ /* 0x000fe200078e0a04 */
[----:B------:R-:W-:Y:S01]  /*1c30*/  ISETP.GT.U32.AND P5, PT, R4, R15, PT ;  /* 0x0000000f0400720c */ /* 0x000fe20003fa4070 */
[----:B------:R-:W-:Y:S01]  /*1c40*/  IMAD.MOV R5, RZ, RZ, -R5 ;  /* 0x000000ffff057224 */ /* 0x000fe200078e0a05 */
[C---:B------:R-:W-:Y:S01]  /*1c50*/  LOP3.LUT R62, R3.reuse, 0xc1, RZ, 0xfc, !PT ;  /* 0x000000c1033e7812 */ /* 0x040fe200078efcff */
[----:B------:R-:W-:Y:S01]  /*1c60*/  IMAD.HI.U32 R6, R2, R19, RZ ;  /* 0x0000001302067227 */ /* 0x000fe200078e00ff */
[C---:B------:R-:W-:Y:S01]  /*1c70*/  LOP3.LUT R66, R3.reuse, 0xbf, RZ, 0xfc, !PT ;  /* 0x000000bf03427812 */ /* 0x040fe200078efcff */
[----:B------:R-:W-:Y:S01]  /*1c80*/  STL [R1+0xbe8], R11 ;  /* 0x000be80b01007387 */ /* 0x000fe20000100800 */
[----:B------:R-:W-:Y:S01]  /*1c90*/  IABS R63, R64 ;  /* 0x00000040003f7213 */ /* 0x000fe20000000000 */
[C---:B------:R-:W-:Y:S01]  /*1ca0*/  IMAD R17, R4.reuse, R5, R7 ;  /* 0x0000000504117224 */ /* 0x040fe200078e0207 */
[----:B------:R-:W-:Y:S01]  /*1cb0*/  IABS R7, R24 ;  /* 0x0000001800077213 */ /* 0x000fe20000000000 */
[----:B------:R-:W-:Y:S01]  /*1cc0*/  @!P4 IMAD.MOV R13, RZ, RZ, -R13 ;  /* 0x000000ffff0dc224 */ /* 0x000fe200078e0a0d */
[----:B------:R-:W-:Y:S01]  /*1cd0*/  ISETP.GT.U32.AND P4, PT, R4, R16, PT ;  /* 0x000000100400720c */ /* 0x000fe20003f84070 */
[----:B------:R-:W-:Y:S01]  /*1ce0*/  IMAD.MOV R6, RZ, RZ, -R6 ;  /* 0x000000ffff067224 */ /* 0x000fe200078e0a06 */
[----:B------:R-:W-:Y:S01]  /*1cf0*/  IABS R65, R66 ;  /* 0x0000004200417213 */ /* 0x000fe20000000000 */
[--C-:B------:R-:W-:Y:S01]  /*1d00*/  @!P6 IMAD.IADD R14, R14, 0x1, -R4.reuse ;  /* 0x000000010e0ee824 */ /* 0x100fe200078e0a04 */
[C---:B------:R-:W-:Y:S01]  /*1d10*/  ISETP.GT.U32.AND P6, PT, R4.reuse, R17, PT ;  /* 0x000000110400720c */ /* 0x040fe20003fc4070 */
[----:B------:R-:W-:Y:S01]  /*1d20*/  IMAD R18, R4, R6, R19 ;  /* 0x0000000604127224 */ /* 0x000fe200078e0213 */
[----:B------:R-:W-:Y:S01]  /*1d30*/  LOP3.LUT R68, R3, 0xbd, RZ, 0xfc, !PT ;  /* 0x000000bd03447812 */ /* 0x000fe200078efcff */
[--C-:B------:R-:W-:Y:S01]  /*1d40*/  @!P5 IMAD.IADD R15, R15, 0x1, -R4.reuse ;  /* 0x000000010f0fd824 */ /* 0x100fe200078e0a04 */
[C---:B------:R-:W-:Y:S01]  /*1d50*/  LOP3.LUT R70, R3.reuse, 0xbb, RZ, 0xfc, !PT ;  /* 0x000000bb03467812 */ /* 0x040fe200078efcff */
[----:B------:R-:W-:Y:S01]  /*1d60*/  IMAD.HI.U32 R5, R2, R21, RZ ;  /* 0x0000001502057227 */ /* 0x000fe200078e00ff */
[----:B------:R-:W-:Y:S01]  /*1d70*/  ISETP.GT.U32.AND P5, PT, R4, R18, PT ;  /* 0x000000120400720c */ /* 0x000fe20003fa4070 */
[----:B------:R0:W-:Y:S01]  /*1d80*/  STL [R1+0xbec], R12 ;  /* 0x000bec0c01007387 */ /* 0x0001e20000100800 */
[----:B------:R-:W-:Y:S01]  /*1d90*/  LOP3.LUT R72, R3, 0xba, RZ, 0xfc, !PT ;  /* 0x000000ba03487812 */ /* 0x000fe200078efcff */
[--C-:B------:R-:W-:Y:S01]  /*1da0*/  @!P4 IMAD.IADD R16, R16, 0x1, -R4.reuse ;  /* 0x000000011010c824 */ /* 0x100fe200078e0a04 */
[C---:B------:R-:W-:Y:S01]  /*1db0*/  ISETP.GT.U32.AND P4, PT, R4.reuse, R15, PT ;  /* 0x0000000f0400720c */ /* 0x040fe20003f84070 */
[----:B------:R-:W-:Y:S01]  /*1dc0*/  IMAD.MOV R5, RZ, RZ, -R5 ;  /* 0x000000ffff057224 */ /* 0x000fe200078e0a05 */
[----:B------:R-:W-:Y:S01]  /*1dd0*/  IABS R69, R70 ;  /* 0x0000004600457213 */ /* 0x000fe20000000000 */
[--C-:B------:R-:W-:Y:S01]  /*1de0*/  @!P6 IMAD.IADD R17, R17, 0x1, -R4.reuse ;  /* 0x000000011111e824 */ /* 0x100fe200078e0a04 */
[C---:B------:R-:W-:Y:S01]  /*1df0*/  ISETP.GT.U32.AND P6, PT, R4.reuse, R16, PT ;  /* 0x000000100400720c */ /* 0x040fe20003fc4070 */
[----:B------:R-:W-:Y:S01]  /*1e00*/  IMAD R19, R4, R5, R21 ;  /* 0x0000000504137224 */ /* 0x000fe200078e0215 */
[----:B------:R-:W-:Y:S01]  /*1e10*/  IABS R21, R25 ;  /* 0x0000001900157213 */ /* 0x000fe20000000000 */
[----:B------:R-:W-:Y:S01]  /*1e20*/  IMAD.HI.U32 R5, R2, R7, RZ ;  /* 0x0000000702057227 */ /* 0x000fe200078e00ff */
[----:B------:R-:W-:Y:S01]  /*1e30*/  IABS R71, R72 ;  /* 0x0000004800477213 */ /* 0x000fe20000000000 */
[----:B------:R-:W-:Y:S01]  /*1e40*/  STL [R1+0xbf0], R13 ;  /* 0x000bf00d01007387 */ /* 0x000fe20000100800 */
[C---:B------:R-:W-:Y:S01]  /*1e50*/  LOP3.LUT R73, R3.reuse, 0xb9, RZ, 0xfc, !PT ;  /* 0x000000b903497812 */ /* 0x040fe200078efcff */
[--C-:B------:R-:W-:Y:S01]  /*1e60*/  @!P5 IMAD.IADD R18, R18, 0x1, -R4.reuse ;  /* 0x000000011212d824 */ /* 0x100fe200078e0a04 */
[C---:B------:R-:W-:Y:S01]  /*1e70*/  ISETP.GT.U32.AND P5, PT, R4.reuse, R17, PT ;  /* 0x000000110400720c */ /* 0x040fe20003fa4070 */
[----:B------:R-:W-:Y:S01]  /*1e80*/  IMAD.MOV R5, RZ, RZ, -R5 ;  /* 0x000000ffff057224 */ /* 0x000fe200078e0a05 */
[----:B------:R-:W-:Y:S01]  /*1e90*/  LOP3.LUT R74, R3, 0xb8, RZ, 0xfc, !PT ;  /* 0x000000b8034a7812 */ /* 0x000fe200078efcff */
[--C-:B------:R-:W-:Y:S01]  /*1ea0*/  @!P4 IMAD.IADD R15, R15, 0x1, -R4.reuse ;  /* 0x000000010f0fc824 */ /* 0x100fe200078e0a04 */
[----:B------:R-:W-:Y:S01]  /*1eb0*/  ISETP.GT.U32.AND P4, PT, R4, R19, PT ;  /* 0x000000130400720c */ /* 0x000fe20003f84070 */
[----:B------:R-:W-:Y:S01]  /*1ec0*/  @!P6 IMAD.IADD R16, R16, 0x1, -R4 ;  /* 0x000000011010e824 */ /* 0x000fe200078e0a04 */
[----:B------:R-:W-:Y:S01]  /*1ed0*/  ISETP.GE.AND P6, PT, R20, RZ, PT ;  /* 0x000000ff1400720c */ /* 0x000fe20003fc6270 */
[C---:B------:R-:W-:Y:S01]  /*1ee0*/  IMAD R20, R4.reuse, R5, R7 ;  /* 0x0000000504147224 */ /* 0x040fe200078e0207 */
[----:B------:R-:W-:Y:S01]  /*1ef0*/  IABS R7, R27 ;  /* 0x0000001b00077213 */ /* 0x000fe20000000000 */
[----:B------:R-:W-:Y:S01]  /*1f00*/  @!P1 IMAD.MOV R14, RZ, RZ, -R14 ;  /* 0x000000ffff0e9224 */ /* 0x000fe200078e0a0e */
[----:B------:R-:W-:Y:S01]  /*1f10*/  ISETP.GT.U32.AND P1, PT, R4, R18, PT ;  /* 0x000000120400720c */ /* 0x000fe20003f24070 */
[----:B------:R-:W-:Y:S01]  /*1f20*/  IMAD.HI.U32 R5, R2, R21, RZ ;  /* 0x0000001502057227 */ /* 0x000fe200078e00ff */
[----:B------:R-:W-:-:S02]  /*1f30*/  LOP3.LUT R75, R3, 0xb7, RZ, 0xfc, !PT ;  /* 0x000000b7034b7812 */ /* 0x000fc400078efcff */
        /* <DEDUP_REMOVED lines=8> */
[C---:B------:R-:W-:Y:S01]  /*1fc0*/  LOP3.LUT R80, R3.reuse, 0xb1, RZ, 0xfc, !PT ;  /* 0x000000b103507812 */ /* 0x040fe200078efcff */
[----:B------:R-:W-:Y:S01]  /*1fd0*/  IMAD R21, R4, R5, R21 ;  /* 0x0000000504157224 */ /* 0x000fe200078e0215 */
[----:B------:R-:W-:Y:S01]  /*1fe0*/  LOP3.LUT R82, R3, 0xaf, RZ, 0xfc, !PT ;  /* 0x000000af03527812 */ /* 0x000fe200078efcff */
[----:B------:R-:W-:Y:S01]  /*1ff0*/  IMAD.HI.U32 R5, R2, R7, RZ ;  /* 0x0000000702057227 */ /* 0x000fe200078e00ff */
[----:B------:R-:W-:-:S02]  /*2000*/  IABS R79, R80 ;  /* 0x00000050004f7213 */ /* 0x000fc40000000000 */
[C---:B------:R-:W-:Y:S01]  /*2010*/  LOP3.LUT R84, R3.reuse, 0xae, RZ, 0xfc, !PT ;  /* 0x000000ae03547812 */ /* 0x040fe200078efcff */
[----:B------:R-:W-:Y:S01]  /*2020*/  @!P5 IMAD.IADD R20, R20, 0x1, -R4 ;  /* 0x000000011414d824 */ /* 0x000fe200078e0a04 */
[----:B------:R-:W-:Y:S01]  /*2030*/  LOP3.LUT R85, R3, 0xad, RZ, 0xfc, !PT ;  /* 0x000000ad03557812 */ /* 0x000fe200078efcff */
[----:B------:R-:W-:Y:S01]  /*2040*/  IMAD.MOV R6, RZ, RZ, -R6 ;  /* 0x000000ffff067224 */ /* 0x000fe200078e0a06 */
[----:B------:R-:W-:Y:S01]  /*2050*/  IABS R81, R84 ;  /* 0x0000005400517213 */ /* 0x000fe20000000000 */
[--C-:B------:R-:W-:Y:S01]  /*2060*/  @!P4 IMAD.IADD R19, R19, 0x1, -R4.reuse ;  /* 0x000000011313c824 */ /* 0x100fe200078e0a04 */
[----:B------:R-:W-:Y:S01]  /*2070*/  ISETP.GT.U32.AND P5, PT, R4, R20, PT ;  /* 0x000000140400720c */ /* 0x000fe20003fa4070 */
[----:B------:R-:W-:Y:S01]  /*2080*/  IMAD.MOV R5, RZ, RZ, -R5 ;  /* 0x000000ffff057224 */ /* 0x000fe200078e0a05 */
[----:B------:R-:W-:Y:S01]  /*2090*/  ISETP.GE.AND P4, PT, R24, RZ, PT ;  /* 0x000000ff1800720c */ /* 0x000fe20003f86270 */
[----:B------:R-:W-:Y:S01]  /*20a0*/  @!P1 IMAD.IADD R18, R18, 0x1, -R4 ;  /* 0x0000000112129824 */ /* 0x000fe200078e0a04 */
[----:B------:R-:W-:Y:S01]  /*20b0*/  ISETP.GE.AND P1, PT, R22, RZ, PT ;  /* 0x000000ff1600720c */ /* 0x000fe20003f26270 */
[C---:B------:R-:W-:Y:S01]  /*20c0*/  IMAD R22, R4.reuse, R6, R23 ;  /* 0x0000000604167224 */ /* 0x040fe200078e0217 */
[----:B------:R-:W-:Y:S01]  /*20d0*/  IABS R6, R30 ;  /* 0x0000001e00067213 */ /* 0x000fe20000000000 */
[----:B------:R-:W-:Y:S01]  /*20e0*/  @!P0 IMAD.MOV R15, RZ, RZ, -R15 ;  /* 0x000000ffff0f8224 */ /* 0x000fe200078e0a0f */
[C---:B------:R-:W-:Y:S01]  /*20f0*/  ISETP.GT.U32.AND P0, PT, R4.reuse, R19, PT ;  /* 0x000000130400720c */ /* 0x040fe20003f04070 */
[C---:B------:R-:W-:Y:S01]  /*2100*/  IMAD R23, R4.reuse, R5, R7 ;  /* 0x0000000504177224 */ /* 0x040fe200078e0207 */
[----:B------:R-:W-:Y:S01]  /*2110*/  IABS R7, R28 ;  /* 0x0000001c00077213 */ /* 0x000fe20000000000 */
[----:B------:R-:W-:Y:S01]  /*2120*/  @!P3 IMAD.MOV R16, RZ, RZ, -R16 ;  /* 0x000000ffff10b224 */ /* 0x000fe200078e0a10 */
[----:B------:R-:W-:Y:S01]  /*2130*/  ISETP.GT.U32.AND P3, PT, R4, R21, PT ;  /* 0x000000150400720c */ /* 0x000fe20003f64070 */
[----:B------:R-:W-:Y:S01]  /*2140*/  @!P5 IMAD.IADD R20, R20, 0x1, -R4 ;  /* 0x000000011414d824 */ /* 0x000fe200078e0a04 */
[C---:B------:R-:W-:Y:S01]  /*2150*/  ISETP.GT.U32.AND P5, PT, R4.reuse, R23, PT ;  /* 0x000000170400720c */ /* 0x040fe20003fa4070 */
[----:B------:R-:W-:Y:S01]  /*2160*/  @!P6 IMAD.MOV R18, RZ, RZ, -R18 ;  /* 0x000000ffff12e224 */ /* 0x000fe200078e0a12 */
[----:B------:R-:W-:Y:S01]  /*2170*/  ISETP.GT.U32.AND P6, PT, R4, R22, PT ;  /* 0x000000160400720c */ /* 0x000fe20003fc4070 */
[----:B------:R-:W-:Y:S01]  /*2180*/  @!P2 IMAD.MOV R17, RZ, RZ, -R17 ;  /* 0x000000ffff11a224 */ /* 0x000fe200078e0a11 */
[----:B------:R-:W-:Y:S01]  /*2190*/  ISETP.GE.AND P2, PT, R25, RZ, PT ;  /* 0x000000ff1900720c */ /* 0x000fe20003f46270 */
[----:B------:R-:W-:Y:S01]  /*21a0*/  IMAD.HI.U32 R5, R2, R7, RZ ;  /* 0x0000000702057227 */ /* 0x000fe200078e00ff */
[----:B------:R-:W-:Y:S01]  /*21b0*/  IABS R83, R85 ;  /* 0x0000005500537213 */ /* 0x000fe20000000000 */
[----:B------:R1:W-:Y:S01]  /*21c0*/  STL [R1+0xbf8], R15 ;  /* 0x000bf80f01007387 */ /* 0x0003e20000100800 */
[----:B------:R-:W-:Y:S01]  /*21d0*/  LOP3.LUT R86, R3, 0xac, RZ, 0xfc, !PT ;  /* 0x000000ac03567812 */ /* 0x000fe200078efcff */
[--C-:B------:R-:W-:Y:S01]  /*21e0*/  @!P0 IMAD.IADD R19, R19, 0x1, -R4.reuse ;  /* 0x0000000113138824 */ /* 0x100fe200078e0a04 */
[----:B------:R-:W-:Y:S01]  /*21f0*/  ISETP.GE.AND P0, PT, R26, RZ, PT ;  /* 0x000000ff1a00720c */ /* 0x000fe20003f06270 */
[--C-:B------:R-:W-:Y:S01]  /*2200*/  @!P3 IMAD.IADD R21, R21, 0x1, -R4.reuse ;  /* 0x000000011515b824 */ /* 0x100fe200078e0a04 */
[----:B------:R-:W-:Y:S01]  /*2210*/  LOP3.LUT R26, R3, 0xe5, RZ, 0xfc, !PT ;  /* 0x000000e5031a7812 */ /* 0x000fe200078efcff */
[--C-:B------:R-:W-:Y:S01]  /*2220*/  @!P5 IMAD.IADD R23, R23, 0x1, -R4.reuse ;  /* 0x000000011717d824 */ /* 0x100fe200078e0a04 */
[----:B------:R-:W-:Y:S01]  /*2230*/  ISETP.GE.AND P3, PT, R27, RZ, PT ;  /* 0x000000ff1b00720c */ /* 0x000fe20003f66270 */
[----:B------:R-:W-:Y:S01]  /*2240*/  IMAD.MOV R24, RZ, RZ, -R5 ;  /* 0x000000ffff187224 */ /* 0x000fe200078e0a05 */
[----:B------:R-:W-:Y:S01]  /*2250*/  IABS R25, R26 ;  /* 0x0000001a00197213 */ /* 0x000fe20000000000 */
[----:B------:R-:W-:Y:S01]  /*2260*/  @!P6 IMAD.IADD R22, R22, 0x1, -R4 ;  /* 0x000000011616e824 */ /* 0x000fe200078e0a04 */
[C---:B------:R-:W-:Y:S01]  /*2270*/  ISETP.GT.U32.AND P5, PT, R4.reuse, R23, PT ;  /* 0x000000170400720c */ /* 0x040fe20003fa4070 */
[C---:B------:R-:W-:Y:S01]  /*2280*/  IMAD R24, R4.reuse, R24, R7 ;  /* 0x0000001804187224 */ /* 0x040fe200078e0207 */
[----:B------:R-:W-:Y:S01]  /*2290*/  ISETP.GT.U32.AND P6, PT, R4, R21, PT ;  /* 0x000000150400720c */ /* 0x000fe20003fc4070 */
[----:B------:R-:W-:Y:S01]  /*22a0*/  IMAD.HI.U32 R5, R2, R25, RZ ;  /* 0x0000001902057227 */ /* 0x000fe200078e00ff */
[----:B------:R-:W-:Y:S01]  /*22b0*/  IABS R27, R31 ;  /* 0x0000001f001b7213 */ /* 0x000fe20000000000 */
[----:B------:R2:W-:Y:S01]  /*22c0*/  STL [R1+0xbfc], R16 ;  /* 0x000bfc1001007387 */ /* 0x0005e20000100800 */
[C---:B------:R-:W-:Y:S01]  /*22d0*/  LOP3.LUT R94, R3.reuse, 0xa5, RZ, 0xfc, !PT ;  /* 0x000000a5035e7812 */ /* 0x040fe200078efcff */
[----:B------:R-:W-:Y:S01]  /*22e0*/  IMAD.MOV R5, RZ, RZ, -R5 ;  /* 0x000000ffff057224 */ /* 0x000fe200078e0a05 */
[C---:B------:R-:W-:Y:S01]  /*22f0*/  LOP3.LUT R92, R3.reuse, 0xa6, RZ, 0xfc, !PT ;  /* 0x000000a6035c7812 */ /* 0x040fe200078efcff */
[----:B------:R-:W-:Y:S01]  /*2300*/  IMAD.MOV.U32 R7, RZ, RZ, R6 ;  /* 0x000000ffff077224 */ /* 0x000fe200078e0006 */
[C---:B------:R-:W-:Y:S01]  /*2310*/  LOP3.LUT R95, R3.reuse, 0xa4, RZ, 0xfc, !PT ;  /* 0x000000a4035f7812 */ /* 0x040fe200078efcff */
[C---:B------:R-:W-:Y:S01]  /*2320*/  IMAD R25, R4.reuse, R5, R25 ;  /* 0x0000000504197224 */ /* 0x040fe200078e0219 */
[----:B------:R-:W-:Y:S01]  /*2330*/  LOP3.LUT R97, R3, 0xa2, RZ, 0xfc, !PT ;  /* 0x000000a203617812 */ /* 0x000fe200078efcff */
[--C-:B------:R-:W-:Y:S01]  /*2340*/  @!P5 IMAD.IADD R23, R23, 0x1, -R4.reuse ;  /* 0x000000011717d824 */ /* 0x100fe200078e0a04 */
[----:B------:R-:W-:Y:S01]  /*2350*/  IABS R90, R95 ;  /* 0x0000005f005a7213 */ /* 0x000fe20000000000 */
[----:B------:R-:W-:Y:S01]  /*2360*/  @!P6 IMAD.IADD R21, R21, 0x1, -R4 ;  /* 0x000000011515e824 */ /* 0x000fe200078e0a04 */
[----:B------:R-:W-:Y:S01]  /*2370*/  ISETP.GT.U32.AND P5, PT, R4, R25, PT ;  /* 0x000000190400720c */ /* 0x000fe20003fa4070 */
[----:B------:R-:W-:Y:S01]  /*2380*/  IMAD.HI.U32 R5, R2, R7, RZ ;  /* 0x0000000702057227 */ /* 0x000fe200078e00ff */
[----:B------:R-:W-:-:S02]  /*2390*/  ISETP.GT.U32.AND P6, PT, R4, R24, PT ;  /* 0x000000180400720c */ /* 0x000fc40003fc4070 */
[C---:B------:R-:W-:Y:S01]  /*23a0*/  LOP3.LUT R96, R3.reuse, 0xa3, RZ, 0xfc, !PT ;  /* 0x000000a303607812 */ /* 0x040fe200078efcff */
[----:B------:R-:W-:Y:S01]  /*23b0*/  @!P1 IMAD.MOV R19, RZ, RZ, -R19 ;  /* 0x000000ffff139224 */ /* 0x000fe200078e0a13 */
[----:B------:R-:W-:Y:S01]  /*23c0*/  ISETP.GT.U32.AND P1, PT, R4, R22, PT ;  /* 0x000000160400720c */ /* 0x000fe20003f24070 */
[----:B------:R-:W-:Y:S01]  /*23d0*/  IMAD.MOV R5, RZ, RZ, -R5 ;  /* 0x000000ffff057224 */ /* 0x000fe200078e0a05 */
[----:B------:R-:W-:Y:S01]  /*23e0*/  IABS R93, R97 ;  /* 0x00000061005d7213 */ /* 0x000fe20000000000 */
[----:B------:R-:W-:Y:S01]  /*23f0*/  IMAD.HI.U32 R6, R2, R27, RZ ;  /* 0x0000001b02067227 */ /* 0x000fe200078e00ff */
[----:B------:R-:W-:Y:S02]  /*2400*/  IABS R91, R96 ;  /* 0x00000060005b7213 */ /* 0x000fe40000000000 */
[----:B------:R-:W-:Y:S01]  /*2410*/  LOP3.LUT R98, R3, 0xa1, RZ, 0xfc, !PT ;  /* 0x000000a103627812 */ /* 0x000fe200078efcff */
[--C-:B------:R-:W-:Y:S01]  /*2420*/  @!P5 IMAD.IADD R25, R25, 0x1, -R4.reuse ;  /* 0x000000011919d824 */ /* 0x100fe200078e0a04 */
[C---:B------:R-:W-:Y:S01]  /*2430*/  LOP3.LUT R99, R3.reuse, 0x9f, RZ, 0xfc, !PT ;  /* 0x0000009f03637812 */ /* 0x040fe200078efcff */
[----:B------:R-:W-:Y:S01]  /*2440*/  @!P6 IMAD.IADD R24, R24, 0x1, -R4 ;  /* 0x000000011818e824 */ /* 0x000fe200078e0a04 */
[----:B------:R-:W-:Y:S01]  /*2450*/  ISETP.GE.AND P6, PT, R26, RZ, PT ;  /* 0x000000ff1a00720c */ /* 0x000fe20003fc6270 */
[C---:B------:R-:W-:Y:S01]  /*2460*/  IMAD R26, R4.reuse, R5, R7 ;  /* 0x00000005041a7224 */ /* 0x040fe200078e0207 */
[----:B------:R-:W-:Y:S01]  /*2470*/  ISETP.GT.U32.AND P5, PT, R4, R25, PT ;  /* 0x000000190400720c */ /* 0x000fe20003fa4070 */
[----:B------:R-:W-:Y:S01]  /*2480*/  IMAD.HI.U32 R5, R2, R29, RZ ;  /* 0x0000001d02057227 */ /* 0x000fe200078e00ff */
[----:B------:R-:W-:-:S02]  /*2490*/  LOP3.LUT R100, R3, 0x9e, RZ, 0xfc, !PT ;  /* 0x0000009e03647812 */ /* 0x000fc400078efcff */
[C---:B------:R-:W-:Y:S01]  /*24a0*/  LOP3.LUT R101, R3.reuse, 0x9c, RZ, 0xfc, !PT ;  /* 0x0000009c03657812 */ /* 0x040fe200078efcff */
[----:B------:R-:W-:Y:S01]  /*24b0*/  IMAD.MOV R5, RZ, RZ, -R5 ;  /* 0x000000ffff057224 */ /* 0x000fe200078e0a05 */
[C---:B------:R-:W-:Y:S01]  /*24c0*/  LOP3.LUT R102, R3.reuse, 0x99, RZ, 0xfc, !PT ;  /* 0x0000009903667812 */ /* 0x040fe200078efcff */
[----:B------:R-:W-:Y:S01]  /*24d0*/  @!P1 IMAD.IADD R22, R22, 0x1, -R4 ;  /* 0x0000000116169824 */ /* 0x000fe200078e0a04 */
[----:B------:R-:W-:Y:S01]  /*24e0*/  ISETP.GE.AND P1, PT, R28, RZ, PT ;  /* 0x000000ff1c00720c */ /* 0x000fe20003f26270 */
[C---:B------:R-:W-:Y:S01]  /*24f0*/  IMAD R28, R4.reuse, R5, R29 ;  /* 0x00000005041c7224 */ /* 0x040fe200078e021d */
[C---:B------:R-:W-:Y:S01]  /*2500*/  LOP3.LUT R106, R3.reuse, 0x98, RZ, 0xfc, !PT ;  /* 0x00000098036a7812 */ /* 0x040fe200078efcff */
[----:B------:R-:W-:Y:S01]  /*2510*/  IMAD.MOV R6, RZ, RZ, -R6 ;  /* 0x000000ffff067224 */ /* 0x000fe200078e0a06 */
[----:B------:R-:W-:Y:S01]  /*2520*/  LOP3.LUT R108, R3, 0x96, RZ, 0xfc, !PT ;  /* 0x00000096036c7812 */ /* 0x000fe200078efcff */
[----:B------:R-:W-:Y:S01]  /*2530*/  @!P5 IMAD.IADD R25, R25, 0x1, -R4 ;  /* 0x000000011919d824 */ /* 0x000fe200078e0a04 */
[C---:B------:R-:W-:Y:S01]  /*2540*/  ISETP.GT.U32.AND P5, PT, R4.reuse, R28, PT ;  /* 0x0000001c0400720c */ /* 0x040fe20003fa4070 */
[C---:B------:R-:W-:Y:S01]  /*2550*/  IMAD R27, R4.reuse, R6, R27 ;  /* 0x00000006041b7224 */ /* 0x040fe200078e021b */
[----:B------:R-:W-:Y:S01]  /*2560*/  IABS R6, R33 ;  /* 0x0000002100067213 */ /* 0x000fe20000000000 */
[----:B------:R-:W-:Y:S01]  /*2570*/  @!P2 IMAD.MOV R21, RZ, RZ, -R21 ;  /* 0x000000ffff15a224 */ /* 0x000fe200078e0a15 */
[C---:B------:R-:W-:Y:S01]  /*2580*/  ISETP.GT.U32.AND P2, PT, R4.reuse, R26, PT ;  /* 0x0000001a0400720c */ /* 0x040fe20003f44070 */
[----:B------:R-:W-:Y:S01]  /*2590*/  @!P3 IMAD.MOV R23, RZ, RZ, -R23 ;  /* 0x000000ffff17b224 */ /* 0x000fe200078e0a17 */
[C---:B------:R-:W-:Y:S01]  /*25a0*/  ISETP.GT.U32.AND P3, PT, R4.reuse, R27, PT ;  /* 0x0000001b0400720c */ /* 0x040fe20003f64070 */
[----:B------:R-:W-:Y:S01]  /*25b0*/  IMAD.MOV.U32 R29, RZ, RZ, R6 ;  /* 0x000000ffff1d7224 */ /* 0x000fe200078e0006 */
[----:B------:R-:W-:Y:S01]  /*25c0*/  LOP3.LUT R6, R3, 0xe0, RZ, 0xfc, !PT ;  /* 0x000000e003067812 */ /* 0x000fe200078efcff */
[----:B------:R-:W-:Y:S01]  /*25d0*/  @!P4 IMAD.MOV R20, RZ, RZ, -R20 ;  /* 0x000000ffff14c224 */ /* 0x000fe200078e0a14 */
[----:B------:R-:W-:Y:S01]  /*25e0*/  ISETP.GT.U32.AND P4, PT, R4, R24, PT ;  /* 0x000000180400720c */ /* 0x000fe20003f84070 */
[----:B------:R-:W-:Y:S01]  /*25f0*/  IMAD.HI.U32 R5, R2, R29, RZ ;  /* 0x0000001d02057227 */ /* 0x000fe200078e00ff */
[----:B------:R-:W-:-:S02]  /*2600*/  IABS R7, R6 ;  /* 0x0000000600077213 */ /* 0x000fc40000000000 */
[C---:B------:R-:W-:Y:S01]  /*2610*/  LOP3.LUT R107, R3.reuse, 0x97, RZ, 0xfc, !PT ;  /* 0x00000097036b7812 */ /* 0x040fe200078efcff */
[--C-:B------:R-:W-:Y:S01]  /*2620*/  @!P5 IMAD.IADD R28, R28, 0x1, -R4.reuse ;  /* 0x000000011c1cd824 */ /* 0x100fe200078e0a04 */
[----:B------:R-:W-:Y:S01]  /*2630*/  IABS R104, R108 ;  /* 0x0000006c00687213 */ /* 0x000fe20000000000 */
[----:B------:R-:W-:Y:S01]  /*2640*/  IMAD.MOV R5, RZ, RZ, -R5 ;  /* 0x000000ffff057224 */ /* 0x000fe200078e0a05 */
[----:B------:R-:W-:Y:S01]  /*2650*/  IABS R103, R107 ;  /* 0x0000006b00677213 */ /* 0x000fe20000000000 */
[----:B------:R-:W-:Y:S01]  /*2660*/  @!P2 IMAD.IADD R26, R26, 0x1, -R4 ;  /* 0x000000011a1aa824 */ /* 0x000fe200078e0a04 */
[C---:B------:R-:W-:Y:S01]  /*2670*/  ISETP.GT.U32.AND P5, PT, R4.reuse, R28, PT ;  /* 0x0000001c0400720c */ /* 0x040fe20003fa4070 */
[----:B------:R-:W-:Y:S01]  /*2680*/  IMAD R29, R4, R5, R29 ;  /* 0x00000005041d7224 */ /* 0x000fe200078e021d */
[----:B------:R-:W-:Y:S01]  /*2690*/  ISETP.GE.AND P2, PT, R32, RZ, PT ;  /* 0x000000ff2000720c */ /* 0x000fe20003f46270 */
[----:B------:R-:W-:Y:S01]  /*26a0*/  IMAD.HI.U32 R5, R2, R7, RZ ;  /* 0x0000000702057227 */ /* 0x000fe200078e00ff */
[----:B------:R-:W-:-:S02]  /*26b0*/  LOP3.LUT R32, R3, 0xdf, RZ, 0xfc, !PT ;  /* 0x000000df03207812 */ /* 0x000fc400078efcff */
[----:B------:R-:W-:Y:S01]  /*26c0*/  LOP3.LUT R110, R3, 0x95, RZ, 0xfc, !PT ;  /* 0x00000095036e7812 */ /* 0x000fe200078efcff */
[----:B------:R-:W-:Y:S01]  /*26d0*/  @!P3 IMAD.IADD R27, R27, 0x1, -R4 ;  /* 0x000000011b1bb824 */ /* 0x000fe200078e0a04 */
[----:B------:R-:W-:Y:S01]  /*26e0*/  ISETP.GT.U32.AND P3, PT, R4, R26, PT ;  /* 0x0000001a0400720c */ /* 0x000fe20003f64070 */
[----:B------:R-:W-:Y:S01]  /*26f0*/  IMAD.MOV R5, RZ, RZ, -R5 ;  /* 0x000000ffff057224 */ /* 0x000fe200078e0a05 */
[----:B------:R-:W-:Y:S01]  /*2700*/  IABS R105, R110 ;  /* 0x0000006e00697213 */ /* 0x000fe20000000000 */
[----:B------:R-:W-:Y:S01]  /*2710*/  @!P0 IMAD.MOV R22, RZ, RZ, -R22 ;  /* 0x000000ffff168224 */ /* 0x000fe200078e0a16 */
[----:B------:R-:W-:Y:S01]  /*2720*/  ISETP.GE.AND P0, PT, R30, RZ, PT ;  /* 0x000000ff1e00720c */ /* 0x000fe20003f06270 */
[----:B------:R-:W-:Y:S01]  /*2730*/  IMAD R30, R4, R5, R7 ;  /* 0x00000005041e7224 */ /* 0x000fe200078e0207 */
[----:B------:R-:W-:Y:S01]  /*2740*/  IABS R7, R34 ;  /* 0x0000002200077213 */ /* 0x000fe20000000000 */
[--C-:B------:R-:W-:Y:S01]  /*2750*/  @!P5 IMAD.IADD R28, R28, 0x1, -R4.reuse ;  /* 0x000000011c1cd824 */ /* 0x100fe200078e0a04 */
[----:B------:R-:W-:Y:S01]  /*2760*/  LOP3.LUT R113, R3, 0x92, RZ, 0xfc, !PT ;  /* 0x0000009203717812 */ /* 0x000fe200078efcff */
[--C-:B------:R-:W-:Y:S01]  /*2770*/  @!P4 IMAD.IADD R24, R24, 0x1, -R4.reuse ;  /* 0x000000011818c824 */ /* 0x100fe200078e0a04 */
[----:B------:R-:W-:Y:S01]  /*2780*/  ISETP.GT.U32.AND P5, PT, R4, R30, PT ;  /* 0x0000001e0400720c */ /* 0x000fe20003fa4070 */
[----:B------:R-:W-:Y:S01]  /*2790*/  @!P6 IMAD.MOV R25, RZ, RZ, -R25 ;  /* 0x000000ffff19e224 */ /* 0x000fe200078e0a19 */
[----:B------:R-:W-:Y:S01]  /*27a0*/  ISETP.GE.AND P4, PT, R31, RZ, PT ;  /* 0x000000ff1f00720c */ /* 0x000fe20003f86270 */
[----:B------:R-:W-:Y:S01]  /*27b0*/  @!P3 IMAD.IADD R26, R26, 0x1, -R4 ;  /* 0x000000011a1ab824 */ /* 0x000fe200078e0a04 */
[C---:B------:R-:W-:Y:S01]  /*27c0*/  ISETP.GT.U32.AND P3, PT, R4.reuse, R29, PT ;  /* 0x0000001d0400720c */ /* 0x040fe20003f64070 */
[----:B------:R-:W-:Y:S01]  /*27d0*/  @!P1 IMAD.MOV R24, RZ, RZ, -R24 ;  /* 0x000000ffff189224 */ /* 0x000fe200078e0a18 */
[----:B------:R-:W-:Y:S01]  /*27e0*/  IABS R31, R32 ;  /* 0x00000020001f7213 */ /* 0x000fe20000000000 */
[----:B------:R-:W-:Y:S01]  /*27f0*/  @!P0 IMAD.MOV R26, RZ, RZ, -R26 ;  /* 0x000000ffff1a8224 */ /* 0x000fe200078e0a1a */
[----:B------:R-:W-:Y:S01]  /*2800*/  ISETP.GT.U32.AND P1, PT, R4, R27, PT ;  /* 0x0000001b0400720c */ /* 0x000fe20003f24070 */
[----:B------:R-:W-:Y:S01]  /*2810*/  @!P2 IMAD.MOV R28, RZ, RZ, -R28 ;  /* 0x000000ffff1ca224 */ /* 0x000fe200078e0a1c */
[----:B------:R-:W-:Y:S01]  /*2820*/  ISETP.GE.AND P6, PT, R33, RZ, PT ;  /* 0x000000ff2100720c */ /* 0x000fe20003fc6270 */
[----:B------:R-:W-:Y:S01]  /*2830*/  IMAD.HI.U32 R5, R2, R31, RZ ;  /* 0x0000001f02057227 */ /* 0x000fe200078e00ff */
[----:B------:R-:W-:-:S02]  /*2840*/  IABS R33, R35 ;  /* 0x0000002300217213 */ /* 0x000fc40000000000 */
[----:B------:R-:W-:Y:S01]  /*2850*/  ISETP.GE.AND P2, PT, R34, RZ, PT ;  /* 0x000000ff2200720c */ /* 0x000fe20003f46270 */
[--C-:B------:R-:W-:Y:S01]  /*2860*/  @!P5 IMAD.IADD R30, R30, 0x1, -R4.reuse ;  /* 0x000000011e1ed824 */ /* 0x100fe200078e0a04 */
[C---:B------:R-:W-:Y:S01]  /*2870*/  LOP3.LUT R34, R3.reuse, 0xdc, RZ, 0xfc, !PT ;  /* 0x000000dc03227812 */ /* 0x040fe200078efcff */
[----:B------:R-:W-:Y:S01]  /*2880*/  IMAD.MOV R5, RZ, RZ, -R5 ;  /* 0x000000ffff057224 */ /* 0x000fe200078e0a05 */
[----:B------:R-:W-:Y:S01]  /*2890*/  LOP3.LUT R112, R3, 0x93, RZ, 0xfc, !PT ;  /* 0x0000009303707812 */ /* 0x000fe200078efcff */
[----:B------:R-:W-:Y:S01]  /*28a0*/  @!P3 IMAD.IADD R29, R29, 0x1, -R4 ;  /* 0x000000011d1db824 */ /* 0x000fe200078e0a04 */
[C---:B------:R-:W-:Y:S01]  /*28b0*/  ISETP.GT.U32.AND P5, PT, R4.reuse, R30, PT ;  /* 0x0000001e0400720c */ /* 0x040fe20003fa4070 */
[----:B------:R-:W-:Y:S01]  /*28c0*/  IMAD R31, R4, R5, R31 ;  /* 0x00000005041f7224 */ /* 0x000fe200078e021f */
[----:B------:R-:W-:Y:S01]  /*28d0*/  ISETP.GE.AND P3, PT, R32, RZ, PT ;  /* 0x000000ff2000720c */ /* 0x000fe20003f66270 */
[----:B------:R-:W-:Y:S01]  /*28e0*/  IMAD.HI.U32 R5, R2, R7, RZ ;  /* 0x0000000702057227 */ /* 0x000fe200078e00ff */
[----:B------:R-:W-:-:S02]  /*28f0*/  ISETP.GT.U32.AND P0, PT, R4, R29, PT ;  /* 0x0000001d0400720c */ /* 0x000fc40003f04070 */
[----:B------:R-:W-:Y:S01]  /*2900*/  LOP3.LUT R114, R3, 0x91, RZ, 0xfc, !PT ;  /* 0x0000009103727812 */ /* 0x000fe200078efcff */
[----:B------:R-:W-:Y:S01]  /*2910*/  IMAD.MOV R5, RZ, RZ, -R5 ;  /* 0x000000ffff057224 */ /* 0x000fe200078e0a05 */
[----:B------:R-:W-:Y:S01]  /*2920*/  IABS R109, R113 ;  /* 0x00000071006d7213 */ /* 0x000fe20000000000 */
[----:B------:R-:W-:Y:S01]  /*2930*/  @!P1 IMAD.IADD R27, R27, 0x1, -R4 ;  /* 0x000000011b1b9824 */ /* 0x000fe200078e0a04 */
[----:B------:R-:W-:Y:S01]  /*2940*/  ISETP.GE.AND P1, PT, R6, RZ, PT ;  /* 0x000000ff0600720c */ /* 0x000fe20003f26270 */
[----:B------:R-:W-:Y:S01]  /*2950*/  IMAD.HI.U32 R6, R2, R33, RZ ;  /* 0x0000002102067227 */ /* 0x000fe200078e00ff */
[----:B------:R-:W-:Y:S02]  /*2960*/  IABS R111, R114 ;  /* 0x00000072006f7213 */ /* 0x000fe40000000000 */
[C---:B------:R-:W-:Y:S01]  /*2970*/  LOP3.LUT R115, R3.reuse, 0x8f, RZ, 0xfc, !PT ;  /* 0x0000008f03737812 */ /* 0x040fe200078efcff */
[C---:B------:R-:W-:Y:S01]  /*2980*/  IMAD R32, R4.reuse, R5, R7 ;  /* 0x0000000504207224 */ /* 0x040fe200078e0207 */
[----:B------:R-:W-:Y:S01]  /*2990*/  IABS R7, R34 ;  /* 0x0000002200077213 */ /* 0x000fe20000000000 */
[----:B------:R-:W-:Y:S01]  /*29a0*/  @!P4 IMAD.MOV R27, RZ, RZ, -R27 ;  /* 0x000000ffff1bc224 */ /* 0x000fe200078e0a1b */
[----:B------:R-:W-:Y:S01]  /*29b0*/  ISETP.GT.U32.AND P4, PT, R4, R31, PT ;  /* 0x0000001f0400720c */ /* 0x000fe20003f84070 */
[----:B------:R-:W-:Y:S01]  /*29c0*/  IMAD.MOV R6, RZ, RZ, -R6 ;  /* 0x000000ffff067224 */ /* 0x000fe200078e0a06 */
[----:B------:R-:W-:Y:S01]  /*29d0*/  LOP3.LUT R116, R3, 0x8c, RZ, 0xfc, !PT ;  /* 0x0000008c03747812 */ /* 0x000fe200078efcff */
[--C-:B------:R-:W-:Y:S01]  /*29e0*/  @!P5 IMAD.IADD R30, R30, 0x1, -R4.reuse ;  /* 0x000000011e1ed824 */ /* 0x100fe200078e0a04 */
[C---:B------:R-:W-:Y:S01]  /*29f0*/  ISETP.GT.U32.AND P5, PT, R4.reuse, R32, PT ;  /* 0x000000200400720c */ /* 0x040fe20003fa4070 */
[----:B------:R-:W-:Y:S01]  /*2a00*/  @!P0 IMAD.IADD R29, R29, 0x1, -R4 ;  /* 0x000000011d1d8824 */ /* 0x000fe200078e0a04 */
[----:B------:R-:W-:Y:S01]  /*2a10*/  ISETP.GE.AND P0, PT, R35, RZ, PT ;  /* 0x000000ff2300720c */ /* 0x000fe20003f06270 */
[----:B------:R-:W-:Y:S01]  /*2a20*/  IMAD R33, R4, R6, R33 ;  /* 0x0000000604217224 */ /* 0x000fe200078e0221 */
[C---:B------:R-:W-:Y:S01]  /*2a30*/  LOP3.LUT R6, R3.reuse, 0xdb, RZ, 0xfc, !PT ;  /* 0x000000db03067812 */ /* 0x040fe200078efcff */
[----:B------:R-:W-:Y:S01]  /*2a40*/  @!P6 IMAD.MOV R29, RZ, RZ, -R29 ;  /* 0x000000ffff1de224 */ /* 0x000fe200078e0a1d */
[----:B------:R-:W-:Y:S01]  /*2a50*/  LOP3.LUT R118, R3, 0x89, RZ, 0xfc, !PT ;  /* 0x0000008903767812 */ /* 0x000fe200078efcff */
[----:B------:R-:W-:Y:S01]  /*2a60*/  IMAD.HI.U32 R5, R2, R7, RZ ;  /* 0x0000000702057227 */ /* 0x000fe200078e00ff */
[----:B------:R-:W-:-:S02]  /*2a70*/  ISETP.GT.U32.AND P6, PT, R4, R33, PT ;  /* 0x000000210400720c */ /* 0x000fc40003fc4070 */
[----:B------:R-:W-:Y:S01]  /*2a80*/  IABS R35, R6 ;  /* 0x0000000600237213 */ /* 0x000fe20000000000 */
[--C-:B------:R-:W-:Y:S01]  /*2a90*/  @!P4 IMAD.IADD R31, R31, 0x1, -R4.reuse ;  /* 0x000000011f1fc824 */ /* 0x100fe200078e0a04 */
[----:B------:R-:W-:Y:S01]  /*2aa0*/  IABS R119, R118 ;  /* 0x0000007600777213 */ /* 0x000fe20000000000 */
[----:B------:R-:W-:Y:S01]  /*2ab0*/  @!P5 IMAD.IADD R32, R32, 0x1, -R4 ;  /* 0x000000012020d824 */ /* 0x000fe200078e0a04 */
[----:B------:R-:W-:Y:S01]  /*2ac0*/  LOP3.LUT R120, R3, 0x87, RZ, 0xfc, !PT ;  /* 0x0000008703787812 */ /* 0x000fe200078efcff */
[----:B------:R-:W-:Y:S01]  /*2ad0*/  @!P1 IMAD.MOV R30, RZ, RZ, -R30 ;  /* 0x000000ffff1e9224 */ /* 0x000fe200078e0a1e */
[C---:B------:R-:W-:Y:S02]  /*2ae0*/  ISETP.GT.U32.AND P4, PT, R4.reuse, R31, PT ;  /* 0x0000001f0400720c */ /* 0x040fe40003f84070 */
[----:B------:R-:W-:Y:S02]  /*2af0*/  ISETP.GT.U32.AND P5, PT, R4, R32, PT ;  /* 0x000000200400720c */ /* 0x000fe40003fa4070 */
[----:B------:R-:W-:Y:S01]  /*2b00*/  ISETP.GE.AND P1, PT, R34, RZ, PT ;  /* 0x000000ff2200720c */ /* 0x000fe20003f26270 */
[----:B------:R-:W-:Y:S01]  /*2b10*/  @!P6 IMAD.IADD R33, R33, 0x1, -R4 ;  /* 0x000000012121e824 */ /* 0x000fe200078e0a04 */
[----:B------:R-:W-:Y:S01]  /*2b20*/  LOP3.LUT R128, R3, 0x85, RZ, 0xfc, !PT ;  /* 0x0000008503807812 */ /* 0x000fe200078efcff */
[----:B------:R-:W-:Y:S01]  /*2b30*/  IMAD.MOV R34, RZ, RZ, -R5 ;  /* 0x000000ffff227224 */ /* 0x000fe200078e0a05 */
[----:B------:R-:W-:Y:S01]  /*2b40*/  IABS R121, R120 ;  /* 0x0000007800797213 */ /* 0x000fe20000000000 */
[----:B------:R-:W-:Y:S01]  /*2b50*/  IMAD.HI.U32 R5, R2, R35, RZ ;  /* 0x0000002302057227 */ /* 0x000fe200078e00ff */
[----:B------:R-:W-:-:S02]  /*2b60*/  ISETP.GT.U32.AND P6, PT, R4, R33, PT ;  /* 0x000000210400720c */ /* 0x000fc40003fc4070 */
[----:B------:R-:W-:Y:S01]  /*2b70*/  IABS R127, R128 ;  /* 0x00000080007f7213 */ /* 0x000fe20000000000 */
[----:B------:R-:W-:Y:S01]  /*2b80*/  IMAD R34, R4, R34, R7 ;  /* 0x0000002204227224 */ /* 0x000fe200078e0207 */
[----:B------:R-:W-:Y:S01]  /*2b90*/  LOP3.LUT R126, R3, 0x86, RZ, 0xfc, !PT ;  /* 0x00000086037e7812 */ /* 0x000fe200078efcff */
[--C-:B------:R-:W-:Y:S01]  /*2ba0*/  @!P4 IMAD.IADD R31, R31, 0x1, -R4.reuse ;  /* 0x000000011f1fc824 */ /* 0x100fe200078e0a04 */
[----:B------:R-:W-:Y:S01]  /*2bb0*/  ISETP.GE.AND P4, PT, R6, RZ, PT ;  /* 0x000000ff0600720c */ /* 0x000fe20003f86270 */
[----:B------:R-:W-:Y:S01]  /*2bc0*/  IMAD.MOV R5, RZ, RZ, -R5 ;  /* 0x000000ffff057224 */ /* 0x000fe200078e0a05 */
[----:B------:R-:W-:Y:S01]  /*2bd0*/  IABS R123, R126 ;  /* 0x0000007e007b7213 */ /* 0x000fe20000000000 */
[----:B------:R-:W-:Y:S01]  /*2be0*/  IMAD.HI.U32 R6, R2, R37, RZ ;  /* 0x0000002502067227 */ /* 0x000fe200078e00ff */
[C---:B------:R-:W-:Y:S02]  /*2bf0*/  LOP3.LUT R131, R3.reuse, 0x83, RZ, 0xfc, !PT ;  /* 0x0000008303837812 */ /* 0x040fe400078efcff */
[C---:B------:R-:W-:Y:S01]  /*2c00*/  LOP3.LUT R130, R3.reuse, 0x84, RZ, 0xfc, !PT ;  /* 0x0000008403827812 */ /* 0x040fe200078efcff */
[----:B------:R-:W-:Y:S01]  /*2c10*/  @!P5 IMAD.IADD R32, R32, 0x1, -R4 ;  /* 0x000000012020d824 */ /* 0x000fe200078e0a04 */
[C---:B------:R-:W-:Y:S01]  /*2c20*/  ISETP.GT.U32.AND P5, PT, R4.reuse, R34, PT ;  /* 0x000000220400720c */ /* 0x040fe20003fa4070 */
[----:B------:R-:W-:Y:S01]  /*2c30*/  IMAD R35, R4, R5, R35 ;  /* 0x0000000504237224 */ /* 0x000fe200078e0223 */
[C---:B------:R-:W-:Y:S01]  /*2c40*/  LOP3.LUT R5, R3.reuse, 0xd9, RZ, 0xfc, !PT ;  /* 0x000000d903057812 */ /* 0x040fe200078efcff */
[----:B------:R-:W-:Y:S01]  /*2c50*/  IMAD.MOV R6, RZ, RZ, -R6 ;  /* 0x000000ffff067224 */ /* 0x000fe200078e0a06 */
[----:B------:R-:W-:Y:S01]  /*2c60*/  LOP3.LUT R132, R3, 0x82, RZ, 0xfc, !PT ;  /* 0x0000008203847812 */ /* 0x000fe200078efcff */
[----:B------:R-:W-:Y:S01]  /*2c70*/  @!P3 IMAD.MOV R31, RZ, RZ, -R31 ;  /* 0x000000ffff1fb224 */ /* 0x000fe200078e0a1f */
[----:B------:R-:W-:Y:S01]  /*2c80*/  ISETP.GE.AND P3, PT, R36, RZ, PT ;  /* 0x000000ff2400720c */ /* 0x000fe20003f66270 */
[----:B------:R-:W-:Y:S01]  /*2c90*/  @!P2 IMAD.MOV R32, RZ, RZ, -R32 ;  /* 0x000000ffff20a224 */ /* 0x000fe200078e0a20 */
[C---:B------:R-:W-:Y:S01]  /*2ca0*/  ISETP.GT.U32.AND P2, PT, R4.reuse, R35, PT ;  /* 0x000000230400720c */ /* 0x040fe20003f44070 */
[----:B------:R-:W-:Y:S01]  /*2cb0*/  IMAD R36, R4, R6, R37 ;  /* 0x0000000604247224 */ /* 0x000fe200078e0225 */
[----:B------:R-:W-:Y:S01]  /*2cc0*/  IABS R37, R5 ;  /* 0x0000000500257213 */ /* 0x000fe20000000000 */
[--C-:B------:R-:W-:Y:S01]  /*2cd0*/  @!P6 IMAD.IADD R33, R33, 0x1, -R4.reuse ;  /* 0x000000012121e824 */ /* 0x100fe200078e0a04 */
[----:B------:R-:W-:Y:S01]  /*2ce0*/  ISETP.GE.AND P6, PT, R5, RZ, PT ;  /* 0x000000ff0500720c */ /* 0x000fe20003fc6270 */
[----:B------:R-:W-:Y:S01]  /*2cf0*/  @!P5 IMAD.IADD R34, R34, 0x1, -R4 ;  /* 0x000000012222d824 */ /* 0x000fe200078e0a04 */
[----:B------:R-:W-:Y:S01]  /*2d00*/  LOP3.LUT R133, R3, 0x81, RZ, 0xfc, !PT ;  /* 0x0000008103857812 */ /* 0x000fe200078efcff */
[----:B------:R-:W-:Y:S01]  /*2d10*/  @!P0 IMAD.MOV R33, RZ, RZ, -R33 ;  /* 0x000000ffff218224 */ /* 0x000fe200078e0a21 */
[----:B------:R-:W-:Y:S01]  /*2d20*/  ISETP.GT.U32.AND P0, PT, R4, R36, PT ;  /* 0x000000240400720c */ /* 0x000fe20003f04070 */
[----:B------:R-:W-:Y:S01]  /*2d30*/  IMAD.HI.U32 R6, R2, R39, RZ ;  /* 0x0000002702067227 */ /* 0x000fe200078e00ff */
[----:B------:R-:W-:-:S02]  /*2d40*/  ISETP.GT.U32.AND P5, PT, R4, R34, PT ;  /* 0x000000220400720c */ /* 0x000fc40003fa4070 */
[----:B------:R-:W-:Y:S01]  /*2d50*/  IABS R129, R133 ;  /* 0x0000008500817213 */ /* 0x000fe20000000000 */
[----:B------:R-:W-:Y:S01]  /*2d60*/  @!P2 IMAD.IADD R35, R35, 0x1, -R4 ;  /* 0x000000012323a824 */ /* 0x000fe200078e0a04 */
[C---:B------:R-:W-:Y:S01]  /*2d70*/  LOP3.LUT R136, R3.reuse, 0x79, RZ, 0xfc, !PT ;  /* 0x0000007903887812 */ /* 0x040fe200078efcff */
[----:B------:R-:W-:Y:S01]  /*2d80*/  IMAD.HI.U32 R5, R2, R37, RZ ;  /* 0x0000002502057227 */ /* 0x000fe200078e00ff */
[C---:B------:R-:W-:Y:S02]  /*2d90*/  LOP3.LUT R138, R3.reuse, 0x78, RZ, 0xfc, !PT ;  /* 0x00000078038a7812 */ /* 0x040fe400078efcff */
[----:B------:R-:W-:Y:S01]  /*2da0*/  ISETP.GT.U32.AND P2, PT, R4, R35, PT ;  /* 0x000000230400720c */ /* 0x000fe20003f44070 */
[----:B------:R-:W-:Y:S01]  /*2db0*/  IMAD.MOV R6, RZ, RZ, -R6 ;  /* 0x000000ffff067224 */ /* 0x000fe200078e0a06 */
[----:B------:R-:W-:Y:S01]  /*2dc0*/  IABS R135, R136 ;  /* 0x0000008800877213 */ /* 0x000fe20000000000 */
[--C-:B------:R-:W-:Y:S01]  /*2dd0*/  @!P0 IMAD.IADD R36, R36, 0x1, -R4.reuse ;  /* 0x0000000124248824 */ /* 0x100fe200078e0a04 */
[----:B------:R-:W-:Y:S01]  /*2de0*/  IABS R137, R138 ;  /* 0x0000008a00897213 */ /* 0x000fe20000000000 */
[----:B------:R-:W-:Y:S01]  /*2df0*/  @!P5 IMAD.IADD R34, R34, 0x1, -R4 ;  /* 0x000000012222d824 */ /* 0x000fe200078e0a04 */
[----:B------:R-:W-:Y:S01]  /*2e00*/  ISETP.GE.AND P5, PT, R38, RZ, PT ;  /* 0x000000ff2600720c */ /* 0x000fe20003fa6270 */
[----:B------:R-:W-:Y:S01]  /*2e10*/  IMAD.MOV R7, RZ, RZ, -R5 ;  /* 0x000000ffff077224 */ /* 0x000fe200078e0a05 */
[C---:B------:R-:W-:Y:S01]  /*2e20*/  ISETP.GT.U32.AND P0, PT, R4.reuse, R36, PT ;  /* 0x000000240400720c */ /* 0x040fe20003f04070 */
[----:B------:R-:W-:Y:S01]  /*2e30*/  IMAD R38, R4, R6, R39 ;  /* 0x0000000604267224 */ /* 0x000fe200078e0227 */
[C---:B------:R-:W-:Y:S01]  /*2e40*/  LOP3.LUT R140, R3.reuse, 0x77, RZ, 0xfc, !PT ;  /* 0x00000077038c7812 */ /* 0x040fe200078efcff */
[----:B------:R-:W-:Y:S01]  /*2e50*/  IMAD.HI.U32 R6, R2, R43, RZ ;  /* 0x0000002b02067227 */ /* 0x000fe200078e00ff */
[----:B------:R-:W-:-:S02]  /*2e60*/  LOP3.LUT R141, R3, 0x76, RZ, 0xfc, !PT ;  /* 0x00000076038d7812 */ /* 0x000fc400078efcff */
[----:B------:R-:W-:Y:S01]  /*2e70*/  LOP3.LUT R142, R3, 0x75, RZ, 0xfc, !PT ;  /* 0x00000075038e7812 */ /* 0x000fe200078efcff */
[C---:B------:R-:W-:Y:S01]  /*2e80*/  IMAD R37, R4.reuse, R7, R37 ;  /* 0x0000000704257224 */ /* 0x040fe200078e0225 */
[----:B------:R-:W-:Y:S01]  /*2e90*/  IABS R7, R45 ;  /* 0x0000002d00077213 */ /* 0x000fe20000000000 */
[----:B------:R-:W-:Y:S01]  /*2ea0*/  @!P2 IMAD.IADD R35, R35, 0x1, -R4 ;  /* 0x000000012323a824 */ /* 0x000fe200078e0a04 */
[C---:B------:R-:W-:Y:S01]  /*2eb0*/  LOP3.LUT R143, R3.reuse, 0x74, RZ, 0xfc, !PT ;  /* 0x00000074038f7812 */ /* 0x040fe200078efcff */
[----:B------:R-:W-:Y:S01]  /*2ec0*/  IMAD.MOV R6, RZ, RZ, -R6 ;  /* 0x000000ffff067224 */ /* 0x000fe200078e0a06 */
[----:B------:R-:W-:Y:S01]  /*2ed0*/  ISETP.GT.U32.AND P2, PT, R4, R37, PT ;  /* 0x000000250400720c */ /* 0x000fe20003f44070 */
[----:B------:R-:W-:Y:S01]  /*2ee0*/  @!P4 IMAD.MOV R35, RZ, RZ, -R35 ;  /* 0x000000ffff23c224 */ /* 0x000fe200078e0a23 */
[----:B------:R-:W-:Y:S01]  /*2ef0*/  ISETP.GE.AND P4, PT, R40, RZ, PT ;  /* 0x000000ff2800720c */ /* 0x000fe20003f86270 */
[----:B------:R-:W-:Y:S01]  /*2f00*/  IMAD R40, R4, R6, R43 ;  /* 0x0000000604287224 */ /* 0x000fe200078e022b */
[----:B------:R-:W-:Y:S01]  /*2f10*/  IABS R43, R46 ;  /* 0x0000002e002b7213 */ /* 0x000fe20000000000 */
[----:B------:R-:W-:Y:S01]  /*2f20*/  @!P0 IMAD.IADD R36, R36, 0x1, -R4 ;  /* 0x0000000124248824 */ /* 0x000fe200078e0a04 */
[----:B------:R-:W-:Y:S01]  /*2f30*/  IABS R139, R142 ;  /* 0x0000008e008b7213 */ /* 0x000fe20000000000 */
[----:B------:R-:W-:Y:S01]  /*2f40*/  IMAD.HI.U32 R5, R2, R41, RZ ;  /* 0x0000002902057227 */ /* 0x000fe200078e00ff */
[----:B------:R-:W-:-:S02]  /*2f50*/  LOP3.LUT R144, R3, 0x73, RZ, 0xfc, !PT ;  /* 0x0000007303907812 */ /* 0x000fc400078efcff */
[C---:B------:R-:W-:Y:S01]  /*2f60*/  LOP3.LUT R146, R3.reuse, 0x71, RZ, 0xfc, !PT ;  /* 0x0000007103927812 */ /* 0x040fe200078efcff */
[----:B------:R-:W-:Y:S01]  /*2f70*/  @!P3 IMAD.MOV R36, RZ, RZ, -R36 ;  /* 0x000000ffff24b224 */ /* 0x000fe200078e0a24 */
[C---:B------:R-:W-:Y:S01]  /*2f80*/  ISETP.GT.U32.AND P3, PT, R4.reuse, R40, PT ;  /* 0x000000280400720c */ /* 0x040fe20003f64070 */
[----:B------:R-:W-:Y:S01]  /*2f90*/  IMAD.MOV R5, RZ, RZ, -R5 ;  /* 0x000000ffff057224 */ /* 0x000fe200078e0a05 */
[----:B------:R-:W-:Y:S01]  /*2fa0*/  LOP3.LUT R148, R3, 0x6f, RZ, 0xfc, !PT ;  /* 0x0000006f03947812 */ /* 0x000fe200078efcff */
[----:B------:R-:W-:Y:S01]  /*2fb0*/  @!P1 IMAD.MOV R34, RZ, RZ, -R34 ;  /* 0x000000ffff229224 */ /* 0x000fe200078e0a22 */
[C---:B------:R-:W-:Y:S01]  /*2fc0*/  ISETP.GT.U32.AND P1, PT, R4.reuse, R38, PT ;  /* 0x000000260400720c */ /* 0x040fe20003f24070 */
[----:B------:R-:W-:Y:S01]  /*2fd0*/  IMAD R39, R4, R5, R41 ;  /* 0x0000000504277224 */ /* 0x000fe200078e0229 */
[----:B------:R-:W-:Y:S01]  /*2fe0*/  IABS R41, R44 ;  /* 0x0000002c00297213 */ /* 0x000fe20000000000 */
[----:B------:R-:W-:Y:S01]  /*2ff0*/  @!P2 IMAD.IADD R37, R37, 0x1, -R4 ;  /* 0x000000012525a824 */ /* 0x000fe200078e0a04 */
[----:B------:R-:W-:Y:S01]  /*3000*/  IABS R145, R148 ;  /* 0x0000009400917213 */ /* 0x000fe20000000000 */
[----:B------:R-:W-:Y:S01]  /*3010*/  IMAD.HI.U32 R6, R2, R43, RZ ;  /* 0x0000002b02067227 */ /* 0x000fe200078e00ff */
[----:B------:R-:W-:-:S02]  /*3020*/  ISETP.GT.U32.AND P0, PT, R4, R39, PT ;  /* 0x000000270400720c */ /* 0x000fc40003f04070 */
[----:B------:R-:W-:Y:S01]  /*3030*/  ISETP.GT.U32.AND P2, PT, R4, R37, PT ;  /* 0x000000250400720c */ /* 0x000fe20003f44070 */
[----:B------:R-:W-:Y:S01]  /*3040*/  IMAD.HI.U32 R5, R2, R41, RZ ;  /* 0x0000002902057227 */ /* 0x000fe200078e00ff */
[C---:B------:R-:W-:Y:S02]  /*3050*/  LOP3.LUT R147, R3.reuse, 0x70, RZ, 0xfc, !PT ;  /* 0x0000007003937812 */ /* 0x040fe400078efcff */
[C---:B------:R-:W-:Y:S01]  /*3060*/  LOP3.LUT R149, R3.reuse, 0x6e, RZ, 0xfc, !PT ;  /* 0x0000006e03957812 */ /* 0x040fe200078efcff */
[--C-:B------:R-:W-:Y:S01]  /*3070*/  @!P3 IMAD.IADD R40, R40, 0x1, -R4.reuse ;  /* 0x000000012828b824 */ /* 0x100fe200078e0a04 */
[C---:B------:R-:W-:Y:S01]  /*3080*/  LOP3.LUT R150, R3.reuse, 0x6b, RZ, 0xfc, !PT ;  /* 0x0000006b03967812 */ /* 0x040fe200078efcff */
[----:B------:R-:W-:Y:S01]  /*3090*/  IMAD.MOV R5, RZ, RZ, -R5 ;  /* 0x000000ffff057224 */ /* 0x000fe200078e0a05 */
[C---:B------:R-:W-:Y:S01]  /*30a0*/  LOP3.LUT R151, R3.reuse, 0x6a, RZ, 0xfc, !PT ;  /* 0x0000006a03977812 */ /* 0x040fe200078efcff */
[----:B------:R-:W-:Y:S01]  /*30b0*/  @!P1 IMAD.IADD R38, R38, 0x1, -R4 ;  /* 0x0000000126269824 */ /* 0x000fe200078e0a04 */
[C---:B------:R-:W-:Y:S01]  /*30c0*/  ISETP.GT.U32.AND P3, PT, R4.reuse, R40, PT ;  /* 0x000000280400720c */ /* 0x040fe20003f64070 */
[----:B------:R-:W-:Y:S01]  /*30d0*/  IMAD R41, R4, R5, R41 ;  /* 0x0000000504297224 */ /* 0x000fe200078e0229 */
[----:B------:R-:W-:Y:S01]  /*30e0*/  LOP3.LUT R152, R3, 0x67, RZ, 0xfc, !PT ;  /* 0x0000006703987812 */ /* 0x000fe200078efcff */
[----:B------:R-:W-:Y:S01]  /*30f0*/  IMAD.HI.U32 R5, R2, R7, RZ ;  /* 0x0000000702057227 */ /* 0x000fe200078e00ff */
[----:B------:R-:W-:-:S02]  /*3100*/  ISETP.GT.U32.AND P1, PT, R4, R38, PT ;  /* 0x000000260400720c */ /* 0x000fc40003f24070 */
[----:B------:R-:W-:Y:S01]  /*3110*/  IABS R153, R152 ;  /* 0x0000009800997213 */ /* 0x000fe20000000000 */
[----:B------:R-:W-:Y:S01]  /*3120*/  IMAD.MOV R5, RZ, RZ, -R5 ;  /* 0x000000ffff057224 */ /* 0x000fe200078e0a05 */
[----:B------:R-:W-:Y:S01]  /*3130*/  LOP3.LUT R154, R3, 0x65, RZ, 0xfc, !PT ;  /* 0x00000065039a7812 */ /* 0x000fe200078efcff */
[--C-:B------:R-:W-:Y:S01]  /*3140*/  @!P2 IMAD.IADD R37, R37, 0x1, -R4.reuse ;  /* 0x000000012525a824 */ /* 0x100fe200078e0a04 */
[----:B------:R-:W-:Y:S01]  /*3150*/  ISETP.GE.AND P2, PT, R42, RZ, PT ;  /* 0x000000ff2a00720c */ /* 0x000fe20003f46270 */
[--C-:B------:R-:W-:Y:S01]  /*3160*/  @!P0 IMAD.IADD R39, R39, 0x1, -R4.reuse ;  /* 0x0000000127278824 */ /* 0x100fe200078e0a04 */
[----:B------:R-:W-:Y:S01]  /*3170*/  IABS R155, R154 ;  /* 0x0000009a009b7213 */ /* 0x000fe20000000000 */
[----:B------:R-:W-:Y:S01]  /*3180*/  IMAD R42, R4, R5, R7 ;  /* 0x00000005042a7224 */ /* 0x000fe200078e0207 */
[C---:B------:R-:W-:Y:S01]  /*3190*/  LOP3.LUT R5, R3.reuse, 0xd2, RZ, 0xfc, !PT ;  /* 0x000000d203057812 */ /* 0x040fe200078efcff */
[--C-:B------:R-:W-:Y:S01]  /*31a0*/  @!P3 IMAD.IADD R40, R40, 0x1, -R4.reuse ;  /* 0x000000012828b824 */ /* 0x100fe200078e0a04 */
[----:B------:R-:W-:Y:S01]  /*31b0*/  ISETP.GT.U32.AND P0, PT, R4, R39, PT ;  /* 0x000000270400720c */ /* 0x000fe20003f04070 */
[----:B------:R-:W-:Y:S01]  /*31c0*/  @!P1 IMAD.IADD R38, R38, 0x1, -R4 ;  /* 0x0000000126269824 */ /* 0x000fe200078e0a04 */
[C---:B------:R-:W-:Y:S01]  /*31d0*/  ISETP.GT.U32.AND P3, PT, R4.reuse, R42, PT ;  /* 0x0000002a0400720c */ /* 0x040fe20003f64070 */
[----:B------:R-:W-:Y:S01]  /*31e0*/  IMAD.MOV R6, RZ, RZ, -R6 ;  /* 0x000000ffff067224 */ /* 0x000fe200078e0a06 */
[C---:B------:R-:W-:Y:S01]  /*31f0*/  ISETP.GT.U32.AND P1, PT, R4.reuse, R41, PT ;  /* 0x000000290400720c */ /* 0x040fe20003f24070 */
[----:B------:R-:W-:Y:S01]  /*3200*/  @!P6 IMAD.MOV R37, RZ, RZ, -R37 ;  /* 0x000000ffff25e224 */ /* 0x000fe200078e0a25 */
[----:B------:R-:W-:Y:S01]  /*3210*/  IABS R7, R5 ;  /* 0x0000000500077213 */ /* 0x000fe20000000000 */
[----:B------:R-:W-:Y:S01]  /*3220*/  IMAD R43, R4, R6, R43 ;  /* 0x00000006042b7224 */ /* 0x000fe200078e022b */
[----:B------:R-:W-:Y:S01]  /*3230*/  ISETP.GE.AND P6, PT, R44, RZ, PT ;  /* 0x000000ff2c00720c */ /* 0x000fe20003fc6270 */
[----:B------:R-:W-:Y:S01]  /*3240*/  @!P5 IMAD.MOV R38, RZ, RZ, -R38 ;  /* 0x000000ffff26d224 */ /* 0x000fe200078e0a26 */
[----:B------:R-:W-:Y:S01]  /*3250*/  LOP3.LUT R6, R3, 0xd1, RZ, 0xfc, !PT ;  /* 0x000000d103067812 */ /* 0x000fe200078efcff */
[----:B------:R-:W-:Y:S01]  /*3260*/  @!P2 IMAD.MOV R40, RZ, RZ, -R40 ;  /* 0x000000ffff28a224 */ /* 0x000fe200078e0a28 */
[----:B------:R-:W-:Y:S01]  /*3270*/  ISETP.GE.AND P5, PT, R45, RZ, PT ;  /* 0x000000ff2d00720c */ /* 0x000fe20003fa6270 */
[--C-:B------:R-:W-:Y:S01]  /*3280*/  @!P0 IMAD.IADD R39, R39, 0x1, -R4.reuse ;  /* 0x0000000127278824 */ /* 0x100fe200078e0a04 */
[----:B------:R-:W-:Y:S01]  /*3290*/  IABS R45, R6 ;  /* 0x00000006002d7213 */ /* 0x000fe20000000000 */
[--C-:B------:R-:W-:Y:S01]  /*32a0*/  @!P3 IMAD.IADD R42, R42, 0x1, -R4.reuse ;  /* 0x000000012a2ab824 */ /* 0x100fe200078e0a04 */
[----:B------:R-:W-:Y:S01]  /*32b0*/  ISETP.GE.AND P2, PT, R6, RZ, PT ;  /* 0x000000ff0600720c */ /* 0x000fe20003f46270 */
[----:B------:R-:W-:Y:S01]  /*32c0*/  @!P1 IMAD.IADD R41, R41, 0x1, -R4 ;  /* 0x0000000129299824 */ /* 0x000fe200078e0a04 */
[----:B------:R-:W-:Y:S01]  /*32d0*/  ISETP.GE.AND P0, PT, R46, RZ, PT ;  /* 0x000000ff2e00720c */ /* 0x000fe20003f06270 */
[----:B------:R-:W-:Y:S01]  /*32e0*/  @!P4 IMAD.MOV R39, RZ, RZ, -R39 ;  /* 0x000000ffff27c224 */ /* 0x000fe200078e0a27 */
[----:B------:R-:W-:Y:S01]  /*32f0*/  ISETP.GE.AND P4, PT, R5, RZ, PT ;  /* 0x000000ff0500720c */ /* 0x000fe20003f86270 */
[----:B------:R-:W-:Y:S01]  /*3300*/  IMAD.HI.U32 R5, R2, R7, RZ ;  /* 0x0000000702057227 */ /* 0x000fe200078e00ff */
[----:B------:R-:W-:-:S02]  /*3310*/  ISETP.GT.U32.AND P3, PT, R4, R42, PT ;  /* 0x0000002a0400720c */ /* 0x000fc40003f64070 */
[----:B------:R-:W-:Y:S01]  /*3320*/  ISETP.GT.U32.AND P1, PT, R4, R41, PT ;  /* 0x000000290400720c */ /* 0x000fe20003f24070 */
[----:B------:R-:W-:Y:S01]  /*3330*/  IMAD.MOV R5, RZ, RZ, -R5 ;  /* 0x000000ffff057224 */ /* 0x000fe200078e0a05 */
[C---:B------:R-:W-:Y:S01]  /*3340*/  LOP3.LUT R46, R3.reuse, 0xd0, RZ, 0xfc, !PT ;  /* 0x000000d0032e7812 */ /* 0x040fe200078efcff */
[----:B------:R-:W-:Y:S01]  /*3350*/  IMAD.HI.U32 R6, R2, R45, RZ ;  /* 0x0000002d02067227 */ /* 0x000fe200078e00ff */
[----:B------:R-:W-:Y:S02]  /*3360*/  LOP3.LUT R158, R3, 0x63, RZ, 0xfc, !PT ;  /* 0x00000063039e7812 */ /* 0x000fe400078efcff */
[----:B------:R-:W-:Y:S01]  /*3370*/  IABS R47, R46 ;  /* 0x0000002e002f7213 */ /* 0x000fe20000000000 */
[----:B------:R-:W-:Y:S01]  /*3380*/  IMAD R44, R4, R5, R7 ;  /* 0x00000005042c7224 */ /* 0x000fe200078e0207 */
[----:B------:R-:W-:Y:S01]  /*3390*/  IABS R7, R54 ;  /* 0x0000003600077213 */ /* 0x000fe20000000000 */
[----:B------:R-:W-:Y:S01]  /*33a0*/  IMAD.MOV R6, RZ, RZ, -R6 ;  /* 0x000000ffff067224 */ /* 0x000fe200078e0a06 */
[----:B------:R-:W-:Y:S01]  /*33b0*/  IABS R159, R158 ;  /* 0x0000009e009f7213 */ /* 0x000fe20000000000 */
[--C-:B------:R-:W-:Y:S01]  /*33c0*/  @!P3 IMAD.IADD R42, R42, 0x1, -R4.reuse ;  /* 0x000000012a2ab824 */ /* 0x100fe200078e0a04 */
[C---:B------:R-:W-:Y:S01]  /*33d0*/  ISETP.GT.U32.AND P3, PT, R4.reuse, R44, PT ;  /* 0x0000002c0400720c */ /* 0x040fe20003f64070 */
[----:B------:R-:W-:Y:S01]  /*33e0*/  @!P1 IMAD.IADD R41, R41, 0x1, -R4 ;  /* 0x0000000129299824 */ /* 0x000fe200078e0a04 */
[C---:B------:R-:W-:Y:S01]  /*33f0*/  ISETP.GT.U32.AND P1, PT, R4.reuse, R43, PT ;  /* 0x0000002b0400720c */ /* 0x040fe20003f24070 */
[----:B------:R-:W-:Y:S01]  /*3400*/  IMAD R45, R4, R6, R45 ;  /* 0x00000006042d7224 */ /* 0x000fe200078e022d */
[C---:B------:R-:W-:Y:S01]  /*3410*/  LOP3.LUT R156, R3.reuse, 0x64, RZ, 0xfc, !PT ;  /* 0x00000064039c7812 */ /* 0x040fe200078efcff */
[----:B------:R-:W-:Y:S01]  /*3420*/  @!P6 IMAD.MOV R41, RZ, RZ, -R41 ;  /* 0x000000ffff29e224 */ /* 0x000fe200078e0a29 */
[----:B------:R-:W-:Y:S01]  /*3430*/  LOP3.LUT R160, R3, 0x62, RZ, 0xfc, !PT ;  /* 0x0000006203a07812 */ /* 0x000fe200078efcff */
[----:B------:R-:W-:Y:S01]  /*3440*/  IMAD.HI.U32 R5, R2, R47, RZ ;  /* 0x0000002f02057227 */ /* 0x000fe200078e00ff */
[----:B------:R-:W-:-:S02]  /*3450*/  ISETP.GT.U32.AND P6, PT, R4, R45, PT ;  /* 0x0000002d0400720c */ /* 0x000fc40003fc4070 */
[----:B------:R-:W-:Y:S01]  /*3460*/  IABS R157, R156 ;  /* 0x0000009c009d7213 */ /* 0x000fe20000000000 */
[----:B------:R-:W-:Y:S01]  /*3470*/  IMAD.MOV R5, RZ, RZ, -R5 ;  /* 0x000000ffff057224 */ /* 0x000fe200078e0a05 */
[C---:B------:R-:W-:Y:S01]  /*3480*/  LOP3.LUT R161, R3.reuse, 0x61, RZ, 0xfc, !PT ;  /* 0x0000006103a17812 */ /* 0x040fe200078efcff */
[--C-:B------:R-:W-:Y:S01]  /*3490*/  @!P3 IMAD.IADD R44, R44, 0x1, -R4.reuse ;  /* 0x000000012c2cb824 */ /* 0x100fe200078e0a04 */
[----:B------:R-:W-:Y:S01]  /*34a0*/  LOP3.LUT R162, R3, 0x60, RZ, 0xfc, !PT ;  /* 0x0000006003a27812 */ /* 0x000fe200078efcff */
[----:B------:R-:W-:Y:S01]  /*34b0*/  @!P1 IMAD.IADD R43, R43, 0x1, -R4 ;  /* 0x000000012b2b9824 */ /* 0x000fe200078e0a04 */
[----:B------:R-:W-:Y:S01]  /*34c0*/  LOP3.LUT R170, R3, 0x5b, RZ, 0xfc, !PT ;  /* 0x0000005b03aa7812 */ /* 0x000fe200078efcff */
[----:B------:R-:W-:Y:S01]  /*34d0*/  @!P5 IMAD.MOV R42, RZ, RZ, -R42 ;  /* 0x000000ffff2ad224 */ /* 0x000fe200078e0a2a */
[----:B------:R-:W-:Y:S01]  /*34e0*/  ISETP.GT.U32.AND P3, PT, R4, R44, PT ;  /* 0x0000002c0400720c */ /* 0x000fe20003f64070 */
[----:B------:R-:W-:Y:S01]  /*34f0*/  IMAD.HI.U32 R6, R2, R49, RZ ;  /* 0x0000003102067227 */ /* 0x000fe200078e00ff */
[----:B------:R-:W-:-:S02]  /*3500*/  ISETP.GT.U32.AND P1, PT, R4, R43, PT ;  /* 0x0000002b0400720c */ /* 0x000fc40003f24070 */
[----:B------:R-:W-:Y:S01]  /*3510*/  ISETP.GE.AND P5, PT, R46, RZ, PT ;  /* 0x000000ff2e00720c */ /* 0x000fe20003fa6270 */
[----:B------:R-:W-:Y:S01]  /*3520*/  IMAD R46, R4, R5, R47 ;  /* 0x00000005042e7224 */ /* 0x000fe200078e022f */
[----:B------:R-:W-:Y:S01]  /*3530*/  LOP3.LUT R164, R3, 0x5c, RZ, 0xfc, !PT ;  /* 0x0000005c03a47812 */ /* 0x000fe200078efcff */
[--C-:B------:R-:W-:Y:S01]  /*3540*/  @!P6 IMAD.IADD R45, R45, 0x1, -R4.reuse ;  /* 0x000000012d2de824 */ /* 0x100fe200078e0a04 */
[----:B------:R-:W-:Y:S01]  /*3550*/  LOP3.LUT R172, R3, 0x5a, RZ, 0xfc, !PT ;  /* 0x0000005a03ac7812 */ /* 0x000fe200078efcff */
[----:B------:R-:W-:Y:S01]  /*3560*/  IMAD.HI.U32 R5, R2, R7, RZ ;  /* 0x0000000702057227 */ /* 0x000fe200078e00ff */
[----:B------:R-:W-:Y:S02]  /*3570*/  IABS R165, R164 ;  /* 0x000000a400a57213 */ /* 0x000fe40000000000 */
[----:B------:R-:W-:Y:S01]  /*3580*/  ISETP.GT.U32.AND P6, PT, R4, R45, PT ;  /* 0x0000002d0400720c */ /* 0x000fe20003fc4070 */
[--C-:B------:R-:W-:Y:S01]  /*3590*/  @!P3 IMAD.IADD R44, R44, 0x1, -R4.reuse ;  /* 0x000000012c2cb824 */ /* 0x100fe200078e0a04 */
[----:B------:R-:W-:Y:S01]  /*35a0*/  ISETP.GT.U32.AND P3, PT, R4, R46, PT ;  /* 0x0000002e0400720c */ /* 0x000fe20003f64070 */
[----:B------:R-:W-:Y:S01]  /*35b0*/  @!P1 IMAD.IADD R43, R43, 0x1, -R4 ;  /* 0x000000012b2b9824 */ /* 0x000fe200078e0a04 */
[----:B------:R-:W-:Y:S01]  /*35c0*/  ISETP.GE.AND P1, PT, R48, RZ, PT ;  /* 0x000000ff3000720c */ /* 0x000fe20003f26270 */
[----:B------:R-:W-:Y:S01]  /*35d0*/  IMAD.MOV R6, RZ, RZ, -R6 ;  /* 0x000000ffff067224 */ /* 0x000fe200078e0a06 */
[C---:B------:R-:W-:Y:S01]  /*35e0*/  LOP3.LUT R173, R3.reuse, 0x59, RZ, 0xfc, !PT ;  /* 0x0000005903ad7812 */ /* 0x040fe200078efcff */
[----:B------:R-:W-:Y:S01]  /*35f0*/  IMAD.MOV R48, RZ, RZ, -R5 ;  /* 0x000000ffff307224 */ /* 0x000fe200078e0a05 */
[----:B------:R-:W-:Y:S01]  /*3600*/  LOP3.LUT R175, R3, 0x57, RZ, 0xfc, !PT ;  /* 0x0000005703af7812 */ /* 0x000fe200078efcff */
[C---:B------:R-:W-:Y:S01]  /*3610*/  IMAD R47, R4.reuse, R6, R49 ;  /* 0x00000006042f7224 */ /* 0x040fe200078e0231 */
[----:B------:R-:W-:Y:S01]  /*3620*/  IABS R49, R56 ;  /* 0x0000003800317213 */ /* 0x000fe20000000000 */
[C---:B------:R-:W-:Y:S01]  /*3630*/  IMAD R48, R4.reuse, R48, R7 ;  /* 0x0000003004307224 */ /* 0x040fe200078e0207 */
[----:B------:R-:W-:Y:S01]  /*3640*/  IABS R167, R173 ;  /* 0x000000ad00a77213 */ /* 0x000fe20000000000 */
[--C-:B------:R-:W-:Y:S01]  /*3650*/  @!P6 IMAD.IADD R45, R45, 0x1, -R4.reuse ;  /* 0x000000012d2de824 */ /* 0x100fe200078e0a04 */
[----:B------:R-:W-:Y:S01]  /*3660*/  ISETP.GT.U32.AND P6, PT, R4, R47, PT ;  /* 0x0000002f0400720c */ /* 0x000fe20003fc4070 */
[----:B------:R-:W-:Y:S01]  /*3670*/  @!P3 IMAD.IADD R46, R46, 0x1, -R4 ;  /* 0x000000012e2eb824 */ /* 0x000fe200078e0a04 */
[----:B------:R-:W-:Y:S01]  /*3680*/  ISETP.GT.U32.AND P3, PT, R4, R48, PT ;  /* 0x000000300400720c */ /* 0x000fe20003f64070 */
[----:B------:R-:W-:Y:S01]  /*3690*/  IMAD.HI.U32 R5, R2, R49, RZ ;  /* 0x0000003102057227 */ /* 0x000fe200078e00ff */
[----:B------:R-:W-:-:S02]  /*36a0*/  IABS R171, R175 ;  /* 0x000000af00ab7213 */ /* 0x000fc40000000000 */
[C---:B------:R-:W-:Y:S01]  /*36b0*/  LOP3.LUT R174, R3.reuse, 0x58, RZ, 0xfc, !PT ;  /* 0x0000005803ae7812 */ /* 0x040fe200078efcff */
[----:B------:R-:W-:Y:S01]  /*36c0*/  IMAD.HI.U32 R6, R2, R51, RZ ;  /* 0x0000003302067227 */ /* 0x000fe200078e00ff */
[C---:B------:R-:W-:Y:S02]  /*36d0*/  LOP3.LUT R177, R3.reuse, 0x55, RZ, 0xfc, !PT ;  /* 0x0000005503b17812 */ /* 0x040fe400078efcff */
[----:B------:R-:W-:Y:S01]  /*36e0*/  IABS R169, R174 ;  /* 0x000000ae00a97213 */ /* 0x000fe20000000000 */
[----:B------:R-:W-:Y:S01]  /*36f0*/  IMAD.MOV R50, RZ, RZ, -R5 ;  /* 0x000000ffff327224 */ /* 0x000fe200078e0a05 */
[C---:B------:R-:W-:Y:S01]  /*3700*/  LOP3.LUT R176, R3.reuse, 0x56, RZ, 0xfc, !PT ;  /* 0x0000005603b07812 */ /* 0x040fe200078efcff */
[----:B------:R-:W-:Y:S01]  /*3710*/  IMAD.MOV R6, RZ, RZ, -R6 ;  /* 0x000000ffff067224 */ /* 0x000fe200078e0a06 */
[C---:B------:R-:W-:Y:S01]  /*3720*/  LOP3.LUT R178, R3.reuse, 0x4e, RZ, 0xfc, !PT ;  /* 0x0000004e03b27812 */ /* 0x040fe200078efcff */
[C---:B------:R-:W-:Y:S01]  /*3730*/  IMAD R49, R4.reuse, R50, R49 ;  /* 0x0000003204317224 */ /* 0x040fe200078e0231 */
[C---:B------:R-:W-:Y:S01]  /*3740*/  LOP3.LUT R180, R3.reuse, 0x4d, RZ, 0xfc, !PT ;  /* 0x0000004d03b47812 */ /* 0x040fe200078efcff */
[----:B------:R-:W-:Y:S01]  /*3750*/  IMAD R50, R4, R6, R51 ;  /* 0x0000000604327224 */ /* 0x000fe200078e0233 */
[----:B------:R-:W-:Y:S01]  /*3760*/  LOP3.LUT R182, R3, 0x4c, RZ, 0xfc, !PT ;  /* 0x0000004c03b67812 */ /* 0x000fe200078efcff */
[--C-:B------:R-:W-:Y:S01]  /*3770*/  @!P3 IMAD.IADD R48, R48, 0x1, -R4.reuse ;  /* 0x000000013030b824 */ /* 0x100fe200078e0a04 */
[C---:B------:R-:W-:Y:S01]  /*3780*/  ISETP.GT.U32.AND P3, PT, R4.reuse, R46, PT ;  /* 0x0000002e0400720c */ /* 0x040fe20003f64070 */
[----:B------:R-:W-:Y:S01]  /*3790*/  @!P2 IMAD.MOV R45, RZ, RZ, -R45 ;  /* 0x000000ffff2da224 */ /* 0x000fe200078e0a2d */
[C---:B------:R-:W-:Y:S01]  /*37a0*/  ISETP.GT.U32.AND P2, PT, R4.reuse, R50, PT ;  /* 0x000000320400720c */ /* 0x040fe20003f44070 */
[----:B------:R-:W-:Y:S01]  /*37b0*/  @!P6 IMAD.IADD R47, R47, 0x1, -R4 ;  /* 0x000000012f2fe824 */ /* 0x000fe200078e0a04 */
[----:B------:R-:W-:Y:S01]  /*37c0*/  ISETP.GT.U32.AND P6, PT, R4, R49, PT ;  /* 0x000000310400720c */ /* 0x000fe20003fc4070 */
[----:B------:R-:W-:Y:S01]  /*37d0*/  IMAD.HI.U32 R7, R2, R53, RZ ;  /* 0x0000003502077227 */ /* 0x000fe200078e00ff */
[----:B------:R-:W-:-:S02]  /*37e0*/  IABS R179, R180 ;  /* 0x000000b400b37213 */ /* 0x000fc40000000000 */
[----:B------:R-:W-:Y:S01]  /*37f0*/  IABS R181, R182 ;  /* 0x000000b600b57213 */ /* 0x000fe20000000000 */
[----:B------:R-:W-:Y:S01]  /*3800*/  @!P0 IMAD.MOV R43, RZ, RZ, -R43 ;  /* 0x000000ffff2b8224 */ /* 0x000fe200078e0a2b */
[----:B------:R-:W-:Y:S01]  /*3810*/  ISETP.GT.U32.AND P0, PT, R4, R47, PT ;  /* 0x0000002f0400720c */ /* 0x000fe20003f04070 */
[----:B------:R-:W-:Y:S01]  /*3820*/  IMAD.MOV R7, RZ, RZ, -R7 ;  /* 0x000000ffff077224 */ /* 0x000fe200078e0a07 */
[C---:B------:R-:W-:Y:S01]  /*3830*/  LOP3.LUT R184, R3.reuse, 0x4a, RZ, 0xfc, !PT ;  /* 0x0000004a03b87812 */ /* 0x040fe200078efcff */
[--C-:B------:R-:W-:Y:S01]  /*3840*/  @!P3 IMAD.IADD R46, R46, 0x1, -R4.reuse ;  /* 0x000000012e2eb824 */ /* 0x100fe200078e0a04 */
[----:B------:R-:W-:Y:S01]  /*3850*/  LOP3.LUT R186, R3, 0x48, RZ, 0xfc, !PT ;  /* 0x0000004803ba7812 */ /* 0x000fe200078efcff */
[----:B------:R-:W-:Y:S01]  /*3860*/  IMAD R51, R4, R7, R53 ;  /* 0x0000000704337224 */ /* 0x000fe200078e0235 */
[----:B------:R-:W-:Y:S01]  /*3870*/  IABS R7, R61 ;  /* 0x0000003d00077213 */ /* 0x000fe20000000000 */
[----:B------:R-:W-:Y:S01]  /*3880*/  @!P2 IMAD.IADD R50, R50, 0x1, -R4 ;  /* 0x000000013232a824 */ /* 0x000fe200078e0a04 */
[----:B------:R-:W-:Y:S01]  /*3890*/  IABS R53, R60 ;  /* 0x0000003c00357213 */ /* 0x000fe20000000000 */
[----:B------:R-:W-:Y:S01]  /*38a0*/  IMAD.HI.U32 R5, R2, R55, RZ ;  /* 0x0000003702057227 */ /* 0x000fe200078e00ff */
[----:B------:R-:W-:-:S02]  /*38b0*/  ISETP.GT.U32.AND P3, PT, R4, R51, PT ;  /* 0x000000330400720c */ /* 0x000fc40003f64070 */
[----:B------:R-:W-:Y:S01]  /*38c0*/  ISETP.GE.AND P2, PT, R57, RZ, PT ;  /* 0x000000ff3900720c */ /* 0x000fe20003f46270 */
[----:B------:R-:W-:Y:S01]  /*38d0*/  @!P6 IMAD.IADD R49, R49, 0x1, -R4 ;  /* 0x000000013131e824 */ /* 0x000fe200078e0a04 */
[C---:B------:R-:W-:Y:S01]  /*38e0*/  ISETP.GT.U32.AND P6, PT, R4.reuse, R48, PT ;  /* 0x000000300400720c */ /* 0x040fe20003fc4070 */
[----:B------:R-:W-:Y:S01]  /*38f0*/  @!P5 IMAD.MOV R46, RZ, RZ, -R46 ;  /* 0x000000ffff2ed224 */ /* 0x000fe200078e0a2e */
[----:B------:R-:W-:Y:S01]  /*3900*/  ISETP.GT.U32.AND P5, PT, R4, R50, PT ;  /* 0x000000320400720c */ /* 0x000fe20003fa4070 */
[----:B------:R-:W-:Y:S01]  /*3910*/  IMAD.MOV R5, RZ, RZ, -R5 ;  /* 0x000000ffff057224 */ /* 0x000fe200078e0a05 */
[----:B------:R-:W-:Y:S01]  /*3920*/  IABS R185, R186 ;  /* 0x000000ba00b97213 */ /* 0x000fe20000000000 */
[----:B------:R-:W-:Y:S01]  /*3930*/  IMAD.HI.U32 R6, R2, R7, RZ ;  /* 0x0000000702067227 */ /* 0x000fe200078e00ff */
[C---:B------:R-:W-:Y:S02]  /*3940*/  LOP3.LUT R188, R3.reuse, 0x47, RZ, 0xfc, !PT ;  /* 0x0000004703bc7812 */ /* 0x040fe400078efcff */
[----:B------:R-:W-:Y:S01]  /*3950*/  LOP3.LUT R189, R3, 0x46, RZ, 0xfc, !PT ;  /* 0x0000004603bd7812 */ /* 0x000fe200078efcff */
        /* <DEDUP_REMOVED lines=8> */
[C---:B------:R-:W-:Y:S01]  /*39e0*/  LOP3.LUT R191, R3.reuse, 0x44, RZ, 0xfc, !PT ;  /* 0x0000004403bf7812 */ /* 0x040fe200078efcff */
[----:B------:R-:W-:Y:S01]  /*39f0*/  IMAD.MOV R6, RZ, RZ, -R6 ;  /* 0x000000ffff067224 */ /* 0x000fe200078e0a06 */
[C---:B------:R-:W-:Y:S01]  /*3a00*/  LOP3.LUT R192, R3.reuse, 0x43, RZ, 0xfc, !PT ;  /* 0x0000004303c07812 */ /* 0x040fe200078efcff */
[----:B------:R-:W-:Y:S01]  /*3a10*/  IMAD.MOV R5, RZ, RZ, -R5 ;  /* 0x000000ffff057224 */ /* 0x000fe200078e0a05 */
[C---:B------:R-:W-:Y:S01]  /*3a20*/  LOP3.LUT R193, R3.reuse, 0x42, RZ, 0xfc, !PT ;  /* 0x0000004203c17812 */ /* 0x040fe200078efcff */
[----:B------:R-:W-:Y:S01]  /*3a30*/  IMAD R54, R4, R6, R7 ;  /* 0x0000000604367224 */ /* 0x000fe200078e0207 */
[----:B------:R-:W-:Y:S01]  /*3a40*/  LOP3.LUT R6, R3, 0xc7, RZ, 0xfc, !PT ;  /* 0x000000c703067812 */ /* 0x000fe200078efcff */
[--C-:B------:R-:W-:Y:S01]  /*3a50*/  @!P6 IMAD.IADD R48, R48, 0x1, -R4.reuse ;  /* 0x000000013030e824 */ /* 0x100fe200078e0a04 */
[C---:B------:R-:W-:Y:S01]  /*3a60*/  ISETP.GT.U32.AND P6, PT, R4.reuse, R52, PT ;  /* 0x000000340400720c */ /* 0x040fe20003fc4070 */
[----:B------:R-:W-:Y:S01]  /*3a70*/  IMAD R53, R4, R5, R53 ;  /* 0x0000000504357224 */ /* 0x000fe200078e0235 */
[----:B------:R-:W-:Y:S01]  /*3a80*/  IABS R55, R6 ;  /* 0x0000000600377213 */ /* 0x000fe20000000000 */
[--C-:B------:R-:W-:Y:S01]  /*3a90*/  @!P5 IMAD.IADD R50, R50, 0x1, -R4.reuse ;  /* 0x000000013232d824 */ /* 0x100fe200078e0a04 */
[----:B------:R-:W-:Y:S01]  /*3aa0*/  ISETP.GT.U32.AND P5, PT, R4, R54, PT ;  /* 0x000000360400720c */ /* 0x000fe20003fa4070 */
[----:B------:R-:W-:Y:S01]  /*3ab0*/  @!P3 IMAD.IADD R51, R51, 0x1, -R4 ;  /* 0x000000013333b824 */ /* 0x000fe200078e0a04 */
[----:B------:R-:W-:Y:S01]  /*3ac0*/  ISETP.GE.AND P3, PT, R58, RZ, PT ;  /* 0x000000ff3a00720c */ /* 0x000fe20003f66270 */
[----:B------:R-:W-:Y:S01]  /*3ad0*/  @!P0 IMAD.MOV R48, RZ, RZ, -R48 ;  /* 0x000000ffff308224 */ /* 0x000fe200078e0a30 */
[----:B------:R-:W-:Y:S01]  /*3ae0*/  ISETP.GT.U32.AND P0, PT, R4, R53, PT ;  /* 0x000000350400720c */ /* 0x000fe20003f04070 */
[--C-:B------:R-:W-:Y:S01]  /*3af0*/  @!P4 IMAD.IADD R49, R49, 0x1, -R4.reuse ;  /* 0x000000013131c824 */ /* 0x100fe200078e0a04 */
[----:B------:R-:W-:Y:S01]  /*3b00*/  ISETP.GE.AND P4, PT, R56, RZ, PT ;  /* 0x000000ff3800720c */ /* 0x000fe20003f86270 */
[----:B------:R-:W-:Y:S01]  /*3b10*/  @!P1 IMAD.MOV R47, RZ, RZ, -R47 ;  /* 0x000000ffff2f9224 */ /* 0x000fe200078e0a2f */
[----:B------:R-:W-:Y:S01]  /*3b20*/  ISETP.GT.U32.AND P1, PT, R4, R51, PT ;  /* 0x000000330400720c */ /* 0x000fe20003f24070 */
[----:B------:R-:W-:Y:S01]  /*3b30*/  @!P6 IMAD.IADD R52, R52, 0x1, -R4 ;  /* 0x000000013434e824 */ /* 0x000fe200078e0a04 */
[C---:B------:R-:W-:Y:S01]  /*3b40*/  LOP3.LUT R56, R3.reuse, 0xc6, RZ, 0xfc, !PT ;  /* 0x000000c603387812 */ /* 0x040fe200078efcff */
[----:B------:R-:W-:Y:S01]  /*3b50*/  IMAD.HI.U32 R5, R2, R55, RZ ;  /* 0x0000003702057227 */ /* 0x000fe200078e00ff */
[----:B------:R-:W-:-:S02]  /*3b60*/  LOP3.LUT R58, R3, 0xc3, RZ, 0xfc, !PT ;  /* 0x000000c3033a7812 */ /* 0x000fc400078efcff */
[----:B------:R-:W-:Y:S01]  /*3b70*/  IABS R7, R56 ;  /* 0x0000003800077213 */ /* 0x000fe20000000000 */
[--C-:B------:R-:W-:Y:S01]  /*3b80*/  @!P5 IMAD.IADD R54, R54, 0x1, -R4.reuse ;  /* 0x000000013636d824 */ /* 0x100fe200078e0a04 */
[----:B------:R-:W-:Y:S01]  /*3b90*/  ISETP.GT.U32.AND P6, PT, R4, R52, PT ;  /* 0x000000340400720c */ /* 0x000fe20003fc4070 */
[--C-:B------:R-:W-:Y:S01]  /*3ba0*/  @!P0 IMAD.IADD R53, R53, 0x1, -R4.reuse ;  /* 0x0000000135358824 */ /* 0x100fe200078e0a04 */
[----:B------:R-:W-:Y:S01]  /*3bb0*/  ISETP.GE.AND P0, PT, R6, RZ, PT ;  /* 0x000000ff0600720c */ /* 0x000fe20003f06270 */
[----:B------:R-:W-:Y:S01]  /*3bc0*/  @!P4 IMAD.MOV R49, RZ, RZ, -R49 ;  /* 0x000000ffff31c224 */ /* 0x000fe200078e0a31 */
[----:B------:R-:W-:Y:S01]  /*3bd0*/  ISETP.GT.U32.AND P5, PT, R4, R54, PT ;  /* 0x000000360400720c */ /* 0x000fe20003fa4070 */
[----:B------:R-:W-:Y:S01]  /*3be0*/  IMAD.HI.U32 R6, R2, R7, RZ ;  /* 0x0000000702067227 */ /* 0x000fe200078e00ff */
[----:B------:R-:W-:Y:S02]  /*3bf0*/  ISETP.GE.AND P4, PT, R59, RZ, PT ;  /* 0x000000ff3b00720c */ /* 0x000fe40003f86270 */
[----:B------:R-:W-:Y:S01]  /*3c00*/  LOP3.LUT R194, R3, 0x3f, RZ, 0xfc, !PT ;  /* 0x0000003f03c27812 */ /* 0x000fe200078efcff */
[----:B------:R-:W-:Y:S01]  /*3c10*/  @!P1 IMAD.IADD R51, R51, 0x1, -R4 ;  /* 0x0000000133339824 */ /* 0x000fe200078e0a04 */
[----:B------:R-:W-:Y:S01]  /*3c20*/  ISETP.GE.AND P1, PT, R60, RZ, PT ;  /* 0x000000ff3c00720c */ /* 0x000fe20003f26270 */
[----:B------:R-:W-:Y:S01]  /*3c30*/  IMAD.MOV R6, RZ, RZ, -R6 ;  /* 0x000000ffff067224 */ /* 0x000fe200078e0a06 */
[C---:B------:R-:W-:Y:S01]  /*3c40*/  LOP3.LUT R196, R3.reuse, 0x3e, RZ, 0xfc, !PT ;  /* 0x0000003e03c47812 */ /* 0x040fe200078efcff */
[----:B------:R-:W-:Y:S01]  /*3c50*/  IMAD.MOV R5, RZ, RZ, -R5 ;  /* 0x000000ffff057224 */ /* 0x000fe200078e0a05 */
[C---:B------:R-:W-:Y:S01]  /*3c60*/  LOP3.LUT R198, R3.reuse, 0x3c, RZ, 0xfc, !PT ;  /* 0x0000003c03c67812 */ /* 0x040fe200078efcff */
[----:B------:R-:W-:Y:S01]  /*3c70*/  @!P3 IMAD.MOV R51, RZ, RZ, -R51 ;  /* 0x000000ffff33b224 */ /* 0x000fe200078e0a33 */
[----:B------:R-:W-:Y:S01]  /*3c80*/  ISETP.GE.AND P3, PT, R56, RZ, PT ;  /* 0x000000ff3800720c */ /* 0x000fe20003f66270 */
[----:B------:R-:W-:Y:S01]  /*3c90*/  IMAD R56, R4, R6, R7 ;  /* 0x0000000604387224 */ /* 0x000fe200078e0207 */
[----:B------:R-:W-:Y:S01]  /*3ca0*/  LOP3.LUT R6, R3, 0xc4, RZ, 0xfc, !PT ;  /* 0x000000c403067812 */ /* 0x000fe200078efcff */
[----:B------:R-:W-:Y:S01]  /*3cb0*/  @!P6 IMAD.IADD R52, R52, 0x1, -R4 ;  /* 0x000000013434e824 */ /* 0x000fe200078e0a04 */
[----:B------:R-:W-:Y:S01]  /*3cc0*/  ISETP.GE.AND P6, PT, R61, RZ, PT ;  /* 0x000000ff3d00720c */ /* 0x000fe20003fc6270 */
[C---:B------:R-:W-:Y:S01]  /*3cd0*/  IMAD R55, R4.reuse, R5, R55 ;  /* 0x0000000504377224 */ /* 0x040fe200078e0237 */
[----:B------:R-:W-:Y:S01]  /*3ce0*/  IABS R59, R6 ;  /* 0x00000006003b7213 */ /* 0x000fe20000000000 */
[----:B------:R-:W-:Y:S01]  /*3cf0*/  @!P2 IMAD.MOV R50, RZ, RZ, -R50 ;  /* 0x000000ffff32a224 */ /* 0x000fe200078e0a32 */
[----:B------:R-:W-:Y:S01]  /*3d00*/  ISETP.GT.U32.AND P2, PT, R4, R53, PT ;  /* 0x000000350400720c */ /* 0x000fe20003f44070 */
[----:B------:R-:W-:Y:S01]  /*3d10*/  @!P5 IMAD.IADD R54, R54, 0x1, -R4 ;  /* 0x000000013636d824 */ /* 0x000fe200078e0a04 */
[C---:B------:R-:W-:Y:S01]  /*3d20*/  ISETP.GT.U32.AND P5, PT, R4.reuse, R56, PT ;  /* 0x000000380400720c */ /* 0x040fe20003fa4070 */
[----:B------:R-:W-:Y:S01]  /*3d30*/  @!P4 IMAD.MOV R52, RZ, RZ, -R52 ;  /* 0x000000ffff34c224 */ /* 0x000fe200078e0a34 */
[----:B------:R-:W-:-:S02]  /*3d40*/  ISETP.GT.U32.AND P4, PT, R4, R55, PT ;  /* 0x000000370400720c */ /* 0x000fc40003f84070 */
[----:B------:R-:W-:Y:S02]  /*3d50*/  LOP3.LUT R5, R3, 0xc5, RZ, 0xfc, !PT ;  /* 0x000000c503057812 */ /* 0x000fe400078efcff */
[----:B------:R-:W-:Y:S01]  /*3d60*/  IABS R61, R58 ;  /* 0x0000003a003d7213 */ /* 0x000fe20000000000 */
[----:B------:R-:W-:Y:S01]  /*3d70*/  @!P6 IMAD.MOV R54, RZ, RZ, -R54 ;  /* 0x000000ffff36e224 */ /* 0x000fe200078e0a36 */
[----:B------:R-:W-:Y:S02]  /*3d80*/  IABS R57, R5 ;  /* 0x0000000500397213 */ /* 0x000fe40000000000 */
[----:B------:R-:W-:Y:S01]  /*3d90*/  ISETP.GE.AND P6, PT, R58, RZ, PT ;  /* 0x000000ff3a00720c */ /* 0x000fe20003fc6270 */
[--C-:B------:R-:W-:Y:S01]  /*3da0*/  @!P2 IMAD.IADD R53, R53, 0x1, -R4.reuse ;  /* 0x000000013535a824 */ /* 0x100fe200078e0a04 */
[----:B------:R-:W-:Y:S01]  /*3db0*/  ISETP.GE.AND P2, PT, R5, RZ, PT ;  /* 0x000000ff0500720c */ /* 0x000fe20003f46270 */
[--C-:B------:R-:W-:Y:S01]  /*3dc0*/  @!P5 IMAD.IADD R56, R56, 0x1, -R4.reuse ;  /* 0x000000013838d824 */ /* 0x100fe200078e0a04 */
[----:B------:R-:W-:Y:S01]  /*3dd0*/  IABS R195, R196 ;  /* 0x000000c400c37213 */ /* 0x000fe20000000000 */
[----:B------:R-:W-:Y:S01]  /*3de0*/  @!P4 IMAD.IADD R55, R55, 0x1, -R4 ;  /* 0x000000013737c824 */ /* 0x000fe200078e0a04 */
[----:B------:R-:W-:Y:S01]  /*3df0*/  LOP3.LUT R200, R3, 0x3b, RZ, 0xfc, !PT ;  /* 0x0000003b03c87812 */ /* 0x000fe200078efcff */
[----:B------:R-:W-:Y:S01]  /*3e00*/  @!P1 IMAD.MOV R53, RZ, RZ, -R53 ;  /* 0x000000ffff359224 */ /* 0x000fe200078e0a35 */
[----:B------:R-:W-:Y:S01]  /*3e10*/  ISETP.GE.AND P1, PT, R6, RZ, PT ;  /* 0x000000ff0600720c */ /* 0x000fe20003f26270 */
[----:B------:R-:W-:Y:S01]  /*3e20*/  IMAD.HI.U32 R6, R2, R59, RZ ;  /* 0x0000003b02067227 */ /* 0x000fe200078e00ff */
[----:B------:R-:W-:-:S02]  /*3e30*/  ISETP.GT.U32.AND P5, PT, R4, R56, PT ;  /* 0x000000380400720c */ /* 0x000fc40003fa4070 */
[----:B------:R-:W-:Y:S01]  /*3e40*/  ISETP.GT.U32.AND P4, PT, R4, R55, PT ;  /* 0x000000370400720c */ /* 0x000fe20003f84070 */
[----:B------:R-:W-:Y:S01]  /*3e50*/  IMAD.MOV R6, RZ, RZ, -R6 ;  /* 0x000000ffff067224 */ /* 0x000fe200078e0a06 */
[C---:B------:R-:W-:Y:S01]  /*3e60*/  LOP3.LUT R201, R3.reuse, 0x3a, RZ, 0xfc, !PT ;  /* 0x0000003a03c97812 */ /* 0x040fe200078efcff */
[C---:B------:R-:W-:Y:S01]  /*3e70*/  IMAD.HI.U32 R5, R2.reuse, R57, RZ ;  /* 0x0000003902057227 */ /* 0x040fe200078e00ff */
[----:B------:R-:W-:Y:S02]  /*3e80*/  IABS R197, R200 ;  /* 0x000000c800c57213 */ /* 0x000fe40000000000 */
[----:B------:R-:W-:Y:S01]  /*3e90*/  IABS R199, R201 ;  /* 0x000000c900c77213 */ /* 0x000fe20000000000 */
[----:B------:R-:W-:Y:S01]  /*3ea0*/  IMAD.HI.U32 R7, R2, R61, RZ ;  /* 0x0000003d02077227 */ /* 0x000fe200078e00ff */
[C---:B------:R-:W-:Y:S02]  /*3eb0*/  LOP3.LUT R202, R3.reuse, 0x39, RZ, 0xfc, !PT ;  /* 0x0000003903ca7812 */ /* 0x040fe400078efcff */
[C---:B------:R-:W-:Y:S01]  /*3ec0*/  LOP3.LUT R210, R3.reuse, 0x32, RZ, 0xfc, !PT ;  /* 0x0000003203d27812 */ /* 0x040fe200078efcff */
[----:B------:R-:W-:Y:S01]  /*3ed0*/  IMAD R58, R4, R6, R59 ;  /* 0x00000006043a7224 */ /* 0x000fe200078e023b */
[C---:B------:R-:W-:Y:S01]  /*3ee0*/  LOP3.LUT R6, R3.reuse, 0xc2, RZ, 0xfc, !PT ;  /* 0x000000c203067812 */ /* 0x040fe200078efcff */
[----:B------:R-:W-:Y:S01]  /*3ef0*/  IMAD.MOV R5, RZ, RZ, -R5 ;  /* 0x000000ffff057224 */ /* 0x000fe200078e0a05 */
[C---:B------:R-:W-:Y:S01]  /*3f00*/  LOP3.LUT R208, R3.reuse, 0x33, RZ, 0xfc, !PT ;  /* 0x0000003303d07812 */ /* 0x040fe200078efcff */
[----:B------:R-:W-:Y:S01]  /*3f10*/  IMAD.MOV R7, RZ, RZ, -R7 ;  /* 0x000000ffff077224 */ /* 0x000fe200078e0a07 */
[----:B------:R-:W-:Y:S01]  /*3f20*/  LOP3.LUT R211, R3, 0x31, RZ, 0xfc, !PT ;  /* 0x0000003103d37812 */ /* 0x000fe200078efcff */
[--C-:B------:R-:W-:Y:S01]  /*3f30*/  @!P5 IMAD.IADD R56, R56, 0x1, -R4.reuse ;  /* 0x000000013838d824 */ /* 0x100fe200078e0a04 */
[C---:B------:R-:W-:Y:S01]  /*3f40*/  ISETP.GT.U32.AND P5, PT, R4.reuse, R58, PT ;  /* 0x0000003a0400720c */ /* 0x040fe20003fa4070 */
[C---:B------:R-:W-:Y:S01]  /*3f50*/  IMAD R57, R4.reuse, R5, R57 ;  /* 0x0000000504397224 */ /* 0x040fe200078e0239 */
[----:B------:R-:W-:Y:S01]  /*3f60*/  IABS R206, R211 ;  /* 0x000000d300ce7213 */ /* 0x000fe20000000000 */
[----:B------:R-:W-:Y:S01]  /*3f70*/  @!P4 IMAD.IADD R55, R55, 0x1, -R4 ;  /* 0x000000013737c824 */ /* 0x000fe200078e0a04 */
[----:B------:R-:W-:Y:S01]  /*3f80*/  LOP3.LUT R212, R3, 0x30, RZ, 0xfc, !PT ;  /* 0x0000003003d47812 */ /* 0x000fe200078efcff */
[C---:B------:R-:W-:Y:S01]  /*3f90*/  IMAD R59, R4.reuse, R7, R61 ;  /* 0x00000007043b7224 */ /* 0x040fe200078e023d */
[C---:B------:R-:W-:Y:S01]  /*3fa0*/  ISETP.GT.U32.AND P4, PT, R4.reuse, R57, PT ;  /* 0x000000390400720c */ /* 0x040fe20003f84070 */
[----:B------:R-:W-:Y:S01]  /*3fb0*/  @!P0 IMAD.MOV R55, RZ, RZ, -R55 ;  /* 0x000000ffff378224 */ /* 0x000fe200078e0a37 */
[----:B------:R-:W-:Y:S01]  /*3fc0*/  IABS R7, R6 ;  /* 0x0000000600077213 */ /* 0x000fe20000000000 */
[----:B------:R-:W-:Y:S01]  /*3fd0*/  @!P3 IMAD.MOV R56, RZ, RZ, -R56 ;  /* 0x000000ffff38b224 */ /* 0x000fe200078e0a38 */
[----:B------:R-:W-:-:S02]  /*3fe0*/  ISETP.GT.U32.AND P0, PT, R4, R59, PT ;  /* 0x0000003b0400720c */ /* 0x000fc40003f04070 */
[----:B------:R-:W-:Y:S01]  /*3ff0*/  IABS R61, R62 ;  /* 0x0000003e003d7213 */ /* 0x000fe20000000000 */
[--C-:B------:R-:W-:Y:S01]  /*4000*/  @!P5 IMAD.IADD R58, R58, 0x1, -R4.reuse ;  /* 0x000000013a3ad824 */ /* 0x100fe200078e0a04 */
[----:B------:R-:W-:Y:S01]  /*4010*/  ISETP.GE.AND P3, PT, R6, RZ, PT ;  /* 0x000000ff0600720c */ /* 0x000fe20003f66270 */
[----:B------:R-:W-:Y:S01]  /*4020*/  IMAD.HI.U32 R5, R2, R7, RZ ;  /* 0x0000000702057227 */ /* 0x000fe200078e00ff */
[----:B------:R-:W-:Y:S02]  /*4030*/  LOP3.LUT R213, R3, 0x2f, RZ, 0xfc, !PT ;  /* 0x0000002f03d57812 */ /* 0x000fe400078efcff */
[C---:B------:R-:W-:Y:S01]  /*4040*/  ISETP.GT.U32.AND P5, PT, R4.reuse, R58, PT ;  /* 0x0000003a0400720c */ /* 0x040fe20003fa4070 */
[--C-:B------:R-:W-:Y:S01]  /*4050*/  @!P4 IMAD.IADD R57, R57, 0x1, -R4.reuse ;  /* 0x000000013939c824 */ /* 0x100fe200078e0a04 */
[----:B------:R-:W-:Y:S01]  /*4060*/  IABS R207, R212 ;  /* 0x000000d400cf7213 */ /* 0x000fe20000000000 */
[----:B------:R-:W-:Y:S01]  /*4070*/  IMAD.MOV R5, RZ, RZ, -R5 ;  /* 0x000000ffff057224 */ /* 0x000fe200078e0a05 */
[----:B------:R-:W-:Y:S01]  /*4080*/  IABS R209, R213 ;  /* 0x000000d500d17213 */ /* 0x000fe20000000000 */
[----:B------:R-:W-:Y:S01]  /*4090*/  @!P0 IMAD.IADD R59, R59, 0x1, -R4 ;  /* 0x000000013b3b8824 */ /* 0x000fe200078e0a04 */
[----:B------:R-:W-:Y:S01]  /*40a0*/  ISETP.GT.U32.AND P4, PT, R4, R57, PT ;  /* 0x000000390400720c */ /* 0x000fe20003f84070 */
[----:B------:R-:W-:Y:S01]  /*40b0*/  IMAD.HI.U32 R6, R2, R63, RZ ;  /* 0x0000003f02067227 */ /* 0x000fe200078e00ff */
[----:B------:R-:W-:-:S02]  /*40c0*/  LOP3.LUT R216, R3, 0x2e, RZ, 0xfc, !PT ;  /* 0x0000002e03d87812 */ /* 0x000fc400078efcff */
[C---:B------:R-:W-:Y:S01]  /*40d0*/  ISETP.GT.U32.AND P0, PT, R4.reuse, R59, PT ;  /* 0x0000003b0400720c */ /* 0x040fe20003f04070 */
[----:B------:R-:W-:Y:S01]  /*40e0*/  IMAD R60, R4, R5, R7 ;  /* 0x00000005043c7224 */ /* 0x000fe200078e0207 */
[C---:B------:R-:W-:Y:S01]  /*40f0*/  LOP3.LUT R214, R3.reuse, 0x2c, RZ, 0xfc, !PT ;  /* 0x0000002c03d67812 */ /* 0x040fe200078efcff */
[C---:B------:R-:W-:Y:S01]  /*4100*/  IMAD.HI.U32 R5, R2.reuse, R61, RZ ;  /* 0x0000003d02057227 */ /* 0x040fe200078e00ff */
[C---:B------:R-:W-:Y:S02]  /*4110*/  LOP3.LUT R215, R3.reuse, 0x2b, RZ, 0xfc, !PT ;  /* 0x0000002b03d77812 */ /* 0x040fe400078efcff */
[C---:B------:R-:W-:Y:S01]  /*4120*/  LOP3.LUT R217, R3.reuse, 0x2a, RZ, 0xfc, !PT ;  /* 0x0000002a03d97812 */ /* 0x040fe200078efcff */
[----:B------:R-:W-:Y:S01]  /*4130*/  IMAD.HI.U32 R7, R2, R65, RZ ;  /* 0x0000004102077227 */ /* 0x000fe200078e00ff */
[C---:B------:R-:W-:Y:S02]  /*4140*/  LOP3.LUT R219, R3.reuse, 0x27, RZ, 0xfc, !PT ;  /* 0x0000002703db7812 */ /* 0x040fe400078efcff */
[C---:B------:R-:W-:Y:S01]  /*4150*/  LOP3.LUT R218, R3.reuse, 0x26, RZ, 0xfc, !PT ;  /* 0x0000002603da7812 */ /* 0x040fe200078efcff */
[----:B------:R-:W-:Y:S01]  /*4160*/  IMAD.MOV R6, RZ, RZ, -R6 ;  /* 0x000000ffff067224 */ /* 0x000fe200078e0a06 */
[C---:B------:R-:W-:Y:S01]  /*4170*/  LOP3.LUT R224, R3.reuse, 0x25, RZ, 0xfc, !PT ;  /* 0x0000002503e07812 */ /* 0x040fe200078efcff */
[--C-:B------:R-:W-:Y:S01]  /*4180*/  @!P5 IMAD.IADD R58, R58, 0x1, -R4.reuse ;  /* 0x000000013a3ad824 */ /* 0x100fe200078e0a04 */
[----:B------:R-:W-:Y:S01]  /*4190*/  ISETP.GE.AND P5, PT, R62, RZ, PT ;  /* 0x000000ff3e00720c */ /* 0x000fe20003fa6270 */
[----:B------:R-:W-:Y:S01]  /*41a0*/  IMAD.MOV R5, RZ, RZ, -R5 ;  /* 0x000000ffff057224 */ /* 0x000fe200078e0a05 */
[C---:B------:R-:W-:Y:S01]  /*41b0*/  LOP3.LUT R222, R3.reuse, 0x24, RZ, 0xfc, !PT ;  /* 0x0000002403de7812 */ /* 0x040fe200078efcff */
[----:B------:R-:W-:Y:S01]  /*41c0*/  IMAD.MOV R7, RZ, RZ, -R7 ;  /* 0x000000ffff077224 */ /* 0x000fe200078e0a07 */
[C---:B------:R-:W-:Y:S01]  /*41d0*/  LOP3.LUT R221, R3.reuse, 0x23, RZ, 0xfc, !PT ;  /* 0x0000002303dd7812 */ /* 0x040fe200078efcff */
[C---:B------:R-:W-:Y:S01]  /*41e0*/  IMAD R62, R4.reuse, R6, R63 ;  /* 0x00000006043e7224 */ /* 0x040fe200078e023f */
[----:B------:R-:W-:Y:S01]  /*41f0*/  LOP3.LUT R6, R3, 0xbe, RZ, 0xfc, !PT ;  /* 0x000000be03067812 */ /* 0x000fe200078efcff */
[--C-:B------:R-:W-:Y:S01]  /*4200*/  @!P4 IMAD.IADD R57, R57, 0x1, -R4.reuse ;  /* 0x000000013939c824 */ /* 0x100fe200078e0a04 */
[C---:B------:R-:W-:Y:S01]  /*4210*/  ISETP.GT.U32.AND P4, PT, R4.reuse, R60, PT ;  /* 0x0000003c0400720c */ /* 0x040fe20003f84070 */
[C---:B------:R-:W-:Y:S01]  /*4220*/  IMAD R61, R4.reuse, R5, R61 ;  /* 0x00000005043d7224 */ /* 0x040fe200078e023d */
[----:B------:R-:W-:Y:S01]  /*4230*/  IABS R220, R221 ;  /* 0x000000dd00dc7213 */ /* 0x000fe20000000000 */
[C---:B------:R-:W-:Y:S01]  /*4240*/  IMAD R63, R4.reuse, R7, R65 ;  /* 0x00000007043f7224 */ /* 0x040fe200078e0241 */
[----:B------:R-:W-:Y:S01]  /*4250*/  IABS R7, R6 ;  /* 0x0000000600077213 */ /* 0x000fe20000000000 */
[----:B------:R-:W-:Y:S01]  /*4260*/  @!P0 IMAD.IADD R59, R59, 0x1, -R4 ;  /* 0x000000013b3b8824 */ /* 0x000fe200078e0a04 */
[C---:B------:R-:W-:Y:S01]  /*4270*/  ISETP.GT.U32.AND P0, PT, R4.reuse, R62, PT ;  /* 0x0000003e0400720c */ /* 0x040fe20003f04070 */
[----:B------:R-:W-:Y:S01]  /*4280*/  @!P2 IMAD.MOV R57, RZ, RZ, -R57 ;  /* 0x000000ffff39a224 */ /* 0x000fe200078e0a39 */
[C---:B------:R-:W-:Y:S01]  /*4290*/  ISETP.GT.U32.AND P2, PT, R4.reuse, R61, PT ;  /* 0x0000003d0400720c */ /* 0x040fe20003f44070 */
[----:B------:R-:W-:Y:S01]  /*42a0*/  @!P6 IMAD.MOV R59, RZ, RZ, -R59 ;  /* 0x000000ffff3be224 */ /* 0x000fe200078e0a3b */
[----:B------:R-:W-:Y:S01]  /*42b0*/  ISETP.GT.U32.AND P6, PT, R4, R63, PT ;  /* 0x0000003f0400720c */ /* 0x000fe20003fc4070 */
[----:B------:R-:W-:Y:S01]  /*42c0*/  IMAD.HI.U32 R5, R2, R7, RZ ;  /* 0x0000000702057227 */ /* 0x000fe200078e00ff */
[----:B------:R-:W-:-:S02]  /*42d0*/  IABS R65, R68 ;  /* 0x0000004400417213 */ /* 0x000fc40000000000 */
[C---:B------:R-:W-:Y:S01]  /*42e0*/  LOP3.LUT R223, R3.reuse, 0x22, RZ, 0xfc, !PT ;  /* 0x0000002203df7812 */ /* 0x040fe200078efcff */
[----:B------:R-:W-:Y:S01]  /*42f0*/  IMAD.MOV R5, RZ, RZ, -R5 ;  /* 0x000000ffff057224 */ /* 0x000fe200078e0a05 */
[----:B------:R-:W-:Y:S01]  /*4300*/  LOP3.LUT R230, R3, 0x1c, RZ, 0xfc, !PT ;  /* 0x0000001c03e67812 */ /* 0x000fe200078efcff */
[----:B------:R-:W-:Y:S01]  /*4310*/  @!P1 IMAD.MOV R58, RZ, RZ, -R58 ;  /* 0x000000ffff3a9224 */ /* 0x000fe200078e0a3a */
[----:B------:R-:W-:Y:S01]  /*4320*/  ISETP.GE.AND P1, PT, R64, RZ, PT ;  /* 0x000000ff4000720c */ /* 0x000fe20003f26270 */
[--C-:B------:R-:W-:Y:S01]  /*4330*/  @!P0 IMAD.IADD R62, R62, 0x1, -R4.reuse ;  /* 0x000000013e3e8824 */ /* 0x100fe200078e0a04 */
[----:B------:R-:W-:Y:S01]  /*4340*/  IABS R225, R223 ;  /* 0x000000df00e17213 */ /* 0x000fe20000000000 */
[--C-:B------:R-:W-:Y:S01]  /*4350*/  @!P2 IMAD.IADD R61, R61, 0x1, -R4.reuse ;  /* 0x000000013d3da824 */ /* 0x100fe200078e0a04 */
[----:B------:R-:W-:Y:S01]  /*4360*/  ISETP.GE.AND P2, PT, R6, RZ, PT ;  /* 0x000000ff0600720c */ /* 0x000fe20003f46270 */
[--C-:B------:R-:W-:Y:S01]  /*4370*/  @!P6 IMAD.IADD R63, R63, 0x1, -R4.reuse ;  /* 0x000000013f3fe824 */ /* 0x100fe200078e0a04 */
[C---:B------:R-:W-:Y:S01]  /*4380*/  ISETP.GT.U32.AND P6, PT, R4.reuse, R62, PT ;  /* 0x0000003e0400720c */ /* 0x040fe20003fc4070 */
[C---:B------:R-:W-:Y:S01]  /*4390*/  IMAD R64, R4.reuse, R5, R7 ;  /* 0x0000000504407224 */ /* 0x040fe200078e0207 */
[----:B------:R-:W-:Y:S01]  /*43a0*/  ISETP.GT.U32.AND P0, PT, R4, R61, PT ;  /* 0x0000003d0400720c */ /* 0x000fe20003f04070 */
[----:B------:R-:W-:Y:S01]  /*43b0*/  @!P4 IMAD.IADD R60, R60, 0x1, -R4 ;  /* 0x000000013c3cc824 */ /* 0x000fe200078e0a04 */
[C---:B------:R-:W-:Y:S01]  /*43c0*/  LOP3.LUT R7, R3.reuse, 0xbc, RZ, 0xfc, !PT ;  /* 0x000000bc03077812 */ /* 0x040fe200078efcff */
[----:B------:R-:W-:Y:S01]  /*43d0*/  IMAD.HI.U32 R5, R2, R65, RZ ;  /* 0x0000004102057227 */ /* 0x000fe200078e00ff */
[----:B------:R-:W-:-:S02]  /*43e0*/  LOP3.LUT R228, R3, 0x1d, RZ, 0xfc, !PT ;  /* 0x0000001d03e47812 */ /* 0x000fc400078efcff */
[----:B------:R-:W-:Y:S01]  /*43f0*/  ISETP.GT.U32.AND P4, PT, R4, R60, PT ;  /* 0x0000003c0400720c */ /* 0x000fe20003f84070 */
[----:B------:R-:W-:Y:S01]  /*4400*/  IMAD.MOV R5, RZ, RZ, -R5 ;  /* 0x000000ffff057224 */ /* 0x000fe200078e0a05 */
[----:B------:R-:W-:Y:S01]  /*4410*/  IABS R67, R7 ;  /* 0x0000000700437213 */ /* 0x000fe20000000000 */
[----:B------:R-:W-:Y:S01]  /*4420*/  IMAD.HI.U32 R6, R2, R69, RZ ;  /* 0x0000004502067227 */ /* 0x000fe200078e00ff */
[----:B------:R-:W-:Y:S02]  /*4430*/  IABS R227, R230 ;  /* 0x000000e600e37213 */ /* 0x000fe40000000000 */
[----:B------:R-:W-:Y:S01]  /*4440*/  IABS R229, R228 ;  /* 0x000000e400e57213 */ /* 0x000fe20000000000 */
[----:B------:R-:W-:Y:S01]  /*4450*/  IMAD R65, R4, R5, R65 ;  /* 0x0000000504417224 */ /* 0x000fe200078e0241 */
[C---:B------:R-:W-:Y:S01]  /*4460*/  LOP3.LUT R232, R3.reuse, 0x19, RZ, 0xfc, !PT ;  /* 0x0000001903e87812 */ /* 0x040fe200078efcff */
[--C-:B------:R-:W-:Y:S01]  /*4470*/  @!P6 IMAD.IADD R62, R62, 0x1, -R4.reuse ;  /* 0x000000013e3ee824 */ /* 0x100fe200078e0a04 */
[----:B------:R-:W-:Y:S01]  /*4480*/  LOP3.LUT R233, R3, 0x18, RZ, 0xfc, !PT ;  /* 0x0000001803e97812 */ /* 0x000fe200078efcff */
[--C-:B------:R-:W-:Y:S01]  /*4490*/  @!P0 IMAD.IADD R61, R61, 0x1, -R4.reuse ;  /* 0x000000013d3d8824 */ /* 0x100fe200078e0a04 */
[----:B------:R-:W-:Y:S01]  /*44a0*/  ISETP.GT.U32.AND P6, PT, R4, R65, PT ;  /* 0x000000410400720c */ /* 0x000fe20003fc4070 */
[----:B------:R-:W-:Y:S01]  /*44b0*/  @!P4 IMAD.IADD R60, R60, 0x1, -R4 ;  /* 0x000000013c3cc824 */ /* 0x000fe200078e0a04 */
[----:B------:R-:W-:Y:S01]  /*44c0*/  ISETP.GT.U32.AND P0, PT, R4, R64, PT ;  /* 0x000000400400720c */ /* 0x000fe20003f04070 */
[----:B------:R-:W-:Y:S01]  /*44d0*/  IMAD.HI.U32 R5, R2, R67, RZ ;  /* 0x0000004302057227 */ /* 0x000fe200078e00ff */
[----:B------:R-:W-:-:S02]  /*44e0*/  ISETP.GE.AND P4, PT, R66, RZ, PT ;  /* 0x000000ff4200720c */ /* 0x000fc40003f86270 */
[----:B------:R-:W-:Y:S01]  /*44f0*/  IABS R235, R3 ;  /* 0x0000000300eb7213 */ /* 0x000fe20000000000 */
[----:B------:R-:W-:Y:S01]  /*4500*/  @!P3 IMAD.MOV R60, RZ, RZ, -R60 ;  /* 0x000000ffff3cb224 */ /* 0x000fe200078e0a3c */
[----:B------:R-:W-:Y:S01]  /*4510*/  ISETP.GT.U32.AND P3, PT, R4, R63, PT ;  /* 0x0000003f0400720c */ /* 0x000fe20003f64070 */
[----:B------:R-:W-:Y:S01]  /*4520*/  IMAD.MOV R5, RZ, RZ, -R5 ;  /* 0x000000ffff057224 */ /* 0x000fe200078e0a05 */
[C---:B------:R-:W-:Y:S01]  /*4530*/  LOP3.LUT R243, R3.reuse, 0x10, RZ, 0xfc, !PT ;  /* 0x0000001003f37812 */ /* 0x040fe200078efcff */
[----:B------:R-:W-:Y:S01]  /*4540*/  IMAD.MOV R6, RZ, RZ, -R6 ;  /* 0x000000ffff067224 */ /* 0x000fe200078e0a06 */
[----:B------:R-:W-:Y:S01]  /*4550*/  LOP3.LUT R245, R3, 0xc, RZ, 0xfc, !PT ;  /* 0x0000000c03f57812 */ /* 0x000fe200078efcff */
[--C-:B------:R-:W-:Y:S01]  /*4560*/  @!P6 IMAD.IADD R65, R65, 0x1, -R4.reuse ;  /* 0x000000014141e824 */ /* 0x100fe200078e0a04 */
[----:B------:R-:W-:Y:S01]  /*4570*/  IABS R240, R243 ;  /* 0x000000f300f07213 */ /* 0x000fe20000000000 */
[----:B------:R-:W-:Y:S01]  /*4580*/  @!P0 IMAD.IADD R64, R64, 0x1, -R4 ;  /* 0x0000000140408824 */ /* 0x000fe200078e0a04 */
[----:B------:R-:W-:Y:S01]  /*4590*/  ISETP.GE.AND P0, PT, R7, RZ, PT ;  /* 0x000000ff0700720c */ /* 0x000fe20003f06270 */
[----:B------:R-:W-:Y:S01]  /*45a0*/  IMAD.HI.U32 R7, R2, R71, RZ ;  /* 0x0000004702077227 */ /* 0x000fe200078e00ff */
[----:B------:R-:W-:-:S02]  /*45b0*/  ISETP.GT.U32.AND P6, PT, R4, R65, PT ;  /* 0x000000410400720c */ /* 0x000fc40003fc4070 */
[C---:B------:R-:W-:Y:S01]  /*45c0*/  LOP3.LUT R248, R3.reuse, 0x9, RZ, 0xfc, !PT ;  /* 0x0000000903f87812 */ /* 0x040fe200078efcff */
[----:B------:R-:W-:Y:S01]  /*45d0*/  IMAD R66, R4, R5, R67 ;  /* 0x0000000504427224 */ /* 0x000fe200078e0243 */
[----:B0-----:R-:W-:Y:S01]  /*45e0*/  LOP3.LUT R12, R3, 0x6, RZ, 0xfc, !PT ;  /* 0x00000006030c7812 */ /* 0x001fe200078efcff */
[----:B------:R-:W-:Y:S01]  /*45f0*/  @!P3 IMAD.IADD R63, R63, 0x1, -R4 ;  /* 0x000000013f3fb824 */ /* 0x000fe200078e0a04 */
[----:B------:R-:W-:Y:S01]  /*4600*/  ISETP.GE.AND P3, PT, R68, RZ, PT ;  /* 0x000000ff4400720c */ /* 0x000fe20003f66270 */
[----:B------:R-:W-:Y:S01]  /*4610*/  IMAD.MOV R7, RZ, RZ, -R7 ;  /* 0x000000ffff077224 */ /* 0x000fe200078e0a07 */
[----:B------:R-:W-:Y:S01]  /*4620*/  IABS R247, R248 ;  /* 0x000000f800f77213 */ /* 0x000fe20000000000 */
[C---:B------:R-:W-:Y:S01]  /*4630*/  IMAD R67, R4.reuse, R6, R69 ;  /* 0x0000000604437224 */ /* 0x040fe200078e0245 */
[----:B------:R-:W-:Y:S01]  /*4640*/  IABS R69, R73 ;  /* 0x0000004900457213 */ /* 0x000fe20000000000 */
[----:B------:R-:W-:Y:S01]  /*4650*/  @!P1 IMAD.MOV R62, RZ, RZ, -R62 ;  /* 0x000000ffff3e9224 */ /* 0x000fe200078e0a3e */
[C---:B------:R-:W-:Y:S01]  /*4660*/  ISETP.GT.U32.AND P1, PT, R4.reuse, R66, PT ;  /* 0x000000420400720c */ /* 0x040fe20003f24070 */
[C---:B------:R-:W-:Y:S01]  /*4670*/  IMAD R68, R4.reuse, R7, R71 ;  /* 0x0000000704447224 */ /* 0x040fe200078e0247 */
[----:B------:R-:W-:Y:S01]  /*4680*/  IABS R7, R74 ;  /* 0x0000004a00077213 */ /* 0x000fe20000000000 */
[----:B------:R-:W-:Y:S01]  /*4690*/  @!P4 IMAD.MOV R63, RZ, RZ, -R63 ;  /* 0x000000ffff3fc224 */ /* 0x000fe200078e0a3f */
[C---:B------:R-:W-:Y:S01]  /*46a0*/  ISETP.GT.U32.AND P4, PT, R4.reuse, R67, PT ;  /* 0x000000430400720c */ /* 0x040fe20003f84070 */
[----:B------:R-:W-:Y:S01]  /*46b0*/  @!P6 IMAD.IADD R65, R65, 0x1, -R4 ;  /* 0x000000014141e824 */ /* 0x000fe200078e0a04 */
[C---:B------:R-:W-:Y:S01]  /*46c0*/  ISETP.GT.U32.AND P6, PT, R4.reuse, R68, PT ;  /* 0x000000440400720c */ /* 0x040fe20003fc4070 */
[----:B------:R-:W-:Y:S01]  /*46d0*/  @!P5 IMAD.MOV R61, RZ, RZ, -R61 ;  /* 0x000000ffff3dd224 */ /* 0x000fe200078e0a3d */
[----:B------:R-:W-:Y:S01]  /*46e0*/  ISETP.GT.U32.AND P5, PT, R4, R64, PT ;  /* 0x000000400400720c */ /* 0x000fe20003fa4070 */
[----:B------:R-:W-:Y:S01]  /*46f0*/  IMAD.HI.U32 R5, R2, R69, RZ ;  /* 0x0000004502057227 */ /* 0x000fe200078e00ff */
[----:B------:R-:W-:-:S02]  /*4700*/  IABS R71, R75 ;  /* 0x0000004b00477213 */ /* 0x000fc40000000000 */
[----:B------:R-:W-:Y:S01]  /*4710*/  LOP3.LUT R252, R3, 0x5, RZ, 0xfc, !PT ;  /* 0x0000000503fc7812 */ /* 0x000fe200078efcff */
[--C-:B------:R-:W-:Y:S01]  /*4720*/  @!P1 IMAD.IADD R66, R66, 0x1, -R4.reuse ;  /* 0x0000000142429824 */ /* 0x100fe200078e0a04 */
[----:B------:R-:W-:Y:S01]  /*4730*/  ISETP.GE.AND P1, PT, R72, RZ, PT ;  /* 0x000000ff4800720c */ /* 0x000fe20003f26270 */
[----:B------:R-:W-:Y:S01]  /*4740*/  IMAD.MOV R6, RZ, RZ, -R5 ;  /* 0x000000ffff067224 */ /* 0x000fe200078e0a05 */
[----:B------:R-:W-:Y:S01]  /*4750*/  IABS R250, R12 ;  /* 0x0000000c00fa7213 */ /* 0x000fe20000000000 */
[--C-:B------:R-:W-:Y:S01]  /*4760*/  @!P4 IMAD.IADD R67, R67, 0x1, -R4.reuse ;  /* 0x000000014343c824 */ /* 0x100fe200078e0a04 */
[----:B------:R-:W-:Y:S01]  /*4770*/  ISETP.GT.U32.AND P4, PT, R4, R66, PT ;  /* 0x000000420400720c */ /* 0x000fe20003f84070 */
[----:B------:R-:W-:Y:S01]  /*4780*/  @!P6 IMAD.IADD R68, R68, 0x1, -R4 ;  /* 0x000000014444e824 */ /* 0x000fe200078e0a04 */
[----:B------:R-:W-:Y:S01]  /*4790*/  LOP3.LUT R251, R3, 0x7, RZ, 0xfc, !PT ;  /* 0x0000000703fb7812 */ /* 0x000fe200078efcff */
[----:B------:R-:W-:Y:S01]  /*47a0*/  IMAD.HI.U32 R5, R2, R7, RZ ;  /* 0x0000000702057227 */ /* 0x000fe200078e00ff */
[----:B------:R-:W-:-:S02]  /*47b0*/  ISETP.GT.U32.AND P6, PT, R4, R67, PT ;  /* 0x000000430400720c */ /* 0x000fc40003fc4070 */
[----:B------:R-:W-:Y:S01]  /*47c0*/  LOP3.LUT R11, R3, 0x3, RZ, 0xfc, !PT ;  /* 0x00000003030b7812 */ /* 0x000fe200078efcff */
[----:B------:R-:W-:Y:S02]  /*47d0*/  IMAD R69, R4, R6, R69 ;  /* 0x0000000604457224 */ /* 0x000fe400078e0245 */
[----:B------:R-:W-:Y:S01]  /*47e0*/  IMAD.MOV R5, RZ, RZ, -R5 ;  /* 0x000000ffff057224 */ /* 0x000fe200078e0a05 */
[----:B------:R-:W-:Y:S01]  /*47f0*/  IABS R10, R11 ;  /* 0x0000000b000a7213 */ /* 0x000fe20000000000 */
[--C-:B------:R-:W-:Y:S01]  /*4800*/  @!P5 IMAD.IADD R64, R64, 0x1, -R4.reuse ;  /* 0x000000014040d824 */ /* 0x100fe200078e0a04 */
[----:B------:R-:W-:Y:S01]  /*4810*/  ISETP.GE.AND P5, PT, R70, RZ, PT ;  /* 0x000000ff4600720c */ /* 0x000fe20003fa6270 */
[--C-:B------:R-:W-:Y:S01]  /*4820*/  @!P4 IMAD.IADD R66, R66, 0x1, -R4.reuse ;  /* 0x000000014242c824 */ /* 0x100fe200078e0a04 */
[C---:B------:R-:W-:Y:S01]  /*4830*/  ISETP.GT.U32.AND P4, PT, R4.reuse, R69, PT ;  /* 0x000000450400720c */ /* 0x040fe20003f84070 */
[----:B------:R-:W-:Y:S01]  /*4840*/  IMAD R70, R4, R5, R7 ;  /* 0x0000000504467224 */ /* 0x000fe200078e0207 */
[----:B------:R-:W-:Y:S01]  /*4850*/  IABS R7, R76 ;  /* 0x0000004c00077213 */ /* 0x000fe20000000000 */
[----:B------:R-:W-:-:S02]  /*4860*/  @!P6 IMAD.IADD R67, R67, 0x1, -R4 ;  /* 0x000000014343e824 */ /* 0x000fc400078e0a04 */
[----:B------:R-:W-:Y:S01]  /*4870*/  IMAD.HI.U32 R5, R2, R71, RZ ;  /* 0x0000004702057227 */ /* 0x000fe200078e00ff */
[----:B------:R-:W-:-:S03]  /*4880*/  ISETP.GT.U32.AND P6, PT, R4, R70, PT ;  /* 0x000000460400720c */ /* 0x000fc60003fc4070 */
[----:B------:R-:W-:Y:S01]  /*4890*/  @!P2 IMAD.MOV R64, RZ, RZ, -R64 ;  /* 0x000000ffff40a224 */ /* 0x000fe200078e0a40 */
[----:B------:R-:W-:Y:S01]  /*48a0*/  ISETP.GT.U32.AND P2, PT, R4, R68, PT ;  /* 0x000000440400720c */ /* 0x000fe20003f44070 */
[----:B------:R-:W-:Y:S02]  /*48b0*/  IMAD.MOV R6, RZ, RZ, -R5 ;  /* 0x000000ffff067224 */ /* 0x000fe400078e0a05 */
[----:B------:R-:W-:Y:S01]  /*48c0*/  @!P4 IMAD.IADD R69, R69, 0x1, -R4 ;  /* 0x000000014545c824 */ /* 0x000fe200078e0a04 */
[----:B------:R-:W-:Y:S01]  /*48d0*/  ISETP.GE.AND P4, PT, R74, RZ, PT ;  /* 0x000000ff4a00720c */ /* 0x000fe20003f86270 */
[----:B------:R-:W-:-:S04]  /*48e0*/  IMAD.HI.U32 R5, R2, R7, RZ ;  /* 0x0000000702057227 */ /* 0x000fc800078e00ff */
[--C-:B------:R-:W-:Y:S01]  /*48f0*/  @!P6 IMAD.IADD R70, R70, 0x1, -R4.reuse ;  /* 0x000000014646e824 */ /* 0x100fe200078e0a04 */
[C---:B------:R-:W-:Y:S01]  /*4900*/  ISETP.GT.U32.AND P6, PT, R4.reuse, R69, PT ;  /* 0x000000450400720c */ /* 0x040fe20003fc4070 */
[C---:B------:R-:W-:Y:S01]  /*4910*/  IMAD R71, R4.reuse, R6, R71 ;  /* 0x0000000604477224 */ /* 0x040fe200078e0247 */
[----:B------:R-:W-:Y:S01]  /*4920*/  LOP3.LUT R6, R3, 0xb4, RZ, 0xfc, !PT ;  /* 0x000000b403067812 */ /* 0x000fe200078efcff */
[----:B------:R-:W-:Y:S02]  /*4930*/  IMAD.MOV R72, RZ, RZ, -R5 ;  /* 0x000000ffff487224 */ /* 0x000fe400078e0a05 */
[----:B------:R-:W-:Y:S01]  /*4940*/  @!P3 IMAD.MOV R65, RZ, RZ, -R65 ;  /* 0x000000ffff41b224 */ /* 0x000fe200078e0a41 */
[C---:B------:R-:W-:Y:S01]  /*4950*/  ISETP.GT.U32.AND P3, PT, R4.reuse, R71, PT ;  /* 0x000000470400720c */ /* 0x040fe20003f64070 */
[----:B------:R-:W-:Y:S01]  /*4960*/  IMAD R72, R4, R72, R7 ;  /* 0x0000004804487224 */ /* 0x000fe200078e0207 */
[----:B------:R-:W-:Y:S01]  /*4970*/  IABS R7, R6 ;  /* 0x0000000600077213 */ /* 0x000fe20000000000 */
[----:B------:R-:W-:Y:S01]  /*4980*/  @!P2 IMAD.IADD R68, R68, 0x1, -R4 ;  /* 0x000000014444a824 */ /* 0x000fe200078e0a04 */
[----:B------:R-:W-:Y:S01]  /*4990*/  ISETP.GE.AND P2, PT, R73, RZ, PT ;  /* 0x000000ff4900720c */ /* 0x000fe20003f46270 */
[----:B------:R-:W-:Y:S01]  /*49a0*/  @!P0 IMAD.MOV R66, RZ, RZ, -R66 ;  /* 0x000000ffff428224 */ /* 0x000fe200078e0a42 */
[----:B------:R-:W-:Y:S01]  /*49b0*/  IABS R73, R77 ;  /* 0x0000004d00497213 */ /* 0x000fe20000000000 */
[----:B------:R-:W-:Y:S01]  /*49c0*/  @!P6 IMAD.IADD R69, R69, 0x1, -R4 ;  /* 0x000000014545e824 */ /* 0x000fe200078e0a04 */
[C---:B------:R-:W-:Y:S01]  /*49d0*/  ISETP.GT.U32.AND P0, PT, R4.reuse, R70, PT ;  /* 0x000000460400720c */ /* 0x040fe20003f04070 */
[----:B------:R-:W-:Y:S01]  /*49e0*/  @!P5 IMAD.MOV R67, RZ, RZ, -R67 ;  /* 0x000000ffff43d224 */ /* 0x000fe200078e0a43 */
[----:B------:R-:W-:Y:S01]  /*49f0*/  ISETP.GT.U32.AND P6, PT, R4, R72, PT ;  /* 0x000000480400720c */ /* 0x000fe20003fc4070 */
[----:B------:R-:W-:Y:S01]  /*4a00*/  IMAD.HI.U32 R5, R2, R73, RZ ;  /* 0x0000004902057227 */ /* 0x000fe200078e00ff */
[----:B------:R-:W-:-:S03]  /*4a10*/  ISETP.GE.AND P5, PT, R75, RZ, PT ;  /* 0x000000ff4b00720c */ /* 0x000fc60003fa6270 */
[----:B------:R-:W-:Y:S02]  /*4a20*/  IMAD.MOV R5, RZ, RZ, -R5 ;  /* 0x000000ffff057224 */ /* 0x000fe400078e0a05 */
[--C-:B------:R-:W-:Y:S01]  /*4a30*/  @!P3 IMAD.IADD R71, R71, 0x1, -R4.reuse ;  /* 0x000000014747b824 */ /* 0x100fe200078e0a04 */
[----:B------:R-:W-:Y:S01]  /*4a40*/  ISETP.GE.AND P3, PT, R6, RZ, PT ;  /* 0x000000ff0600720c */ /* 0x000fe20003f66270 */
[----:B------:R-:W-:Y:S02]  /*4a50*/  IMAD R73, R4, R5, R73 ;  /* 0x0000000504497224 */ /* 0x000fe400078e0249 */
[--C-:B------:R-:W-:Y:S01]  /*4a60*/  @!P0 IMAD.IADD R70, R70, 0x1, -R4.reuse ;  /* 0x0000000146468824 */ /* 0x100fe200078e0a04 */
[----:B------:R-:W-:Y:S01]  /*4a70*/  ISETP.GE.AND P0, PT, R77, RZ, PT ;  /* 0x000000ff4d00720c */ /* 0x000fe20003f06270 */
[----:B------:R-:W-:Y:S01]  /*4a80*/  @!P6 IMAD.IADD R72, R72, 0x1, -R4 ;  /* 0x000000014848e824 */ /* 0x000fe200078e0a04 */
[----:B------:R-:W-:Y:S01]  /*4a90*/  ISETP.GT.U32.AND P6, PT, R4, R71, PT ;  /* 0x000000470400720c */ /* 0x000fe20003fc4070 */
[----:B------:R-:W-:Y:S01]  /*4aa0*/  IMAD.HI.U32 R5, R2, R7, RZ ;  /* 0x0000000702057227 */ /* 0x000fe200078e00ff */
[----:B------:R-:W-:-:S03]  /*4ab0*/  IABS R77, R78 ;  /* 0x0000004e004d7213 */ /* 0x000fc60000000000 */
[----:B------:R-:W-:Y:S01]  /*4ac0*/  @!P4 IMAD.MOV R70, RZ, RZ, -R70 ;  /* 0x000000ffff46c224 */ /* 0x000fe200078e0a46 */
[----:B------:R-:W-:Y:S01]  /*4ad0*/  ISETP.GT.U32.AND P4, PT, R4, R73, PT ;  /* 0x000000490400720c */ /* 0x000fe20003f84070 */
[----:B------:R-:W-:Y:S02]  /*4ae0*/  IMAD.MOV R5, RZ, RZ, -R5 ;  /* 0x000000ffff057224 */ /* 0x000fe400078e0a05 */
[----:B------:R-:W-:Y:S01]  /*4af0*/  @!P1 IMAD.MOV R68, RZ, RZ, -R68 ;  /* 0x000000ffff449224 */ /* 0x000fe200078e0a44 */
[----:B------:R-:W-:Y:S01]  /*4b00*/  ISETP.GE.AND P1, PT, R76, RZ, PT ;  /* 0x000000ff4c00720c */ /* 0x000fe20003f26270 */
[C---:B------:R-:W-:Y:S01]  /*4b10*/  IMAD R74, R4.reuse, R5, R7 ;  /* 0x00000005044a7224 */ /* 0x040fe200078e0207 */
[----:B------:R-:W-:Y:S01]  /*4b20*/  LOP3.LUT R76, R3, 0xb3, RZ, 0xfc, !PT ;  /* 0x000000b3034c7812 */ /* 0x000fe200078efcff */
[----:B------:R-:W-:Y:S01]  /*4b30*/  @!P2 IMAD.MOV R69, RZ, RZ, -R69 ;  /* 0x000000ffff45a224 */ /* 0x000fe200078e0a45 */
[----:B------:R-:W-:Y:S01]  /*4b40*/  ISETP.GT.U32.AND P2, PT, R4, R72, PT ;  /* 0x000000480400720c */ /* 0x000fe20003f44070 */
[----:B------:R-:W-:Y:S01]  /*4b50*/  @!P6 IMAD.IADD R71, R71, 0x1, -R4 ;  /* 0x000000014747e824 */ /* 0x000fe200078e0a04 */
[----:B------:R-:W-:Y:S01]  /*4b60*/  IABS R75, R76 ;  /* 0x0000004c004b7213 */ /* 0x000fe20000000000 */
[----:B------:R-:W-:Y:S01]  /*4b70*/  IMAD.HI.U32 R6, R2, R77, RZ ;  /* 0x0000004d02067227 */ /* 0x000fe200078e00ff */
[----:B------:R-:W-:-:S03]  /*4b80*/  ISETP.GT.U32.AND P6, PT, R4, R74, PT ;  /* 0x0000004a0400720c */ /* 0x000fc60003fc4070 */
[----:B------:R-:W-:Y:S01]  /*4b90*/  @!P4 IMAD.IADD R73, R73, 0x1, -R4 ;  /* 0x000000014949c824 */ /* 0x000fe200078e0a04 */
[----:B------:R-:W-:Y:S01]  /*4ba0*/  ISETP.GE.AND P4, PT, R78, RZ, PT ;  /* 0x000000ff4e00720c */ /* 0x000fe20003f86270 */
[----:B------:R-:W-:Y:S01]  /*4bb0*/  IMAD.HI.U32 R5, R2, R75, RZ ;  /* 0x0000004b02057227 */ /* 0x000fe200078e00ff */
[----:B------:R-:W-:-:S03]  /*4bc0*/  LOP3.LUT R78, R3, 0xb0, RZ, 0xfc, !PT ;  /* 0x000000b0034e7812 */ /* 0x000fc600078efcff */
[----:B------:R-:W-:Y:S01]  /*4bd0*/  @!P5 IMAD.MOV R71, RZ, RZ, -R71 ;  /* 0x000000ffff47d224 */ /* 0x000fe200078e0a47 */
[----:B------:R-:W-:Y:S01]  /*4be0*/  ISETP.GT.U32.AND P5, PT, R4, R73, PT ;  /* 0x000000490400720c */ /* 0x000fe20003fa4070 */
[----:B------:R-:W-:Y:S02]  /*4bf0*/  IMAD.MOV R7, RZ, RZ, -R5 ;  /* 0x000000ffff077224 */ /* 0x000fe400078e0a05 */
[----:B------:R-:W-:Y:S01]  /*4c00*/  @!P2 IMAD.IADD R72, R72, 0x1, -R4 ;  /* 0x000000014848a824 */ /* 0x000fe200078e0a04 */
[----:B------:R-:W-:Y:S01]  /*4c10*/  ISETP.GE.AND P2, PT, R76, RZ, PT ;  /* 0x000000ff4c00720c */ /* 0x000fe20003f46270 */
[----:B------:R-:W-:Y:S02]  /*4c20*/  IMAD.MOV R6, RZ, RZ, -R6 ;  /* 0x000000ffff067224 */ /* 0x000fe400078e0a06 */
[----:B------:R-:W-:Y:S01]  /*4c30*/  IMAD R75, R4, R7, R75 ;  /* 0x00000007044b7224 */ /* 0x000fe200078e024b */
[----:B------:R-:W-:Y:S01]  /*4c40*/  IABS R7, R78 ;  /* 0x0000004e00077213 */ /* 0x000fe20000000000 */
[----:B------:R-:W-:-:S02]  /*4c50*/  @!P6 IMAD.IADD R74, R74, 0x1, -R4 ;  /* 0x000000014a4ae824 */ /* 0x000fc400078e0a04 */
[C---:B------:R-:W-:Y:S02]  /*4c60*/  IMAD R76, R4.reuse, R6, R77 ;  /* 0x00000006044c7224 */ /* 0x040fe400078e024d */
[----:B------:R-:W-:Y:S01]  /*4c70*/  @!P1 IMAD.MOV R72, RZ, RZ, -R72 ;  /* 0x000000ffff489224 */ /* 0x000fe200078e0a48 */
[----:B------:R-:W-:Y:S01]  /*4c80*/  ISETP.GT.U32.AND P6, PT, R4, R74, PT ;  /* 0x0000004a0400720c */ /* 0x000fe20003fc4070 */
[----:B------:R-:W-:Y:S01]  /*4c90*/  IMAD.HI.U32 R5, R2, R79, RZ ;  /* 0x0000004f02057227 */ /* 0x000fe200078e00ff */
[----:B------:R-:W-:-:S03]  /*4ca0*/  ISETP.GT.U32.AND P1, PT, R4, R75, PT ;  /* 0x0000004b0400720c */ /* 0x000fc60003f24070 */
[--C-:B------:R-:W-:Y:S01]  /*4cb0*/  @!P5 IMAD.IADD R73, R73, 0x1, -R4.reuse ;  /* 0x000000014949d824 */ /* 0x100fe200078e0a04 */
[C---:B------:R-:W-:Y:S01]  /*4cc0*/  ISETP.GT.U32.AND P5, PT, R4.reuse, R76, PT ;  /* 0x0000004c0400720c */ /* 0x040fe20003fa4070 */
[----:B------:R-:W-:Y:S02]  /*4cd0*/  IMAD.MOV R5, RZ, RZ, -R5 ;  /* 0x000000ffff057224 */ /* 0x000fe400078e0a05 */
[----:B------:R-:W-:Y:S02]  /*4ce0*/  @!P0 IMAD.MOV R73, RZ, RZ, -R73 ;  /* 0x000000ffff498224 */ /* 0x000fe400078e0a49 */
[----:B------:R-:W-:Y:S01]  /*4cf0*/  IMAD R77, R4, R5, R79 ;  /* 0x00000005044d7224 */ /* 0x000fe200078e024f */
[----:B------:R-:W-:Y:S01]  /*4d00*/  IABS R79, R82 ;  /* 0x00000052004f7213 */ /* 0x000fe20000000000 */
[--C-:B------:R-:W-:Y:S02]  /*4d10*/  @!P6 IMAD.IADD R74, R74, 0x1, -R4.reuse ;  /* 0x000000014a4ae824 */ /* 0x100fe400078e0a04 */
[----:B------:R-:W-:Y:S01]  /*4d20*/  @!P1 IMAD.IADD R75, R75, 0x1, -R4 ;  /* 0x000000014b4b9824 */ /* 0x000fe200078e0a04 */
[----:B------:R-:W-:Y:S01]  /*4d30*/  ISETP.GT.U32.AND P6, PT, R4, R77, PT ;  /* 0x0000004d0400720c */ /* 0x000fe20003fc4070 */
[----:B------:R-:W-:Y:S01]  /*4d40*/  IMAD.HI.U32 R5, R2, R7, RZ ;  /* 0x0000000702057227 */ /* 0x000fe200078e00ff */
[----:B------:R-:W-:-:S03]  /*4d50*/  ISETP.GE.AND P1, PT, R80, RZ, PT ;  /* 0x000000ff5000720c */ /* 0x000fc60003f26270 */
[----:B------:R-:W-:Y:S01]  /*4d60*/  @!P5 IMAD.IADD R76, R76, 0x1, -R4 ;  /* 0x000000014c4cd824 */ /* 0x000fe200078e0a04 */
[----:B------:R-:W-:Y:S01]  /*4d70*/  ISETP.GT.U32.AND P5, PT, R4, R75, PT ;  /* 0x0000004b0400720c */ /* 0x000fe20003fa4070 */
[----:B------:R-:W-:Y:S02]  /*4d80*/  IMAD.MOV R5, RZ, RZ, -R5 ;  /* 0x000000ffff057224 */ /* 0x000fe400078e0a05 */
[----:B------:R-:W-:Y:S01]  /*4d90*/  @!P3 IMAD.MOV R74, RZ, RZ, -R74 ;  /* 0x000000ffff4ab224 */ /* 0x000fe200078e0a4a */
[----:B------:R-:W-:Y:S01]  /*4da0*/  ISETP.GE.AND P3, PT, R78, RZ, PT ;  /* 0x000000ff4e00720c */ /* 0x000fe20003f66270 */
[C---:B------:R-:W-:Y:S01]  /*4db0*/  IMAD R78, R4.reuse, R5, R7 ;  /* 0x00000005044e7224 */ /* 0x040fe200078e0207 */
[----:B------:R-:W-:Y:S01]  /*4dc0*/  IABS R7, R86 ;  /* 0x0000005600077213 */ /* 0x000fe20000000000 */
[----:B------:R-:W-:Y:S01]  /*4dd0*/  @!P6 IMAD.IADD R77, R77, 0x1, -R4 ;  /* 0x000000014d4de824 */ /* 0x000fe200078e0a04 */
[----:B------:R-:W-:Y:S01]  /*4de0*/  ISETP.GT.U32.AND P6, PT, R4, R76, PT ;  /* 0x0000004c0400720c */ /* 0x000fe20003fc4070 */
[----:B------:R-:W-:-:S03]  /*4df0*/  IMAD.HI.U32 R6, R2, R79, RZ ;  /* 0x0000004f02067227 */ /* 0x000fc600078e00ff */
[C---:B------:R-:W-:Y:S01]  /*4e00*/  ISETP.GT.U32.AND P0, PT, R4.reuse, R77, PT ;  /* 0x0000004d0400720c */ /* 0x040fe20003f04070 */
[----:B------:R-:W-:Y:S01]  /*4e10*/  @!P5 IMAD.IADD R75, R75, 0x1, -R4 ;  /* 0x000000014b4bd824 */ /* 0x000fe200078e0a04 */
[----:B------:R-:W-:Y:S01]  /*4e20*/  ISETP.GT.U32.AND P5, PT, R4, R78, PT ;  /* 0x0000004e0400720c */ /* 0x000fe20003fa4070 */
[----:B------:R-:W-:Y:S02]  /*4e30*/  IMAD.MOV R6, RZ, RZ, -R6 ;  /* 0x000000ffff067224 */ /* 0x000fe400078e0a06 */
[----:B------:R-:W-:-:S04]  /*4e40*/  IMAD.HI.U32 R5, R2, R81, RZ ;  /* 0x0000005102057227 */ /* 0x000fc800078e00ff */
[----:B------:R-:W-:Y:S02]  /*4e50*/  IMAD R79, R4, R6, R79 ;  /* 0x00000006044f7224 */ /* 0x000fe400078e024f */
[----:B------:R-:W-:-:S04]  /*4e60*/  IMAD.HI.U32 R6, R2, R83, RZ ;  /* 0x0000005302067227 */ /* 0x000fc800078e00ff */
[----:B------:R-:W-:Y:S02]  /*4e70*/  IMAD.MOV R5, RZ, RZ, -R5 ;  /* 0x000000ffff057224 */ /* 0x000fe400078e0a05 */
[----:B------:R-:W-:Y:S02]  /*4e80*/  IMAD.MOV R6, RZ, RZ, -R6 ;  /* 0x000000ffff067224 */ /* 0x000fe400078e0a06 */
[--C-:B------:R-:W-:Y:S01]  /*4e90*/  @!P6 IMAD.IADD R76, R76, 0x1, -R4.reuse ;  /* 0x000000014c4ce824 */ /* 0x100fe200078e0a04 */
[C---:B------:R-:W-:Y:S01]  /*4ea0*/  ISETP.GT.U32.AND P6, PT, R4.reuse, R79, PT ;  /* 0x0000004f0400720c */ /* 0x040fe20003fc4070 */
[C---:B------:R-:W-:Y:S02]  /*4eb0*/  IMAD R80, R4.reuse, R5, R81 ;  /* 0x0000000504507224 */ /* 0x040fe400078e0251 */
[----:B------:R-:W-:Y:S01]  /*4ec0*/  IMAD R81, R4, R6, R83 ;  /* 0x0000000604517224 */ /* 0x000fe200078e0253 */
[----:B------:R-:W-:Y:S01]  /*4ed0*/  LOP3.LUT R6, R3, 0xab, RZ, 0xfc, !PT ;  /* 0x000000ab03067812 */ /* 0x000fe200078efcff */
[----:B------:R-:W-:Y:S01]  /*4ee0*/  @!P5 IMAD.IADD R78, R78, 0x1, -R4 ;  /* 0x000000014e4ed824 */ /* 0x000fe200078e0a04 */
[C---:B------:R-:W-:Y:S01]  /*4ef0*/  ISETP.GT.U32.AND P5, PT, R4.reuse, R80, PT ;  /* 0x000000500400720c */ /* 0x040fe20003fa4070 */
[----:B------:R-:W-:Y:S01]  /*4f00*/  @!P2 IMAD.MOV R75, RZ, RZ, -R75 ;  /* 0x000000ffff4ba224 */ /* 0x000fe200078e0a4b */
[----:B------:R-:W-:Y:S01]  /*4f10*/  IABS R83, R6 ;  /* 0x0000000600537213 */ /* 0x000fe20000000000 */
[----:B------:R-:W-:Y:S01]  /*4f20*/  @!P4 IMAD.MOV R76, RZ, RZ, -R76 ;  /* 0x000000ffff4cc224 */ /* 0x000fe200078e0a4c */
[----:B------:R-:W-:Y:S01]  /*4f30*/  ISETP.GT.U32.AND P2, PT, R4, R78, PT ;  /* 0x0000004e0400720c */ /* 0x000fe20003f44070 */
[----:B------:R-:W-:Y:S01]  /*4f40*/  IMAD.HI.U32 R5, R2, R7, RZ ;  /* 0x0000000702057227 */ /* 0x000fe200078e00ff */
[----:B------:R-:W-:-:S03]  /*4f50*/  ISETP.GT.U32.AND P4, PT, R4, R81, PT ;  /* 0x000000510400720c */ /* 0x000fc60003f84070 */
[--C-:B------:R-:W-:Y:S02]  /*4f60*/  @!P6 IMAD.IADD R79, R79, 0x1, -R4.reuse ;  /* 0x000000014f4fe824 */ /* 0x100fe400078e0a04 */
[----:B------:R-:W-:Y:S02]  /*4f70*/  IMAD.MOV R5, RZ, RZ, -R5 ;  /* 0x000000ffff057224 */ /* 0x000fe400078e0a05 */
[--C-:B------:R-:W-:Y:S01]  /*4f80*/  @!P0 IMAD.IADD R77, R77, 0x1, -R4.reuse ;  /* 0x000000014d4d8824 */ /* 0x100fe200078e0a04 */
[----:B------:R-:W-:Y:S01]  /*4f90*/  ISETP.GT.U32.AND P6, PT, R4, R79, PT ;  /* 0x0000004f0400720c */ /* 0x000fe20003fc4070 */
[--C-:B------:R-:W-:Y:S01]  /*4fa0*/  @!P5 IMAD.IADD R80, R80, 0x1, -R4.reuse ;  /* 0x000000015050d824 */ /* 0x100fe200078e0a04 */
[----:B------:R-:W-:Y:S01]  /*4fb0*/  ISETP.GE.AND P0, PT, R82, RZ, PT ;  /* 0x000000ff5200720c */ /* 0x000fe20003f06270 */
[--C-:B------:R-:W-:Y:S01]  /*4fc0*/  @!P2 IMAD.IADD R78, R78, 0x1, -R4.reuse ;  /* 0x000000014e4ea824 */ /* 0x100fe200078e0a04 */
[----:B------:R-:W-:Y:S01]  /*4fd0*/  ISETP.GE.AND P2, PT, R85, RZ, PT ;  /* 0x000000ff5500720c */ /* 0x000fe20003f46270 */
[----:B------:R-:W-:Y:S01]  /*4fe0*/  @!P4 IMAD.IADD R81, R81, 0x1, -R4 ;  /* 0x000000015151c824 */ /* 0x000fe200078e0a04 */
[----:B------:R-:W-:Y:S01]  /*4ff0*/  ISETP.GT.U32.AND P5, PT, R4, R80, PT ;  /* 0x000000500400720c */ /* 0x000fe20003fa4070 */
[----:B------:R-:W-:Y:S01]  /*5000*/  @!P3 IMAD.MOV R78, RZ, RZ, -R78 ;  /* 0x000000ffff4eb224 */ /* 0x000fe200078e0a4e */
[----:B------:R-:W-:Y:S01]  /*5010*/  ISETP.GE.AND P4, PT, R86, RZ, PT ;  /* 0x000000ff5600720c */ /* 0x000fe20003f86270 */
[C---:B------:R-:W-:Y:S01]  /*5020*/  IMAD R82, R4.reuse, R5, R7 ;  /* 0x0000000504527224 */ /* 0x040fe200078e0207 */
[----:B------:R-:W-:Y:S01]  /*5030*/  ISETP.GT.U32.AND P3, PT, R4, R81, PT ;  /* 0x000000510400720c */ /* 0x000fe20003f64070 */
[----:B------:R-:W-:Y:S01]  /*5040*/  IMAD.HI.U32 R5, R2, R83, RZ ;  /* 0x0000005302057227 */ /* 0x000fe200078e00ff */
[----:B------:R-:W-:-:S03]  /*5050*/  LOP3.LUT R7, R3, 0xa8, RZ, 0xfc, !PT ;  /* 0x000000a803077812 */ /* 0x000fc600078efcff */
[--C-:B------:R-:W-:Y:S01]  /*5060*/  @!P6 IMAD.IADD R79, R79, 0x1, -R4.reuse ;  /* 0x000000014f4fe824 */ /* 0x100fe200078e0a04 */
[----:B------:R-:W-:Y:S01]  /*5070*/  ISETP.GT.U32.AND P6, PT, R4, R82, PT ;  /* 0x000000520400720c */ /* 0x000fe20003fc4070 */
[----:B------:R-:W-:Y:S01]  /*5080*/  IMAD.MOV R5, RZ, RZ, -R5 ;  /* 0x000000ffff057224 */ /* 0x000fe200078e0a05 */
[----:B------:R-:W-:Y:S01]  /*5090*/  IABS R87, R7 ;  /* 0x0000000700577213 */ /* 0x000fe20000000000 */
[----:B------:R-:W-:Y:S01]  /*50a0*/  @!P1 IMAD.MOV R77, RZ, RZ, -R77 ;  /* 0x000000ffff4d9224 */ /* 0x000fe200078e0a4d */
[----:B------:R-:W-:Y:S01]  /*50b0*/  ISETP.GE.AND P1, PT, R84, RZ, PT ;  /* 0x000000ff5400720c */ /* 0x000fe20003f26270 */
[----:B------:R-:W-:Y:S01]  /*50c0*/  IMAD R83, R4, R5, R83 ;  /* 0x0000000504537224 */ /* 0x000fe200078e0253 */
[----:B------:R-:W-:Y:S01]  /*50d0*/  LOP3.LUT R5, R3, 0xaa, RZ, 0xfc, !PT ;  /* 0x000000aa03057812 */ /* 0x000fe200078efcff */
[--C-:B------:R-:W-:Y:S01]  /*50e0*/  @!P3 IMAD.IADD R81, R81, 0x1, -R4.reuse ;  /* 0x000000015151b824 */ /* 0x100fe200078e0a04 */
[C---:B------:R-:W-:Y:S01]  /*50f0*/  LOP3.LUT R84, R3.reuse, 0xa7, RZ, 0xfc, !PT ;  /* 0x000000a703547812 */ /* 0x040fe200078efcff */
[--C-:B------:R-:W-:Y:S01]  /*5100*/  @!P5 IMAD.IADD R80, R80, 0x1, -R4.reuse ;  /* 0x000000015050d824 */ /* 0x100fe200078e0a04 */
[----:B------:R-:W-:Y:S01]  /*5110*/  ISETP.GT.U32.AND P3, PT, R4, R83, PT ;  /* 0x000000530400720c */ /* 0x000fe20003f64070 */
[----:B------:R-:W-:Y:S01]  /*5120*/  @!P0 IMAD.MOV R79, RZ, RZ, -R79 ;  /* 0x000000ffff4f8224 */ /* 0x000fe200078e0a4f */
[----:B------:R-:W-:Y:S01]  /*5130*/  ISETP.GE.AND P5, PT, R6, RZ, PT ;  /* 0x000000ff0600720c */ /* 0x000fe20003fa6270 */
[----:B------:R-:W-:Y:S01]  /*5140*/  @!P6 IMAD.IADD R82, R82, 0x1, -R4 ;  /* 0x000000015252e824 */ /* 0x000fe200078e0a04 */
[----:B------:R-:W-:Y:S01]  /*5150*/  LOP3.LUT R6, R3, 0xa9, RZ, 0xfc, !PT ;  /* 0x000000a903067812 */ /* 0x000fe200078efcff */
[----:B------:R-:W-:Y:S01]  /*5160*/  @!P2 IMAD.MOV R81, RZ, RZ, -R81 ;  /* 0x000000ffff51a224 */ /* 0x000fe200078e0a51 */
[----:B------:R-:W-:Y:S01]  /*5170*/  IABS R85, R5 ;  /* 0x0000000500557213 */ /* 0x000fe20000000000 */
[----:B------:R-:W-:Y:S01]  /*5180*/  @!P1 IMAD.MOV R80, RZ, RZ, -R80 ;  /* 0x000000ffff509224 */ /* 0x000fe200078e0a50 */
[----:B------:R-:W-:Y:S01]  /*5190*/  ISETP.GT.U32.AND P6, PT, R4, R82, PT ;  /* 0x000000520400720c */ /* 0x000fe20003fc4070 */
[----:B------:R-:W-:Y:S01]  /*51a0*/  IMAD.HI.U32 R8, R2, R250, RZ ;  /* 0x000000fa02087227 */ /* 0x000fe200078e00ff */
[----:B------:R-:W-:-:S02]  /*51b0*/  ISETP.GE.AND P1, PT, R6, RZ, PT ;  /* 0x000000ff0600720c */ /* 0x000fc40003f26270 */
[----:B------:R-:W-:Y:S01]  /*51c0*/  IABS R6, R6 ;  /* 0x0000000600067213 */ /* 0x000fe20000000000 */
[----:B------:R-:W-:Y:S01]  /*51d0*/  @!P3 IMAD.IADD R83, R83, 0x1, -R4 ;  /* 0x000000015353b824 */ /* 0x000fe200078e0a04 */
[----:B------:R-:W-:Y:S01]  /*51e0*/  ISETP.GE.AND P0, PT, R5, RZ, PT ;  /* 0x000000ff0500720c */ /* 0x000fe20003f06270 */
[----:B------:R-:W-:Y:S01]  /*51f0*/  IMAD.HI.U32 R5, R2, R85, RZ ;  /* 0x0000005502057227 */ /* 0x000fe200078e00ff */
[----:B------:R-:W-:Y:S02]  /*5200*/  ISETP.GE.AND P2, PT, R7, RZ, PT ;  /* 0x000000ff0700720c */ /* 0x000fe40003f46270 */
[----:B------:R-:W-:Y:S01]  /*5210*/  ISETP.GT.U32.AND P3, PT, R4, R83, PT ;  /* 0x000000530400720c */ /* 0x000fe20003f64070 */
[----:B------:R-:W-:Y:S01]  /*5220*/  IMAD.MOV.U32 R7, RZ, RZ, R6 ;  /* 0x000000ffff077224 */ /* 0x000fe200078e0006 */
[----:B------:R-:W-:Y:S01]  /*5230*/  IABS R89, R84 ;  /* 0x0000005400597213 */ /* 0x000fe20000000000 */
[----:B------:R-:W-:Y:S01]  /*5240*/  @!P6 IMAD.IADD R82, R82, 0x1, -R4 ;  /* 0x000000015252e824 */ /* 0x000fe200078e0a04 */
[----:B------:R-:W-:Y:S01]  /*5250*/  ISETP.GE.AND P6, PT, R84, RZ, PT ;  /* 0x000000ff5400720c */ /* 0x000fe20003fc6270 */
[----:B------:R-:W-:-:S04]  /*5260*/  IMAD.HI.U32 R6, R2, R87, RZ ;  /* 0x0000005702067227 */ /* 0x000fc800078e00ff */
[----:B------:R-:W-:Y:S02]  /*5270*/  IMAD.MOV R84, RZ, RZ, -R5 ;  /* 0x000000ffff547224 */ /* 0x000fe400078e0a05 */
[----:B------:R-:W-:Y:S02]  /*5280*/  IMAD.MOV R6, RZ, RZ, -R6 ;  /* 0x000000ffff067224 */ /* 0x000fe400078e0a06 */
[C---:B------:R-:W-:Y:S02]  /*5290*/  IMAD R84, R4.reuse, R84, R85 ;  /* 0x0000005404547224 */ /* 0x040fe400078e0255 */
[----:B------:R-:W-:Y:S02]  /*52a0*/  @!P3 IMAD.IADD R83, R83, 0x1, -R4 ;  /* 0x000000015353b824 */ /* 0x000fe400078e0a04 */
[----:B------:R-:W-:Y:S02]  /*52b0*/  IMAD R86, R4, R6, R87 ;  /* 0x0000000604567224 */ /* 0x000fe400078e0257 */
[----:B------:R-:W-:-:S04]  /*52c0*/  IMAD.HI.U32 R5, R2, R7, RZ ;  /* 0x0000000702057227 */ /* 0x000fc800078e00ff */
[----:B------:R-:W-:Y:S01]  /*52d0*/  @!P4 IMAD.MOV R82, RZ, RZ, -R82 ;  /* 0x000000ffff52c224 */ /* 0x000fe200078e0a52 */
[C---:B------:R-:W-:Y:S01]  /*52e0*/  ISETP.GT.U32.AND P4, PT, R4.reuse, R84, PT ;  /* 0x000000540400720c */ /* 0x040fe20003f84070 */
[----:B------:R-:W-:Y:S01]  /*52f0*/  @!P5 IMAD.MOV R83, RZ, RZ, -R83 ;  /* 0x000000ffff53d224 */ /* 0x000fe200078e0a53 */
[----:B------:R-:W-:Y:S01]  /*5300*/  ISETP.GT.U32.AND P5, PT, R4, R86, PT ;  /* 0x000000560400720c */ /* 0x000fe20003fa4070 */
[----:B------:R-:W-:Y:S02]  /*5310*/  IMAD.MOV R85, RZ, RZ, -R5 ;  /* 0x000000ffff557224 */ /* 0x000fe400078e0a05 */
[----:B------:R-:W-:-:S04]  /*5320*/  IMAD.HI.U32 R5, R2, R89, RZ ;  /* 0x0000005902057227 */ /* 0x000fc800078e00ff */
[----:B------:R-:W-:Y:S01]  /*5330*/  IMAD R85, R4, R85, R7 ;  /* 0x0000005504557224 */ /* 0x000fe200078e0207 */
[----:B------:R-:W-:Y:S01]  /*5340*/  IABS R7, R92 ;  /* 0x0000005c00077213 */ /* 0x000fe20000000000 */
[----:B------:R-:W-:Y:S02]  /*5350*/  IMAD.MOV R5, RZ, RZ, -R5 ;  /* 0x000000ffff057224 */ /* 0x000fe400078e0a05 */
[--C-:B------:R-:W-:Y:S01]  /*5360*/  @!P4 IMAD.IADD R84, R84, 0x1, -R4.reuse ;  /* 0x000000015454c824 */ /* 0x100fe200078e0a04 */
[C---:B------:R-:W-:Y:S01]  /*5370*/  ISETP.GT.U32.AND P3, PT, R4.reuse, R85, PT ;  /* 0x000000550400720c */ /* 0x040fe20003f64070 */
[----:B------:R-:W-:Y:S01]  /*5380*/  IMAD R87, R4, R5, R89 ;  /* 0x0000000504577224 */ /* 0x000fe200078e0259 */
[----:B------:R-:W-:Y:S01]  /*5390*/  IABS R89, R94 ;  /* 0x0000005e00597213 */ /* 0x000fe20000000000 */
[----:B------:R-:W-:Y:S01]  /*53a0*/  @!P5 IMAD.IADD R86, R86, 0x1, -R4 ;  /* 0x000000015656d824 */ /* 0x000fe200078e0a04 */
[----:B------:R-:W-:Y:S01]  /*53b0*/  ISETP.GT.U32.AND P4, PT, R4, R84, PT ;  /* 0x000000540400720c */ /* 0x000fe20003f84070 */
[----:B------:R-:W-:-:S03]  /*53c0*/  IMAD.HI.U32 R5, R2, R7, RZ ;  /* 0x0000000702057227 */ /* 0x000fc600078e00ff */
[----:B------:R-:W-:Y:S01]  /*53d0*/  ISETP.GT.U32.AND P5, PT, R4, R86, PT ;  /* 0x000000560400720c */ /* 0x000fe20003fa4070 */
[----:B------:R-:W-:-:S04]  /*53e0*/  IMAD.HI.U32 R6, R2, R89, RZ ;  /* 0x0000005902067227 */ /* 0x000fc800078e00ff */
[----:B------:R-:W-:Y:S02]  /*53f0*/  @!P3 IMAD.IADD R85, R85, 0x1, -R4 ;  /* 0x000000015555b824 */ /* 0x000fe400078e0a04 */
[----:B------:R-:W-:Y:S02]  /*5400*/  IMAD.MOV R6, RZ, RZ, -R6 ;  /* 0x000000ffff067224 */ /* 0x000fe400078e0a06 */
[--C-:B------:R-:W-:Y:S01]  /*5410*/  @!P4 IMAD.IADD R84, R84, 0x1, -R4.reuse ;  /* 0x000000015454c824 */ /* 0x100fe200078e0a04 */
[C---:B------:R-:W-:Y:S01]  /*5420*/  ISETP.GT.U32.AND P3, PT, R4.reuse, R85, PT ;  /* 0x000000550400720c */ /* 0x040fe20003f64070 */
[C---:B------:R-:W-:Y:S01]  /*5430*/  IMAD R89, R4.reuse, R6, R89 ;  /* 0x0000000604597224 */ /* 0x040fe200078e0259 */
[----:B------:R-:W-:Y:S01]  /*5440*/  ISETP.GT.U32.AND P4, PT, R4, R87, PT ;  /* 0x000000570400720c */ /* 0x000fe20003f84070 */
[----:B------:R-:W-:Y:S02]  /*5450*/  @!P5 IMAD.IADD R86, R86, 0x1, -R4 ;  /* 0x000000015656d824 */ /* 0x000fe400078e0a04 */
[----:B------:R-:W-:Y:S01]  /*5460*/  IMAD.MOV R5, RZ, RZ, -R5 ;  /* 0x000000ffff057224 */ /* 0x000fe200078e0a05 */
[----:B------:R-:W-:Y:S01]  /*5470*/  ISETP.GT.U32.AND P5, PT, R4, R89, PT ;  /* 0x000000590400720c */ /* 0x000fe20003fa4070 */
[----:B------:R-:W-:-:S02]  /*5480*/  @!P0 IMAD.MOV R84, RZ, RZ, -R84 ;  /* 0x000000ffff548224 */ /* 0x000fc400078e0a54 */
[C---:B------:R-:W-:Y:S02]  /*5490*/  IMAD R88, R4.reuse, R5, R7 ;  /* 0x0000000504587224 */ /* 0x040fe400078e0207 */
[----:B------:R-:W-:Y:S02]  /*54a0*/  IMAD.MOV.U32 R7, RZ, RZ, R90 ;  /* 0x000000ffff077224 */ /* 0x000fe400078e005a */
[----:B------:R-:W-:Y:S01]  /*54b0*/  @!P3 IMAD.IADD R85, R85, 0x1, -R4 ;  /* 0x000000015555b824 */ /* 0x000fe200078e0a04 */
[----:B------:R-:W-:Y:S01]  /*54c0*/  ISETP.GT.U32.AND P3, PT, R4, R88, PT ;  /* 0x000000580400720c */ /* 0x000fe20003f64070 */
[----:B------:R-:W-:-:S04]  /*54d0*/  IMAD.HI.U32 R5, R2, R7, RZ ;  /* 0x0000000702057227 */ /* 0x000fc800078e00ff */
[--C-:B------:R-:W-:Y:S01]  /*54e0*/  @!P4 IMAD.IADD R87, R87, 0x1, -R4.reuse ;  /* 0x000000015757c824 */ /* 0x100fe200078e0a04 */
[----:B------:R-:W-:Y:S01]  /*54f0*/  ISETP.GE.AND P4, PT, R92, RZ, PT ;  /* 0x000000ff5c00720c */ /* 0x000fe20003f86270 */
[----:B------:R-:W-:Y:S02]  /*5500*/  @!P5 IMAD.IADD R89, R89, 0x1, -R4 ;  /* 0x000000015959d824 */ /* 0x000fe400078e0a04 */
[----:B------:R-:W-:Y:S01]  /*5510*/  IMAD.MOV R5, RZ, RZ, -R5 ;  /* 0x000000ffff057224 */ /* 0x000fe200078e0a05 */
[----:B------:R-:W-:Y:S01]  /*5520*/  ISETP.GT.U32.AND P0, PT, R4, R87, PT ;  /* 0x000000570400720c */ /* 0x000fe20003f04070 */
[----:B------:R-:W-:Y:S01]  /*5530*/  IMAD.HI.U32 R6, R2, R91, RZ ;  /* 0x0000005b02067227 */ /* 0x000fe200078e00ff */
[----:B------:R-:W-:-:S03]  /*5540*/  ISETP.GT.U32.AND P5, PT, R4, R89, PT ;  /* 0x000000590400720c */ /* 0x000fc60003fa4070 */
[----:B------:R-:W-:Y:S02]  /*5550*/  IMAD R90, R4, R5, R7 ;  /* 0x00000005045a7224 */ /* 0x000fe400078e0207 */
[----:B------:R-:W-:-:S04]  /*5560*/  IMAD.HI.U32 R5, R2, R93, RZ ;  /* 0x0000005d02057227 */ /* 0x000fc800078e00ff */
[----:B------:R-:W-:Y:S01]  /*5570*/  @!P3 IMAD.IADD R88, R88, 0x1, -R4 ;  /* 0x000000015858b824 */ /* 0x000fe200078e0a04 */
[----:B------:R-:W-:Y:S01]  /*5580*/  ISETP.GE.AND P3, PT, R94, RZ, PT ;  /* 0x000000ff5e00720c */ /* 0x000fe20003f66270 */
[----:B------:R-:W-:Y:S02]  /*5590*/  IMAD.MOV R5, RZ, RZ, -R5 ;  /* 0x000000ffff057224 */ /* 0x000fe400078e0a05 */
[----:B------:R-:W-:Y:S02]  /*55a0*/  IMAD.MOV R6, RZ, RZ, -R6 ;  /* 0x000000ffff067224 */ /* 0x000fe400078e0a06 */
[----:B------:R-:W-:Y:S01]  /*55b0*/  @!P1 IMAD.MOV R85, RZ, RZ, -R85 ;  /* 0x000000ffff559224 */ /* 0x000fe200078e0a55 */
[C---:B------:R-:W-:Y:S01]  /*55c0*/  ISETP.GT.U32.AND P1, PT, R4.reuse, R88, PT ;  /* 0x000000580400720c */ /* 0x040fe20003f24070 */
[C---:B------:R-:W-:Y:S01]  /*55d0*/  IMAD R92, R4.reuse, R5, R93 ;  /* 0x00000005045c7224 */ /* 0x040fe200078e025d */
[----:B------:R-:W-:Y:S01]  /*55e0*/  IABS R93, R98 ;  /* 0x00000062005d7213 */ /* 0x000fe20000000000 */
[----:B------:R-:W-:-:S02]  /*55f0*/  IMAD R91, R4, R6, R91 ;  /* 0x00000006045b7224 */ /* 0x000fc400078e025b */
[--C-:B------:R-:W-:Y:S01]  /*5600*/  @!P0 IMAD.IADD R87, R87, 0x1, -R4.reuse ;  /* 0x0000000157578824 */ /* 0x100fe200078e0a04 */
[C---:B------:R-:W-:Y:S01]  /*5610*/  ISETP.GT.U32.AND P0, PT, R4.reuse, R90, PT ;  /* 0x0000005a0400720c */ /* 0x040fe20003f04070 */
[----:B------:R-:W-:Y:S01]  /*5620*/  @!P5 IMAD.IADD R89, R89, 0x1, -R4 ;  /* 0x000000015959d824 */ /* 0x000fe200078e0a04 */
[C---:B------:R-:W-:Y:S01]  /*5630*/  ISETP.GT.U32.AND P5, PT, R4.reuse, R92, PT ;  /* 0x0000005c0400720c */ /* 0x040fe20003fa4070 */
[----:B------:R-:W-:Y:S01]  /*5640*/  @!P6 IMAD.MOV R87, RZ, RZ, -R87 ;  /* 0x000000ffff57e224 */ /* 0x000fe200078e0a57 */
[----:B------:R-:W-:Y:S01]  /*5650*/  ISETP.GT.U32.AND P6, PT, R4, R91, PT ;  /* 0x0000005b0400720c */ /* 0x000fe20003fc4070 */
[----:B------:R-:W-:-:S04]  /*5660*/  IMAD.HI.U32 R5, R2, R93, RZ ;  /* 0x0000005d02057227 */ /* 0x000fc800078e00ff */
[--C-:B------:R-:W-:Y:S01]  /*5670*/  @!P1 IMAD.IADD R88, R88, 0x1, -R4.reuse ;  /* 0x0000000158589824 */ /* 0x100fe200078e0a04 */
[----:B------:R-:W-:Y:S01]  /*5680*/  ISETP.GE.AND P1, PT, R96, RZ, PT ;  /* 0x000000ff6000720c */ /* 0x000fe20003f26270 */
[----:B------:R-:W-:Y:S01]  /*5690*/  IMAD.MOV R6, RZ, RZ, -R5 ;  /* 0x000000ffff067224 */ /* 0x000fe200078e0a05 */
[----:B------:R-:W-:Y:S01]  /*56a0*/  LOP3.LUT R96, R3, 0xa0, RZ, 0xfc, !PT ;  /* 0x000000a003607812 */ /* 0x000fe200078efcff */
[--C-:B------:R-:W-:Y:S01]  /*56b0*/  @!P0 IMAD.IADD R90, R90, 0x1, -R4.reuse ;  /* 0x000000015a5a8824 */ /* 0x100fe200078e0a04 */
[----:B------:R-:W-:Y:S01]  /*56c0*/  ISETP.GE.AND P0, PT, R97, RZ, PT ;  /* 0x000000ff6100720c */ /* 0x000fe20003f06270 */
[--C-:B------:R-:W-:Y:S01]  /*56d0*/  @!P5 IMAD.IADD R92, R92, 0x1, -R4.reuse ;  /* 0x000000015c5cd824 */ /* 0x100fe200078e0a04 */
[----:B------:R-:W-:Y:S01]  /*56e0*/  IABS R7, R96 ;  /* 0x0000006000077213 */ /* 0x000fe20000000000 */
[----:B------:R-:W-:Y:S01]  /*56f0*/  @!P6 IMAD.IADD R91, R91, 0x1, -R4 ;  /* 0x000000015b5be824 */ /* 0x000fe200078e0a04 */
[C---:B------:R-:W-:Y:S01]  /*5700*/  ISETP.GT.U32.AND P6, PT, R4.reuse, R90, PT ;  /* 0x0000005a0400720c */ /* 0x040fe20003fc4070 */
[----:B------:R-:W-:Y:S01]  /*5710*/  @!P4 IMAD.MOV R88, RZ, RZ, -R88 ;  /* 0x000000ffff58c224 */ /* 0x000fe200078e0a58 */
[----:B------:R-:W-:Y:S01]  /*5720*/  ISETP.GT.U32.AND P5, PT, R4, R92, PT ;  /* 0x0000005c0400720c */ /* 0x000fe20003fa4070 */
[----:B------:R-:W-:Y:S01]  /*5730*/  IMAD.HI.U32 R5, R2, R7, RZ ;  /* 0x0000000702057227 */ /* 0x000fe200078e00ff */
[----:B------:R-:W-:-:S02]  /*5740*/  ISETP.GT.U32.AND P4, PT, R4, R91, PT ;  /* 0x0000005b0400720c */ /* 0x000fc40003f84070 */
[----:B------:R-:W-:Y:S01]  /*5750*/  IABS R97, R100 ;  /* 0x0000006400617213 */ /* 0x000fe20000000000 */
[----:B------:R-:W-:Y:S02]  /*5760*/  IMAD.MOV R5, RZ, RZ, -R5 ;  /* 0x000000ffff057224 */ /* 0x000fe400078e0a05 */
[C---:B------:R-:W-:Y:S02]  /*5770*/  IMAD R93, R4.reuse, R6, R93 ;  /* 0x00000006045d7224 */ /* 0x040fe400078e025d */
[----:B------:R-:W-:Y:S01]  /*5780*/  IMAD R94, R4, R5, R7 ;  /* 0x00000005045e7224 */ /* 0x000fe200078e0207 */
[----:B------:R-:W-:Y:S01]  /*5790*/  IABS R7, R101 ;  /* 0x0000006500077213 */ /* 0x000fe20000000000 */
[----:B------:R-:W-:Y:S01]  /*57a0*/  @!P2 IMAD.MOV R86, RZ, RZ, -R86 ;  /* 0x000000ffff56a224 */ /* 0x000fe200078e0a56 */
[----:B------:R-:W-:Y:S01]  /*57b0*/  ISETP.GE.AND P2, PT, R95, RZ, PT ;  /* 0x000000ff5f00720c */ /* 0x000fe20003f46270 */
[--C-:B------:R-:W-:Y:S01]  /*57c0*/  @!P6 IMAD.IADD R90, R90, 0x1, -R4.reuse ;  /* 0x000000015a5ae824 */ /* 0x100fe200078e0a04 */
[----:B------:R-:W-:Y:S01]  /*57d0*/  IABS R95, R99 ;  /* 0x00000063005f7213 */ /* 0x000fe20000000000 */
[--C-:B------:R-:W-:Y:S01]  /*57e0*/  @!P5 IMAD.IADD R92, R92, 0x1, -R4.reuse ;  /* 0x000000015c5cd824 */ /* 0x100fe200078e0a04 */
[C---:B------:R-:W-:Y:S01]  /*57f0*/  ISETP.GT.U32.AND P6, PT, R4.reuse, R93, PT ;  /* 0x0000005d0400720c */ /* 0x040fe20003fc4070 */
[----:B------:R-:W-:Y:S01]  /*5800*/  @!P4 IMAD.IADD R91, R91, 0x1, -R4 ;  /* 0x000000015b5bc824 */ /* 0x000fe200078e0a04 */
[----:B------:R-:W-:Y:S01]  /*5810*/  ISETP.GT.U32.AND P5, PT, R4, R94, PT ;  /* 0x0000005e0400720c */ /* 0x000fe20003fa4070 */
[----:B------:R-:W-:Y:S01]  /*5820*/  IMAD.HI.U32 R5, R2, R95, RZ ;  /* 0x0000005f02057227 */ /* 0x000fe200078e00ff */
[----:B------:R-:W-:-:S02]  /*5830*/  ISETP.GE.AND P4, PT, R98, RZ, PT ;  /* 0x000000ff6200720c */ /* 0x000fc40003f86270 */
[----:B------:R-:W-:Y:S01]  /*5840*/  LOP3.LUT R98, R3, 0x9d, RZ, 0xfc, !PT ;  /* 0x0000009d03627812 */ /* 0x000fe200078efcff */
[----:B------:R-:W-:Y:S02]  /*5850*/  IMAD.MOV R5, RZ, RZ, -R5 ;  /* 0x000000ffff057224 */ /* 0x000fe400078e0a05 */
[----:B------:R-:W-:-:S04]  /*5860*/  IMAD.HI.U32 R6, R2, R97, RZ ;  /* 0x0000006102067227 */ /* 0x000fc800078e00ff */
[----:B------:R-:W-:Y:S01]  /*5870*/  @!P6 IMAD.IADD R93, R93, 0x1, -R4 ;  /* 0x000000015d5de824 */ /* 0x000fe200078e0a04 */
[----:B------:R-:W-:Y:S01]  /*5880*/  ISETP.GE.AND P6, PT, R96, RZ, PT ;  /* 0x000000ff6000720c */ /* 0x000fe20003fc6270 */
[----:B------:R-:W-:Y:S01]  /*5890*/  IMAD R95, R4, R5, R95 ;  /* 0x00000005045f7224 */ /* 0x000fe200078e025f */
[----:B------:R-:W-:Y:S01]  /*58a0*/  IABS R5, R98 ;  /* 0x0000006200057213 */ /* 0x000fe20000000000 */
[----:B------:R-:W-:Y:S02]  /*58b0*/  IMAD.MOV R6, RZ, RZ, -R6 ;  /* 0x000000ffff067224 */ /* 0x000fe400078e0a06 */
[----:B------:R-:W-:Y:S01]  /*58c0*/  @!P5 IMAD.IADD R94, R94, 0x1, -R4 ;  /* 0x000000015e5ed824 */ /* 0x000fe200078e0a04 */
[C---:B------:R-:W-:Y:S01]  /*58d0*/  ISETP.GT.U32.AND P5, PT, R4.reuse, R93, PT ;  /* 0x0000005d0400720c */ /* 0x040fe20003fa4070 */
[----:B------:R-:W-:Y:S02]  /*58e0*/  IMAD R96, R4, R6, R97 ;  /* 0x0000000604607224 */ /* 0x000fe400078e0261 */
[----:B------:R-:W-:-:S02]  /*58f0*/  IMAD.MOV.U32 R97, RZ, RZ, R5 ;  /* 0x000000ffff617224 */ /* 0x000fc400078e0005 */
[----:B------:R-:W-:Y:S01]  /*5900*/  @!P3 IMAD.MOV R89, RZ, RZ, -R89 ;  /* 0x000000ffff59b224 */ /* 0x000fe200078e0a59 */
[----:B------:R-:W-:Y:S01]  /*5910*/  ISETP.GT.U32.AND P3, PT, R4, R94, PT ;  /* 0x0000005e0400720c */ /* 0x000fe20003f64070 */
[----:B------:R-:W-:-:S04]  /*5920*/  IMAD.HI.U32 R5, R2, R97, RZ ;  /* 0x0000006102057227 */ /* 0x000fc800078e00ff */
[----:B------:R-:W-:Y:S01]  /*5930*/  @!P1 IMAD.MOV R91, RZ, RZ, -R91 ;  /* 0x000000ffff5b9224 */ /* 0x000fe200078e0a5b */
[----:B------:R-:W-:Y:S01]  /*5940*/  ISETP.GT.U32.AND P1, PT, R4, R96, PT ;  /* 0x000000600400720c */ /* 0x000fe20003f24070 */
[----:B------:R-:W-:-:S04]  /*5950*/  IMAD.HI.U32 R6, R2, R7, RZ ;  /* 0x0000000702067227 */ /* 0x000fc800078e00ff */
[----:B------:R-:W-:Y:S02]  /*5960*/  IMAD.MOV R5, RZ, RZ, -R5 ;  /* 0x000000ffff057224 */ /* 0x000fe400078e0a05 */
[----:B------:R-:W-:Y:S01]  /*5970*/  @!P2 IMAD.MOV R90, RZ, RZ, -R90 ;  /* 0x000000ffff5aa224 */ /* 0x000fe200078e0a5a */
[----:B------:R-:W-:Y:S01]  /*5980*/  ISETP.GT.U32.AND P2, PT, R4, R95, PT ;  /* 0x0000005f0400720c */ /* 0x000fe20003f44070 */
[----:B------:R-:W-:Y:S01]  /*5990*/  @!P5 IMAD.IADD R93, R93, 0x1, -R4 ;  /* 0x000000015d5dd824 */ /* 0x000fe200078e0a04 */
[----:B------:R-:W-:Y:S01]  /*59a0*/  ISETP.GE.AND P5, PT, R100, RZ, PT ;  /* 0x000000ff6400720c */ /* 0x000fe20003fa6270 */
[----:B------:R-:W-:Y:S01]  /*59b0*/  IMAD.MOV R6, RZ, RZ, -R6 ;  /* 0x000000ffff067224 */ /* 0x000fe200078e0a06 */
[C---:B------:R-:W-:Y:S01]  /*59c0*/  LOP3.LUT R100, R3.reuse, 0x9a, RZ, 0xfc, !PT ;  /* 0x0000009a03647812 */ /* 0x040fe200078efcff */
[----:B------:R-:W-:Y:S02]  /*59d0*/  IMAD R97, R4, R5, R97 ;  /* 0x0000000504617224 */ /* 0x000fe400078e0261 */
[--C-:B------:R-:W-:Y:S01]  /*59e0*/  @!P3 IMAD.IADD R94, R94, 0x1, -R4.reuse ;  /* 0x000000015e5eb824 */ /* 0x100fe200078e0a04 */
[----:B------:R-:W-:Y:S01]  /*59f0*/  ISETP.GE.AND P3, PT, R98, RZ, PT ;  /* 0x000000ff6200720c */ /* 0x000fe20003f66270 */
[C---:B------:R-:W-:Y:S01]  /*5a00*/  IMAD R98, R4.reuse, R6, R7 ;  /* 0x0000000604627224 */ /* 0x040fe200078e0207 */
[----:B------:R-:W-:Y:S01]  /*5a10*/  LOP3.LUT R6, R3, 0x9b, RZ, 0xfc, !PT ;  /* 0x0000009b03067812 */ /* 0x000fe200078efcff */
[----:B------:R-:W-:Y:S01]  /*5a20*/  @!P4 IMAD.MOV R93, RZ, RZ, -R93 ;  /* 0x000000ffff5dc224 */ /* 0x000fe200078e0a5d */
[----:B------:R-:W-:Y:S01]  /*5a30*/  ISETP.GT.U32.AND P4, PT, R4, R97, PT ;  /* 0x000000610400720c */ /* 0x000fe20003f84070 */
[----:B------:R-:W-:Y:S01]  /*5a40*/  @!P1 IMAD.IADD R96, R96, 0x1, -R4 ;  /* 0x0000000160609824 */ /* 0x000fe200078e0a04 */
[----:B------:R-:W-:Y:S01]  /*5a50*/  IABS R7, R100 ;  /* 0x0000006400077213 */ /* 0x000fe20000000000 */
[----:B------:R-:W-:Y:S01]  /*5a60*/  @!P6 IMAD.MOV R94, RZ, RZ, -R94 ;  /* 0x000000ffff5ee224 */ /* 0x000fe200078e0a5e */
[C---:B------:R-:W-:Y:S01]  /*5a70*/  ISETP.GT.U32.AND P6, PT, R4.reuse, R98, PT ;  /* 0x000000620400720c */ /* 0x040fe20003fc4070 */
[----:B------:R-:W-:Y:S01]  /*5a80*/  @!P2 IMAD.IADD R95, R95, 0x1, -R4 ;  /* 0x000000015f5fa824 */ /* 0x000fe200078e0a04 */
[C---:B------:R-:W-:Y:S01]  /*5a90*/  ISETP.GT.U32.AND P1, PT, R4.reuse, R96, PT ;  /* 0x000000600400720c */ /* 0x040fe20003f24070 */
[----:B------:R-:W-:Y:S01]  /*5aa0*/  @!P0 IMAD.MOV R92, RZ, RZ, -R92 ;  /* 0x000000ffff5c8224 */ /* 0x000fe200078e0a5c */
[----:B------:R-:W-:Y:S01]  /*5ab0*/  ISETP.GE.AND P0, PT, R99, RZ, PT ;  /* 0x000000ff6300720c */ /* 0x000fe20003f06270 */
[----:B------:R-:W-:Y:S01]  /*5ac0*/  IMAD.MOV R9, RZ, RZ, -R8 ;  /* 0x000000ffff097224 */ /* 0x000fe200078e0a08 */
[----:B------:R-:W-:-:S02]  /*5ad0*/  ISETP.GT.U32.AND P2, PT, R4, R95, PT ;  /* 0x0000005f0400720c */ /* 0x000fc40003f44070 */
[----:B------:R-:W-:Y:S01]  /*5ae0*/  IABS R99, R6 ;  /* 0x0000000600637213 */ /* 0x000fe20000000000 */
[----:B------:R-:W-:Y:S02]  /*5af0*/  @!P4 IMAD.IADD R97, R97, 0x1, -R4 ;  /* 0x000000016161c824 */ /* 0x000fe400078e0a04 */
[----:B------:R-:W-:Y:S01]  /*5b00*/  IMAD R250, R4, R9, R250 ;  /* 0x0000000904fa7224 */ /* 0x000fe200078e02fa */
[----:B------:R-:W-:Y:S01]  /*5b10*/  LOP3.LUT R9, R3, 0x2, RZ, 0xfc, !PT ;  /* 0x0000000203097812 */ /* 0x000fe200078efcff */
[----:B------:R-:W-:Y:S01]  /*5b20*/  @!P6 IMAD.IADD R98, R98, 0x1, -R4 ;  /* 0x000000016262e824 */ /* 0x000fe200078e0a04 */
[----:B------:R-:W-:Y:S01]  /*5b30*/  ISETP.GT.U32.AND P4, PT, R4, R97, PT ;  /* 0x000000610400720c */ /* 0x000fe20003f84070 */
[----:B------:R-:W-:-:S03]  /*5b40*/  IMAD.HI.U32 R5, R2, R99, RZ ;  /* 0x0000006302057227 */ /* 0x000fc600078e00ff */
[----:B------:R-:W-:Y:S01]  /*5b50*/  ISETP.GT.U32.AND P6, PT, R4, R98, PT ;  /* 0x000000620400720c */ /* 0x000fe20003fc4070 */
[----:B------:R-:W-:Y:S01]  /*5b60*/  @!P1 IMAD.IADD R96, R96, 0x1, -R4 ;  /* 0x0000000160609824 */ /* 0x000fe200078e0a04 */
[----:B------:R-:W-:Y:S01]  /*5b70*/  ISETP.GE.AND P1, PT, R6, RZ, PT ;  /* 0x000000ff0600720c */ /* 0x000fe20003f26270 */
[----:B------:R-:W-:-:S04]  /*5b80*/  IMAD.HI.U32 R6, R2, R7, RZ ;  /* 0x0000000702067227 */ /* 0x000fc800078e00ff */
[----:B------:R-:W-:Y:S02]  /*5b90*/  IMAD.MOV R5, RZ, RZ, -R5 ;  /* 0x000000ffff057224 */ /* 0x000fe400078e0a05 */
[----:B------:R-:W-:Y:S01]  /*5ba0*/  @!P2 IMAD.IADD R95, R95, 0x1, -R4 ;  /* 0x000000015f5fa824 */ /* 0x000fe200078e0a04 */
[----:B------:R-:W-:Y:S01]  /*5bb0*/  ISETP.GE.AND P2, PT, R101, RZ, PT ;  /* 0x000000ff6500720c */ /* 0x000fe20003f46270 */
[----:B------:R-:W-:Y:S01]  /*5bc0*/  IMAD.MOV R6, RZ, RZ, -R6 ;  /* 0x000000ffff067224 */ /* 0x000fe200078e0a06 */
[----:B------:R-:W-:Y:S01]  /*5bd0*/  IABS R101, R102 ;  /* 0x0000006600657213 */ /* 0x000fe20000000000 */
[----:B------:R-:W-:Y:S02]  /*5be0*/  IMAD R99, R4, R5, R99 ;  /* 0x0000000504637224 */ /* 0x000fe400078e0263 */
[----:B------:R-:W-:Y:S01]  /*5bf0*/  @!P0 IMAD.MOV R95, RZ, RZ, -R95 ;  /* 0x000000ffff5f8224 */ /* 0x000fe200078e0a5f */
[----:B------:R-:W-:Y:S01]  /*5c00*/  ISETP.GE.AND P0, PT, R100, RZ, PT ;  /* 0x000000ff6400720c */ /* 0x000fe20003f06270 */
[C---:B------:R-:W-:Y:S01]  /*5c10*/  IMAD R100, R4.reuse, R6, R7 ;  /* 0x0000000604647224 */ /* 0x040fe200078e0207 */
[----:B------:R-:W-:Y:S01]  /*5c20*/  IABS R7, R106 ;  /* 0x0000006a00077213 */ /* 0x000fe20000000000 */
[--C-:B------:R-:W-:Y:S01]  /*5c30*/  @!P4 IMAD.IADD R97, R97, 0x1, -R4.reuse ;  /* 0x000000016161c824 */ /* 0x100fe200078e0a04 */
[----:B------:R-:W-:Y:S01]  /*5c40*/  ISETP.GT.U32.AND P4, PT, R4, R99, PT ;  /* 0x000000630400720c */ /* 0x000fe20003f84070 */
[----:B------:R-:W-:Y:S01]  /*5c50*/  @!P6 IMAD.IADD R98, R98, 0x1, -R4 ;  /* 0x000000016262e824 */ /* 0x000fe200078e0a04 */
[----:B------:R-:W-:Y:S01]  /*5c60*/  ISETP.GT.U32.AND P6, PT, R4, R100, PT ;  /* 0x000000640400720c */ /* 0x000fe20003fc4070 */
[----:B------:R-:W-:-:S04]  /*5c70*/  IMAD.HI.U32 R5, R2, R101, RZ ;  /* 0x0000006502057227 */ /* 0x000fc800078e00ff */
[----:B------:R-:W-:Y:S02]  /*5c80*/  IMAD.MOV R5, RZ, RZ, -R5 ;  /* 0x000000ffff057224 */ /* 0x000fe400078e0a05 */
[----:B------:R-:W-:Y:S01]  /*5c90*/  @!P5 IMAD.MOV R96, RZ, RZ, -R96 ;  /* 0x000000ffff60d224 */ /* 0x000fe200078e0a60 */
[----:B------:R-:W-:Y:S01]  /*5ca0*/  ISETP.GE.AND P5, PT, R102, RZ, PT ;  /* 0x000000ff6600720c */ /* 0x000fe20003fa6270 */
[----:B------:R-:W-:Y:S02]  /*5cb0*/  IMAD R101, R4, R5, R101 ;  /* 0x0000000504657224 */ /* 0x000fe400078e0265 */
[--C-:B------:R-:W-:Y:S02]  /*5cc0*/  @!P4 IMAD.IADD R99, R99, 0x1, -R4.reuse ;  /* 0x000000016363c824 */ /* 0x100fe400078e0a04 */
[----:B------:R-:W-:Y:S01]  /*5cd0*/  @!P6 IMAD.IADD R100, R100, 0x1, -R4 ;  /* 0x000000016464e824 */ /* 0x000fe200078e0a04 */
[----:B------:R-:W-:Y:S01]  /*5ce0*/  ISETP.GT.U32.AND P4, PT, R4, R101, PT ;  /* 0x000000650400720c */ /* 0x000fe20003f84070 */
[----:B------:R-:W-:Y:S01]  /*5cf0*/  IMAD.HI.U32 R5, R2, R7, RZ ;  /* 0x0000000702057227 */ /* 0x000fe200078e00ff */
[----:B------:R-:W-:-:S03]  /*5d00*/  ISETP.GT.U32.AND P6, PT, R4, R99, PT ;  /* 0x000000630400720c */ /* 0x000fc60003fc4070 */
[----:B------:R-:W-:Y:S02]  /*5d10*/  IMAD.MOV R5, RZ, RZ, -R5 ;  /* 0x000000ffff057224 */ /* 0x000fe400078e0a05 */
[----:B------:R-:W-:-:S04]  /*5d20*/  IMAD.HI.U32 R6, R2, R103, RZ ;  /* 0x0000006702067227 */ /* 0x000fc800078e00ff */
[C---:B------:R-:W-:Y:S02]  /*5d30*/  IMAD R102, R4.reuse, R5, R7 ;  /* 0x0000000504667224 */ /* 0x040fe400078e0207 */
[----:B------:R-:W-:Y:S02]  /*5d40*/  IMAD.MOV.U32 R7, RZ, RZ, R104 ;  /* 0x000000ffff077224 */ /* 0x000fe400078e0068 */
[----:B------:R-:W-:Y:S01]  /*5d50*/  @!P6 IMAD.IADD R99, R99, 0x1, -R4 ;  /* 0x000000016363e824 */ /* 0x000fe200078e0a04 */
[----:B------:R-:W-:Y:S01]  /*5d60*/  ISETP.GT.U32.AND P6, PT, R4, R102, PT ;  /* 0x000000660400720c */ /* 0x000fe20003fc4070 */
[----:B------:R-:W-:-:S04]  /*5d70*/  IMAD.HI.U32 R5, R2, R7, RZ ;  /* 0x0000000702057227 */ /* 0x000fc800078e00ff */
[----:B------:R-:W-:Y:S02]  /*5d80*/  @!P4 IMAD.IADD R101, R101, 0x1, -R4 ;  /* 0x000000016565c824 */ /* 0x000fe400078e0a04 */
[----:B------:R-:W-:Y:S02]  /*5d90*/  IMAD.MOV R6, RZ, RZ, -R6 ;  /* 0x000000ffff067224 */ /* 0x000fe400078e0a06 */
[----:B------:R-:W-:Y:S01]  /*5da0*/  IMAD.MOV R5, RZ, RZ, -R5 ;  /* 0x000000ffff057224 */ /* 0x000fe200078e0a05 */
[C---:B------:R-:W-:Y:S01]  /*5db0*/  ISETP.GT.U32.AND P4, PT, R4.reuse, R101, PT ;  /* 0x000000650400720c */ /* 0x040fe20003f84070 */
[C---:B------:R-:W-:Y:S02]  /*5dc0*/  IMAD R103, R4.reuse, R6, R103 ;  /* 0x0000000604677224 */ /* 0x040fe400078e0267 */
[C---:B------:R-:W-:Y:S02]  /*5dd0*/  IMAD R104, R4.reuse, R5, R7 ;  /* 0x0000000504687224 */ /* 0x040fe400078e0207 */
[----:B------:R-:W-:Y:S01]  /*5de0*/  @!P1 IMAD.MOV R99, RZ, RZ, -R99 ;  /* 0x000000ffff639224 */ /* 0x000fe200078e0a63 */
[----:B------:R-:W-:Y:S01]  /*5df0*/  ISETP.GT.U32.AND P1, PT, R4, R103, PT ;  /* 0x000000670400720c */ /* 0x000fe20003f24070 */
[----:B------:R-:W-:Y:S01]  /*5e00*/  @!P6 IMAD.IADD R102, R102, 0x1, -R4 ;  /* 0x000000016666e824 */ /* 0x000fe200078e0a04 */
[----:B------:R-:W-:Y:S01]  /*5e10*/  ISETP.GT.U32.AND P6, PT, R4, R104, PT ;  /* 0x000000680400720c */ /* 0x000fe20003fc4070 */
[----:B------:R-:W-:-:S04]  /*5e20*/  IMAD.HI.U32 R6, R2, R105, RZ ;  /* 0x0000006902067227 */ /* 0x000fc800078e00ff */
[----:B------:R-:W-:Y:S01]  /*5e30*/  @!P4 IMAD.IADD R101, R101, 0x1, -R4 ;  /* 0x000000016565c824 */ /* 0x000fe200078e0a04 */
[----:B------:R-:W-:Y:S01]  /*5e40*/  ISETP.GE.AND P4, PT, R108, RZ, PT ;  /* 0x000000ff6c00720c */ /* 0x000fe20003f86270 */
[----:B------:R-:W-:Y:S01]  /*5e50*/  @!P3 IMAD.MOV R97, RZ, RZ, -R97 ;  /* 0x000000ffff61b224 */ /* 0x000fe200078e0a61 */
[----:B------:R-:W-:Y:S01]  /*5e60*/  LOP3.LUT R108, R3, 0x94, RZ, 0xfc, !PT ;  /* 0x00000094036c7812 */ /* 0x000fe200078efcff */
[----:B------:R-:W-:Y:S01]  /*5e70*/  IMAD.MOV R6, RZ, RZ, -R6 ;  /* 0x000000ffff067224 */ /* 0x000fe200078e0a06 */
[----:B------:R-:W-:Y:S01]  /*5e80*/  ISETP.GT.U32.AND P3, PT, R4, R100, PT ;  /* 0x000000640400720c */ /* 0x000fe20003f64070 */
[--C-:B------:R-:W-:Y:S01]  /*5e90*/  @!P1 IMAD.IADD R103, R103, 0x1, -R4.reuse ;  /* 0x0000000167679824 */ /* 0x100fe200078e0a04 */
[----:B------:R-:W-:Y:S01]  /*5ea0*/  IABS R7, R108 ;  /* 0x0000006c00077213 */ /* 0x000fe20000000000 */
[----:B------:R-:W-:Y:S01]  /*5eb0*/  @!P6 IMAD.IADD R104, R104, 0x1, -R4 ;  /* 0x000000016868e824 */ /* 0x000fe200078e0a04 */
[C---:B------:R-:W-:Y:S01]  /*5ec0*/  ISETP.GT.U32.AND P1, PT, R4.reuse, R102, PT ;  /* 0x000000660400720c */ /* 0x040fe20003f24070 */
[----:B------:R-:W-:-:S02]  /*5ed0*/  IMAD R105, R4, R6, R105 ;  /* 0x0000000604697224 */ /* 0x000fc400078e0269 */
[----:B------:R-:W-:Y:S01]  /*5ee0*/  IMAD.HI.U32 R5, R2, R7, RZ ;  /* 0x0000000702057227 */ /* 0x000fe200078e00ff */
[----:B------:R-:W-:-:S03]  /*5ef0*/  ISETP.GT.U32.AND P6, PT, R4, R104, PT ;  /* 0x000000680400720c */ /* 0x000fc60003fc4070 */
[----:B------:R-:W-:Y:S02]  /*5f00*/  IMAD.MOV R5, RZ, RZ, -R5 ;  /* 0x000000ffff057224 */ /* 0x000fe400078e0a05 */
[----:B------:R-:W-:Y:S01]  /*5f10*/  @!P2 IMAD.MOV R98, RZ, RZ, -R98 ;  /* 0x000000ffff62a224 */ /* 0x000fe200078e0a62 */
[----:B------:R-:W-:Y:S01]  /*5f20*/  ISETP.GE.AND P2, PT, R106, RZ, PT ;  /* 0x000000ff6a00720c */ /* 0x000fe20003f46270 */
[----:B------:R-:W-:Y:S02]  /*5f30*/  IMAD R106, R4, R5, R7 ;  /* 0x00000005046a7224 */ /* 0x000fe400078e0207 */
[--C-:B------:R-:W-:Y:S01]  /*5f40*/  @!P1 IMAD.IADD R102, R102, 0x1, -R4.reuse ;  /* 0x0000000166669824 */ /* 0x100fe200078e0a04 */
[----:B------:R-:W-:Y:S01]  /*5f50*/  ISETP.GT.U32.AND P1, PT, R4, R105, PT ;  /* 0x000000690400720c */ /* 0x000fe20003f24070 */
[--C-:B------:R-:W-:Y:S01]  /*5f60*/  @!P3 IMAD.IADD R100, R100, 0x1, -R4.reuse ;  /* 0x000000016464b824 */ /* 0x100fe200078e0a04 */
[----:B------:R-:W-:Y:S01]  /*5f70*/  ISETP.GE.AND P3, PT, R107, RZ, PT ;  /* 0x000000ff6b00720c */ /* 0x000fe20003f66270 */
[----:B------:R-:W-:Y:S01]  /*5f80*/  @!P6 IMAD.IADD R104, R104, 0x1, -R4 ;  /* 0x000000016868e824 */ /* 0x000fe200078e0a04 */
[C---:B------:R-:W-:Y:S01]  /*5f90*/  ISETP.GT.U32.AND P6, PT, R4.reuse, R106, PT ;  /* 0x0000006a0400720c */ /* 0x040fe20003fc4070 */
[----:B------:R-:W-:Y:S01]  /*5fa0*/  @!P0 IMAD.MOV R100, RZ, RZ, -R100 ;  /* 0x000000ffff648224 */ /* 0x000fe200078e0a64 */
[----:B------:R-:W-:Y:S01]  /*5fb0*/  ISETP.GT.U32.AND P0, PT, R4, R103, PT ;  /* 0x000000670400720c */ /* 0x000fe20003f04070 */
[----:B------:R-:W-:Y:S01]  /*5fc0*/  IMAD.HI.U32 R6, R2, R109, RZ ;  /* 0x0000006d02067227 */ /* 0x000fe200078e00ff */
[----:B------:R-:W-:-:S03]  /*5fd0*/  IABS R107, R112 ;  /* 0x00000070006b7213 */ /* 0x000fc60000000000 */
[----:B------:R-:W-:-:S04]  /*5fe0*/  IMAD.HI.U32 R7, R2, R111, RZ ;  /* 0x0000006f02077227 */ /* 0x000fc800078e00ff */
[----:B------:R-:W-:Y:S01]  /*5ff0*/  @!P1 IMAD.IADD R105, R105, 0x1, -R4 ;  /* 0x0000000169699824 */ /* 0x000fe200078e0a04 */
[----:B------:R-:W-:Y:S01]  /*6000*/  ISETP.GE.AND P1, PT, R108, RZ, PT ;  /* 0x000000ff6c00720c */ /* 0x000fe20003f26270 */
[----:B------:R-:W-:-:S04]  /*6010*/  IMAD.HI.U32 R5, R2, R107, RZ ;  /* 0x0000006b02057227 */ /* 0x000fc800078e00ff */
[----:B------:R-:W-:Y:S01]  /*6020*/  @!P6 IMAD.IADD R106, R106, 0x1, -R4 ;  /* 0x000000016a6ae824 */ /* 0x000fe200078e0a04 */
[----:B------:R-:W-:Y:S01]  /*6030*/  ISETP.GT.U32.AND P6, PT, R4, R105, PT ;  /* 0x000000690400720c */ /* 0x000fe20003fc4070 */
[----:B------:R-:W-:Y:S02]  /*6040*/  IMAD.MOV R6, RZ, RZ, -R6 ;  /* 0x000000ffff067224 */ /* 0x000fe400078e0a06 */
[----:B------:R-:W-:Y:S02]  /*6050*/  IMAD.MOV R5, RZ, RZ, -R5 ;  /* 0x000000ffff057224 */ /* 0x000fe400078e0a05 */
[----:B------:R-:W-:Y:S01]  /*6060*/  @!P0 IMAD.IADD R103, R103, 0x1, -R4 ;  /* 0x0000000167678824 */ /* 0x000fe200078e0a04 */
[----:B------:R-:W-:Y:S01]  /*6070*/  ISETP.GE.AND P0, PT, R110, RZ, PT ;  /* 0x000000ff6e00720c */ /* 0x000fe20003f06270 */
[----:B------:R-:W-:Y:S02]  /*6080*/  IMAD.MOV R7, RZ, RZ, -R7 ;  /* 0x000000ffff077224 */ /* 0x000fe400078e0a07 */
[C---:B------:R-:W-:Y:S01]  /*6090*/  IMAD R108, R4.reuse, R6, R109 ;  /* 0x00000006046c7224 */ /* 0x040fe200078e026d */
[----:B------:R-:W-:Y:S01]  /*60a0*/  LOP3.LUT R6, R3, 0x90, RZ, 0xfc, !PT ;  /* 0x0000009003067812 */ /* 0x000fe200078efcff */
[----:B------:R-:W-:-:S02]  /*60b0*/  IMAD R107, R4, R5, R107 ;  /* 0x00000005046b7224 */ /* 0x000fc400078e026b */
[C---:B------:R-:W-:Y:S01]  /*60c0*/  IMAD R109, R4.reuse, R7, R111 ;  /* 0x00000007046d7224 */ /* 0x040fe200078e026f */
[----:B------:R-:W-:Y:S01]  /*60d0*/  IABS R7, R6 ;  /* 0x0000000600077213 */ /* 0x000fe20000000000 */
[----:B------:R-:W-:Y:S01]  /*60e0*/  @!P3 IMAD.MOV R103, RZ, RZ, -R103 ;  /* 0x000000ffff67b224 */ /* 0x000fe200078e0a67 */
[C---:B------:R-:W-:Y:S01]  /*60f0*/  ISETP.GT.U32.AND P3, PT, R4.reuse, R108, PT ;  /* 0x0000006c0400720c */ /* 0x040fe20003f64070 */
[----:B------:R-:W-:Y:S01]  /*6100*/  @!P5 IMAD.MOV R101, RZ, RZ, -R101 ;  /* 0x000000ffff65d224 */ /* 0x000fe200078e0a65 */
[C---:B------:R-:W-:Y:S01]  /*6110*/  ISETP.GT.U32.AND P5, PT, R4.reuse, R106, PT ;  /* 0x0000006a0400720c */ /* 0x040fe20003fa4070 */
[----:B------:R-:W-:Y:S01]  /*6120*/  @!P2 IMAD.MOV R102, RZ, RZ, -R102 ;  /* 0x000000ffff66a224 */ /* 0x000fe200078e0a66 */
[C---:B------:R-:W-:Y:S01]  /*6130*/  ISETP.GT.U32.AND P2, PT, R4.reuse, R107, PT ;  /* 0x0000006b0400720c */ /* 0x040fe20003f44070 */
[----:B------:R-:W-:Y:S01]  /*6140*/  @!P6 IMAD.IADD R105, R105, 0x1, -R4 ;  /* 0x000000016969e824 */ /* 0x000fe200078e0a04 */
[----:B------:R-:W-:Y:S01]  /*6150*/  ISETP.GT.U32.AND P6, PT, R4, R109, PT ;  /* 0x0000006d0400720c */ /* 0x000fe20003fc4070 */
[----:B------:R-:W-:Y:S01]  /*6160*/  IMAD.HI.U32 R5, R2, R7, RZ ;  /* 0x0000000702057227 */ /* 0x000fe200078e00ff */
[----:B------:R-:W-:-:S03]  /*6170*/  IABS R111, R115 ;  /* 0x00000073006f7213 */ /* 0x000fc60000000000 */
[----:B------:R-:W-:Y:S02]  /*6180*/  IMAD.MOV R110, RZ, RZ, -R5 ;  /* 0x000000ffff6e7224 */ /* 0x000fe400078e0a05 */
[--C-:B------:R-:W-:Y:S02]  /*6190*/  @!P3 IMAD.IADD R108, R108, 0x1, -R4.reuse ;  /* 0x000000016c6cb824 */ /* 0x100fe400078e0a04 */
[--C-:B------:R-:W-:Y:S01]  /*61a0*/  @!P5 IMAD.IADD R106, R106, 0x1, -R4.reuse ;  /* 0x000000016a6ad824 */ /* 0x100fe200078e0a04 */
[----:B------:R-:W-:Y:S01]  /*61b0*/  ISETP.GE.AND P5, PT, R113, RZ, PT ;  /* 0x000000ff7100720c */ /* 0x000fe20003fa6270 */
[--C-:B------:R-:W-:Y:S01]  /*61c0*/  @!P2 IMAD.IADD R107, R107, 0x1, -R4.reuse ;  /* 0x000000016b6ba824 */ /* 0x100fe200078e0a04 */
[----:B------:R-:W-:Y:S01]  /*61d0*/  ISETP.GE.AND P2, PT, R114, RZ, PT ;  /* 0x000000ff7200720c */ /* 0x000fe20003f46270 */
[C---:B------:R-:W-:Y:S01]  /*61e0*/  IMAD R110, R4.reuse, R110, R7 ;  /* 0x0000006e046e7224 */ /* 0x040fe200078e0207 */
[----:B------:R-:W-:Y:S01]  /*61f0*/  LOP3.LUT R114, R3, 0x8d, RZ, 0xfc, !PT ;  /* 0x0000008d03727812 */ /* 0x000fe200078efcff */
[----:B------:R-:W-:Y:S01]  /*6200*/  @!P6 IMAD.IADD R109, R109, 0x1, -R4 ;  /* 0x000000016d6de824 */ /* 0x000fe200078e0a04 */
[C---:B------:R-:W-:Y:S01]  /*6210*/  ISETP.GT.U32.AND P6, PT, R4.reuse, R108, PT ;  /* 0x0000006c0400720c */ /* 0x040fe20003fc4070 */
[----:B------:R-:W-:Y:S01]  /*6220*/  @!P1 IMAD.MOV R106, RZ, RZ, -R106 ;  /* 0x000000ffff6a9224 */ /* 0x000fe200078e0a6a */
[----:B------:R-:W-:Y:S01]  /*6230*/  ISETP.GT.U32.AND P3, PT, R4, R107, PT ;  /* 0x0000006b0400720c */ /* 0x000fe20003f64070 */
[----:B------:R-:W-:Y:S01]  /*6240*/  IMAD.HI.U32 R5, R2, R111, RZ ;  /* 0x0000006f02057227 */ /* 0x000fe200078e00ff */
[----:B------:R-:W-:-:S02]  /*6250*/  ISETP.GT.U32.AND P1, PT, R4, R110, PT ;  /* 0x0000006e0400720c */ /* 0x000fc40003f24070 */
[----:B------:R-:W-:Y:S01]  /*6260*/  IABS R113, R114 ;  /* 0x0000007200717213 */ /* 0x000fe20000000000 */
[----:B------:R-:W-:Y:S01]  /*6270*/  @!P0 IMAD.MOV R105, RZ, RZ, -R105 ;  /* 0x000000ffff698224 */ /* 0x000fe200078e0a69 */
[----:B------:R-:W-:Y:S01]  /*6280*/  ISETP.GT.U32.AND P0, PT, R4, R109, PT ;  /* 0x0000006d0400720c */ /* 0x000fe20003f04070 */
[----:B------:R-:W-:Y:S01]  /*6290*/  @!P4 IMAD.MOV R104, RZ, RZ, -R104 ;  /* 0x000000ffff68c224 */ /* 0x000fe200078e0a68 */
[----:B------:R-:W-:Y:S01]  /*62a0*/  ISETP.GE.AND P4, PT, R112, RZ, PT ;  /* 0x000000ff7000720c */ /* 0x000fe20003f86270 */
[----:B------:R-:W-:Y:S01]  /*62b0*/  IMAD.MOV R5, RZ, RZ, -R5 ;  /* 0x000000ffff057224 */ /* 0x000fe200078e0a05 */
[----:B------:R-:W-:Y:S01]  /*62c0*/  LOP3.LUT R112, R3, 0x8e, RZ, 0xfc, !PT ;  /* 0x0000008e03707812 */ /* 0x000fe200078efcff */
[--C-:B------:R-:W-:Y:S02]  /*62d0*/  @!P6 IMAD.IADD R108, R108, 0x1, -R4.reuse ;  /* 0x000000016c6ce824 */ /* 0x100fe400078e0a04 */
[----:B------:R-:W-:Y:S01]  /*62e0*/  IMAD R111, R4, R5, R111 ;  /* 0x00000005046f7224 */ /* 0x000fe200078e026f */
[----:B------:R-:W-:Y:S01]  /*62f0*/  IABS R7, R112 ;  /* 0x0000007000077213 */ /* 0x000fe20000000000 */
[--C-:B------:R-:W-:Y:S01]  /*6300*/  @!P3 IMAD.IADD R107, R107, 0x1, -R4.reuse ;  /* 0x000000016b6bb824 */ /* 0x100fe200078e0a04 */
[----:B------:R-:W-:Y:S01]  /*6310*/  ISETP.GE.AND P3, PT, R6, RZ, PT ;  /* 0x000000ff0600720c */ /* 0x000fe20003f66270 */
[----:B------:R-:W-:Y:S01]  /*6320*/  @!P1 IMAD.IADD R110, R110, 0x1, -R4 ;  /* 0x000000016e6e9824 */ /* 0x000fe200078e0a04 */
[----:B------:R-:W-:Y:S01]  /*6330*/  ISETP.GT.U32.AND P6, PT, R4, R111, PT ;  /* 0x0000006f0400720c */ /* 0x000fe20003fc4070 */
[----:B------:R-:W-:Y:S01]  /*6340*/  IMAD.HI.U32 R5, R2, R7, RZ ;  /* 0x0000000702057227 */ /* 0x000fe200078e00ff */
[----:B------:R-:W-:-:S03]  /*6350*/  ISETP.GE.AND P1, PT, R112, RZ, PT ;  /* 0x000000ff7000720c */ /* 0x000fc60003f26270 */
[----:B------:R-:W-:Y:S01]  /*6360*/  @!P0 IMAD.IADD R109, R109, 0x1, -R4 ;  /* 0x000000016d6d8824 */ /* 0x000fe200078e0a04 */
[----:B------:R-:W-:Y:S01]  /*6370*/  ISETP.GE.AND P0, PT, R115, RZ, PT ;  /* 0x000000ff7300720c */ /* 0x000fe20003f06270 */
[----:B------:R-:W-:Y:S01]  /*6380*/  @!P4 IMAD.MOV R107, RZ, RZ, -R107 ;  /* 0x000000ffff6bc224 */ /* 0x000fe200078e0a6b */
[----:B------:R-:W-:Y:S01]  /*6390*/  IABS R115, R116 ;  /* 0x0000007400737213 */ /* 0x000fe20000000000 */
[----:B------:R-:W-:Y:S01]  /*63a0*/  IMAD.MOV R5, RZ, RZ, -R5 ;  /* 0x000000ffff057224 */ /* 0x000fe200078e0a05 */
[C---:B------:R-:W-:Y:S01]  /*63b0*/  ISETP.GT.U32.AND P4, PT, R4.reuse, R110, PT ;  /* 0x0000006e0400720c */ /* 0x040fe20003f84070 */
[----:B------:R-:W-:Y:S02]  /*63c0*/  @!P5 IMAD.MOV R108, RZ, RZ, -R108 ;  /* 0x000000ffff6cd224 */ /* 0x000fe400078e0a6c */
[----:B------:R-:W-:Y:S02]  /*63d0*/  IMAD R112, R4, R5, R7 ;  /* 0x0000000504707224 */ /* 0x000fe400078e0207 */
[----:B------:R-:W-:-:S03]  /*63e0*/  IMAD.HI.U32 R5, R2, R115, RZ ;  /* 0x0000007302057227 */ /* 0x000fc600078e00ff */
[----:B------:R-:W-:Y:S01]  /*63f0*/  ISETP.GT.U32.AND P5, PT, R4, R112, PT ;  /* 0x000000700400720c */ /* 0x000fe20003fa4070 */
[--C-:B------:R-:W-:Y:S02]  /*6400*/  @!P6 IMAD.IADD R111, R111, 0x1, -R4.reuse ;  /* 0x000000016f6fe824 */ /* 0x100fe400078e0a04 */
[----:B------:R-:W-:Y:S02]  /*6410*/  IMAD.MOV R5, RZ, RZ, -R5 ;  /* 0x000000ffff057224 */ /* 0x000fe400078e0a05 */
[----:B------:R-:W-:Y:S01]  /*6420*/  @!P2 IMAD.MOV R109, RZ, RZ, -R109 ;  /* 0x000000ffff6da224 */ /* 0x000fe200078e0a6d */
[----:B------:R-:W-:Y:S01]  /*6430*/  ISETP.GE.AND P2, PT, R114, RZ, PT ;  /* 0x000000ff7200720c */ /* 0x000fe20003f46270 */
[----:B------:R-:W-:Y:S01]  /*6440*/  @!P4 IMAD.IADD R110, R110, 0x1, -R4 ;  /* 0x000000016e6ec824 */ /* 0x000fe200078e0a04 */
[C---:B------:R-:W-:Y:S01]  /*6450*/  ISETP.GT.U32.AND P6, PT, R4.reuse, R111, PT ;  /* 0x0000006f0400720c */ /* 0x040fe20003fc4070 */
[----:B------:R-:W-:Y:S02]  /*6460*/  IMAD R114, R4, R5, R115 ;  /* 0x0000000504727224 */ /* 0x000fe400078e0273 */
[----:B------:R-:W-:-:S02]  /*6470*/  @!P3 IMAD.MOV R110, RZ, RZ, -R110 ;  /* 0x000000ffff6eb224 */ /* 0x000fc400078e0a6e */
[----:B------:R-:W-:Y:S01]  /*6480*/  IMAD.HI.U32 R6, R2, R113, RZ ;  /* 0x0000007102067227 */ /* 0x000fe200078e00ff */
[----:B------:R-:W-:-:S03]  /*6490*/  ISETP.GT.U32.AND P3, PT, R4, R114, PT ;  /* 0x000000720400720c */ /* 0x000fc60003f64070 */
[----:B------:R-:W-:Y:S02]  /*64a0*/  IMAD.MOV R6, RZ, RZ, -R6 ;  /* 0x000000ffff067224 */ /* 0x000fe400078e0a06 */
[--C-:B------:R-:W-:Y:S02]  /*64b0*/  @!P5 IMAD.IADD R112, R112, 0x1, -R4.reuse ;  /* 0x000000017070d824 */ /* 0x100fe400078e0a04 */
[----:B------:R-:W-:Y:S01]  /*64c0*/  IMAD R113, R4, R6, R113 ;  /* 0x0000000604717224 */ /* 0x000fe200078e0271 */
[----:B------:R-:W-:Y:S01]  /*64d0*/  LOP3.LUT R6, R3, 0x8b, RZ, 0xfc, !PT ;  /* 0x0000008b03067812 */ /* 0x000fe200078efcff */
[--C-:B------:R-:W-:Y:S01]  /*64e0*/  @!P6 IMAD.IADD R111, R111, 0x1, -R4.reuse ;  /* 0x000000016f6fe824 */ /* 0x100fe200078e0a04 */
[----:B------:R-:W-:Y:S01]  /*64f0*/  ISETP.GE.AND P6, PT, R116, RZ, PT ;  /* 0x000000ff7400720c */ /* 0x000fe20003fc6270 */
[----:B------:R-:W-:Y:S01]  /*6500*/  IMAD.HI.U32 R7, R2, R119, RZ ;  /* 0x0000007702077227 */ /* 0x000fe200078e00ff */
[----:B------:R-:W-:Y:S02]  /*6510*/  LOP3.LUT R116, R3, 0x8a, RZ, 0xfc, !PT ;  /* 0x0000008a03747812 */ /* 0x000fe400078efcff */
[----:B------:R-:W-:Y:S01]  /*6520*/  ISETP.GT.U32.AND P5, PT, R4, R112, PT ;  /* 0x000000700400720c */ /* 0x000fe20003fa4070 */
[----:B------:R-:W-:Y:S01]  /*6530*/  @!P3 IMAD.IADD R114, R114, 0x1, -R4 ;  /* 0x000000017272b824 */ /* 0x000fe200078e0a04 */
[----:B------:R-:W-:Y:S01]  /*6540*/  ISETP.GT.U32.AND P4, PT, R4, R113, PT ;  /* 0x000000710400720c */ /* 0x000fe20003f84070 */
[----:B------:R-:W-:Y:S01]  /*6550*/  @!P0 IMAD.MOV R111, RZ, RZ, -R111 ;  /* 0x000000ffff6f8224 */ /* 0x000fe200078e0a6f */
[----:B------:R-:W-:Y:S01]  /*6560*/  IABS R117, R116 ;  /* 0x0000007400757213 */ /* 0x000fe20000000000 */
[----:B------:R-:W-:Y:S01]  /*6570*/  IMAD.MOV R7, RZ, RZ, -R7 ;  /* 0x000000ffff077224 */ /* 0x000fe200078e0a07 */
[----:B------:R-:W-:-:S02]  /*6580*/  IABS R115, R6 ;  /* 0x0000000600737213 */ /* 0x000fc40000000000 */
[----:B------:R-:W-:Y:S01]  /*6590*/  ISETP.GE.AND P0, PT, R6, RZ, PT ;  /* 0x000000ff0600720c */ /* 0x000fe20003f06270 */
[----:B------:R-:W-:Y:S01]  /*65a0*/  IMAD.HI.U32 R6, R2, R117, RZ ;  /* 0x0000007502067227 */ /* 0x000fe200078e00ff */
[----:B------:R-:W-:-:S03]  /*65b0*/  ISETP.GT.U32.AND P3, PT, R4, R114, PT ;  /* 0x000000720400720c */ /* 0x000fc60003f64070 */
[----:B------:R-:W-:Y:S02]  /*65c0*/  IMAD.MOV R6, RZ, RZ, -R6 ;  /* 0x000000ffff067224 */ /* 0x000fe400078e0a06 */
[--C-:B------:R-:W-:Y:S01]  /*65d0*/  @!P5 IMAD.IADD R112, R112, 0x1, -R4.reuse ;  /* 0x000000017070d824 */ /* 0x100fe200078e0a04 */
[----:B------:R-:W-:Y:S01]  /*65e0*/  ISETP.GE.AND P5, PT, R116, RZ, PT ;  /* 0x000000ff7400720c */ /* 0x000fe20003fa6270 */
[----:B------:R-:W-:Y:S02]  /*65f0*/  @!P4 IMAD.IADD R113, R113, 0x1, -R4 ;  /* 0x000000017171c824 */ /* 0x000fe400078e0a04 */
[----:B------:R-:W-:Y:S02]  /*6600*/  IMAD R116, R4, R6, R117 ;  /* 0x0000000604747224 */ /* 0x000fe400078e0275 */
[----:B------:R-:W-:Y:S01]  /*6610*/  IMAD.HI.U32 R5, R2, R115, RZ ;  /* 0x0000007302057227 */ /* 0x000fe200078e00ff */
[----:B------:R-:W-:-:S03]  /*6620*/  ISETP.GT.U32.AND P4, PT, R4, R113, PT ;  /* 0x000000710400720c */ /* 0x000fc60003f84070 */
[----:B------:R-:W-:Y:S01]  /*6630*/  @!P3 IMAD.IADD R114, R114, 0x1, -R4 ;  /* 0x000000017272b824 */ /* 0x000fe200078e0a04 */
[C---:B------:R-:W-:Y:S01]  /*6640*/  ISETP.GT.U32.AND P3, PT, R4.reuse, R116, PT ;  /* 0x000000740400720c */ /* 0x040fe20003f64070 */
[----:B------:R-:W-:Y:S02]  /*6650*/  IMAD.MOV R5, RZ, RZ, -R5 ;  /* 0x000000ffff057224 */ /* 0x000fe400078e0a05 */
[----:B------:R-:W-:Y:S02]  /*6660*/  @!P1 IMAD.MOV R112, RZ, RZ, -R112 ;  /* 0x000000ffff709224 */ /* 0x000fe400078e0a70 */
[C---:B------:R-:W-:Y:S01]  /*6670*/  IMAD R115, R4.reuse, R5, R115 ;  /* 0x0000000504737224 */ /* 0x040fe200078e0273 */
[----:B------:R-:W-:Y:S01]  /*6680*/  LOP3.LUT R5, R3, 0x88, RZ, 0xfc, !PT ;  /* 0x0000008803057812 */ /* 0x000fe200078efcff */
[C---:B------:R-:W-:Y:S02]  /*6690*/  IMAD R117, R4.reuse, R7, R119 ;  /* 0x0000000704757224 */ /* 0x040fe400078e0277 */
[----:B------:R-:W-:Y:S01]  /*66a0*/  @!P4 IMAD.IADD R113, R113, 0x1, -R4 ;  /* 0x000000017171c824 */ /* 0x000fe200078e0a04 */
[----:B------:R-:W-:Y:S01]  /*66b0*/  ISETP.GT.U32.AND P1, PT, R4, R115, PT ;  /* 0x000000730400720c */ /* 0x000fe20003f24070 */
[----:B------:R-:W-:Y:S01]  /*66c0*/  @!P6 IMAD.MOV R114, RZ, RZ, -R114 ;  /* 0x000000ffff72e224 */ /* 0x000fe200078e0a72 */
[----:B------:R-:W-:Y:S01]  /*66d0*/  IABS R119, R5 ;  /* 0x0000000500777213 */ /* 0x000fe20000000000 */
[----:B------:R-:W-:Y:S01]  /*66e0*/  @!P3 IMAD.IADD R116, R116, 0x1, -R4 ;  /* 0x000000017474b824 */ /* 0x000fe200078e0a04 */
[----:B------:R-:W-:Y:S01]  /*66f0*/  ISETP.GT.U32.AND P6, PT, R4, R117, PT ;  /* 0x000000750400720c */ /* 0x000fe20003fc4070 */
[----:B------:R-:W-:Y:S01]  /*6700*/  @!P2 IMAD.MOV R113, RZ, RZ, -R113 ;  /* 0x000000ffff71a224 */ /* 0x000fe200078e0a71 */
[----:B------:R-:W-:Y:S01]  /*6710*/  ISETP.GE.AND P2, PT, R5, RZ, PT ;  /* 0x000000ff0500720c */ /* 0x000fe20003f46270 */
[----:B------:R-:W-:Y:S01]  /*6720*/  IMAD.HI.U32 R5, R2, R119, RZ ;  /* 0x0000007702057227 */ /* 0x000fe200078e00ff */
[----:B------:R-:W-:-:S02]  /*6730*/  ISETP.GT.U32.AND P3, PT, R4, R116, PT ;  /* 0x000000740400720c */ /* 0x000fc40003f64070 */
[----:B------:R-:W-:Y:S01]  /*6740*/  ISETP.GE.AND P4, PT, R118, RZ, PT ;  /* 0x000000ff7600720c */ /* 0x000fe20003f86270 */
[----:B------:R-:W-:-:S04]  /*6750*/  IMAD.HI.U32 R6, R2, R121, RZ ;  /* 0x0000007902067227 */ /* 0x000fc800078e00ff */
[----:B------:R-:W-:-:S04]  /*6760*/  IMAD.HI.U32 R118, R2, R127, RZ ;  /* 0x0000007f02767227 */ /* 0x000fc800078e00ff */
[----:B------:R-:W-:Y:S02]  /*6770*/  IMAD.MOV R5, RZ, RZ, -R5 ;  /* 0x000000ffff057224 */ /* 0x000fe400078e0a05 */
[----:B------:R-:W-:Y:S02]  /*6780*/  IMAD.MOV R6, RZ, RZ, -R6 ;  /* 0x000000ffff067224 */ /* 0x000fe400078e0a06 */
[----:B------:R-:W-:Y:S02]  /*6790*/  @!P1 IMAD.IADD R115, R115, 0x1, -R4 ;  /* 0x0000000173739824 */ /* 0x000fe400078e0a04 */
[----:B------:R-:W-:Y:S02]  /*67a0*/  IMAD.MOV R122, RZ, RZ, -R118 ;  /* 0x000000ffff7a7224 */ /* 0x000fe400078e0a76 */
[C---:B------:R-:W-:Y:S01]  /*67b0*/  IMAD R118, R4.reuse, R5, R119 ;  /* 0x0000000504767224 */ /* 0x040fe200078e0277 */
[C---:B------:R-:W-:Y:S01]  /*67c0*/  ISETP.GT.U32.AND P1, PT, R4.reuse, R115, PT ;  /* 0x000000730400720c */ /* 0x040fe20003f24070 */
[----:B------:R-:W-:-:S02]  /*67d0*/  IMAD R119, R4, R6, R121 ;  /* 0x0000000604777224 */ /* 0x000fc400078e0279 */
[--C-:B------:R-:W-:Y:S01]  /*67e0*/  @!P3 IMAD.IADD R116, R116, 0x1, -R4.reuse ;  /* 0x000000017474b824 */ /* 0x100fe200078e0a04 */
[C---:B------:R-:W-:Y:S01]  /*67f0*/  ISETP.GT.U32.AND P3, PT, R4.reuse, R118, PT ;  /* 0x000000760400720c */ /* 0x040fe20003f64070 */
[----:B------:R-:W-:Y:S01]  /*6800*/  @!P6 IMAD.IADD R117, R117, 0x1, -R4 ;  /* 0x000000017575e824 */ /* 0x000fe200078e0a04 */
[----:B------:R-:W-:Y:S01]  /*6810*/  ISETP.GT.U32.AND P6, PT, R4, R119, PT ;  /* 0x000000770400720c */ /* 0x000fe20003fc4070 */
[----:B------:R-:W-:-:S04]  /*6820*/  IMAD.HI.U32 R7, R2, R123, RZ ;  /* 0x0000007b02077227 */ /* 0x000fc800078e00ff */
[----:B------:R-:W-:Y:S02]  /*6830*/  IMAD.MOV R7, RZ, RZ, -R7 ;  /* 0x000000ffff077224 */ /* 0x000fe400078e0a07 */
[--C-:B------:R-:W-:Y:S01]  /*6840*/  @!P1 IMAD.IADD R115, R115, 0x1, -R4.reuse ;  /* 0x0000000173739824 */ /* 0x100fe200078e0a04 */
[----:B------:R-:W-:Y:S01]  /*6850*/  ISETP.GE.AND P1, PT, R120, RZ, PT ;  /* 0x000000ff7800720c */ /* 0x000fe20003f26270 */
[----:B------:R-:W-:Y:S01]  /*6860*/  IMAD R120, R4, R7, R123 ;  /* 0x0000000704787224 */ /* 0x000fe200078e027b */
        /* <DEDUP_REMOVED lines=8> */
[----:B------:R-:W-:-:S03]  /*68f0*/  ISETP.GT.U32.AND P6, PT, R4, R119, PT ;  /* 0x000000770400720c */ /* 0x000fc60003fc4070 */
[----:B------:R-:W-:-:S04]  /*6900*/  IMAD.HI.U32 R5, R2, R7, RZ ;  /* 0x0000000702057227 */ /* 0x000fc800078e00ff */
[C---:B------:R-:W-:Y:S01]  /*6910*/  IMAD R121, R4.reuse, R122, R127 ;  /* 0x0000007a04797224 */ /* 0x040fe200078e027f */
[----:B------:R-:W-:Y:S01]  /*6920*/  IABS R127, R132 ;  /* 0x00000084007f7213 */ /* 0x000fe20000000000 */
[----:B------:R-:W-:Y:S02]  /*6930*/  IMAD.MOV R124, RZ, RZ, -R6 ;  /* 0x000000ffff7c7224 */ /* 0x000fe400078e0a06 */
[----:B------:R-:W-:Y:S02]  /*6940*/  IMAD.MOV R5, RZ, RZ, -R5 ;  /* 0x000000ffff057224 */ /* 0x000fe400078e0a05 */
[----:B------:R-:W-:Y:S01]  /*6950*/  @!P3 IMAD.IADD R117, R117, 0x1, -R4 ;  /* 0x000000017575b824 */ /* 0x000fe200078e0a04 */
[C---:B------:R-:W-:Y:S01]  /*6960*/  ISETP.GT.U32.AND P3, PT, R4.reuse, R121, PT ;  /* 0x000000790400720c */ /* 0x040fe20003f64070 */
[C---:B------:R-:W-:Y:S02]  /*6970*/  IMAD R123, R4.reuse, R124, R123 ;  /* 0x0000007c047b7224 */ /* 0x040fe400078e027b */
[----:B------:R-:W-:Y:S01]  /*6980*/  @!P5 IMAD.MOV R116, RZ, RZ, -R116 ;  /* 0x000000ffff74d224 */ /* 0x000fe200078e0a74 */
[C---:B------:R-:W-:Y:S01]  /*6990*/  ISETP.GT.U32.AND P5, PT, R4.reuse, R120, PT ;  /* 0x000000780400720c */ /* 0x040fe20003fa4070 */
[----:B------:R-:W-:-:S02]  /*69a0*/  IMAD R122, R4, R5, R7 ;  /* 0x00000005047a7224 */ /* 0x000fc400078e0207 */
[--C-:B------:R-:W-:Y:S01]  /*69b0*/  @!P6 IMAD.IADD R119, R119, 0x1, -R4.reuse ;  /* 0x000000017777e824 */ /* 0x100fe200078e0a04 */
[----:B------:R-:W-:Y:S01]  /*69c0*/  ISETP.GT.U32.AND P6, PT, R4, R123, PT ;  /* 0x0000007b0400720c */ /* 0x000fe20003fc4070 */
[----:B------:R-:W-:Y:S01]  /*69d0*/  @!P0 IMAD.IADD R118, R118, 0x1, -R4 ;  /* 0x0000000176768824 */ /* 0x000fe200078e0a04 */
[----:B------:R-:W-:Y:S01]  /*69e0*/  ISETP.GT.U32.AND P0, PT, R4, R122, PT ;  /* 0x0000007a0400720c */ /* 0x000fe20003f04070 */
[----:B------:R-:W-:-:S04]  /*69f0*/  IMAD.HI.U32 R5, R2, R127, RZ ;  /* 0x0000007f02057227 */ /* 0x000fc800078e00ff */
[--C-:B------:R-:W-:Y:S01]  /*6a00*/  @!P3 IMAD.IADD R121, R121, 0x1, -R4.reuse ;  /* 0x000000017979b824 */ /* 0x100fe200078e0a04 */
[----:B------:R-:W-:Y:S01]  /*6a10*/  ISETP.GE.AND P3, PT, R128, RZ, PT ;  /* 0x000000ff8000720c */ /* 0x000fe20003f66270 */
[----:B------:R-:W-:Y:S01]  /*6a20*/  @!P5 IMAD.IADD R120, R120, 0x1, -R4 ;  /* 0x000000017878d824 */ /* 0x000fe200078e0a04 */
[----:B------:R-:W-:Y:S01]  /*6a30*/  LOP3.LUT R128, R3, 0x80, RZ, 0xfc, !PT ;  /* 0x0000008003807812 */ /* 0x000fe200078efcff */
[----:B------:R-:W-:Y:S01]  /*6a40*/  IMAD.HI.U32 R6, R2, R129, RZ ;  /* 0x0000008102067227 */ /* 0x000fe200078e00ff */
[----:B------:R-:W-:-:S03]  /*6a50*/  ISETP.GE.AND P5, PT, R126, RZ, PT ;  /* 0x000000ff7e00720c */ /* 0x000fc60003fa6270 */
[--C-:B------:R-:W-:Y:S01]  /*6a60*/  @!P6 IMAD.IADD R123, R123, 0x1, -R4.reuse ;  /* 0x000000017b7be824 */ /* 0x100fe200078e0a04 */
[----:B------:R-:W-:Y:S01]  /*6a70*/  ISETP.GT.U32.AND P6, PT, R4, R121, PT ;  /* 0x000000790400720c */ /* 0x000fe20003fc4070 */
[----:B------:R-:W-:Y:S01]  /*6a80*/  @!P0 IMAD.IADD R122, R122, 0x1, -R4 ;  /* 0x000000017a7a8824 */ /* 0x000fe200078e0a04 */
[C---:B------:R-:W-:Y:S01]  /*6a90*/  ISETP.GT.U32.AND P0, PT, R4.reuse, R120, PT ;  /* 0x000000780400720c */ /* 0x040fe20003f04070 */
[----:B------:R-:W-:Y:S02]  /*6aa0*/  IMAD.MOV R5, RZ, RZ, -R5 ;  /* 0x000000ffff057224 */ /* 0x000fe400078e0a05 */
[----:B------:R-:W-:Y:S02]  /*6ab0*/  IMAD.MOV R6, RZ, RZ, -R6 ;  /* 0x000000ffff067224 */ /* 0x000fe400078e0a06 */
[C---:B------:R-:W-:Y:S01]  /*6ac0*/  IMAD R124, R4.reuse, R5, R127 ;  /* 0x00000005047c7224 */ /* 0x040fe200078e027f */
[----:B------:R-:W-:Y:S01]  /*6ad0*/  IABS R127, R128 ;  /* 0x00000080007f7213 */ /* 0x000fe20000000000 */
[C---:B------:R-:W-:Y:S01]  /*6ae0*/  IMAD R126, R4.reuse, R6, R129 ;  /* 0x00000006047e7224 */ /* 0x040fe200078e0281 */
[----:B------:R-:W-:Y:S01]  /*6af0*/  LOP3.LUT R129, R3, 0x7f, RZ, 0xfc, !PT ;  /* 0x0000007f03817812 */ /* 0x000fe200078efcff */
[----:B------:R-:W-:Y:S01]  /*6b00*/  @!P1 IMAD.MOV R119, RZ, RZ, -R119 ;  /* 0x000000ffff779224 */ /* 0x000fe200078e0a77 */
[C---:B------:R-:W-:Y:S01]  /*6b10*/  ISETP.GT.U32.AND P1, PT, R4.reuse, R124, PT ;  /* 0x0000007c0400720c */ /* 0x040fe20003f24070 */
[----:B------:R-:W-:Y:S01]  /*6b20*/  @!P2 IMAD.MOV R118, RZ, RZ, -R118 ;  /* 0x000000ffff76a224 */ /* 0x000fe200078e0a76 */
[C---:B------:R-:W-:Y:S01]  /*6b30*/  ISETP.GT.U32.AND P2, PT, R4.reuse, R122, PT ;  /* 0x0000007a0400720c */ /* 0x040fe20003f44070 */
[--C-:B------:R-:W-:Y:S01]  /*6b40*/  @!P6 IMAD.IADD R121, R121, 0x1, -R4.reuse ;  /* 0x000000017979e824 */ /* 0x100fe200078e0a04 */
[----:B------:R-:W-:Y:S01]  /*6b50*/  ISETP.GT.U32.AND P6, PT, R4, R126, PT ;  /* 0x0000007e0400720c */ /* 0x000fe20003fc4070 */
[----:B------:R-:W-:Y:S01]  /*6b60*/  @!P0 IMAD.IADD R120, R120, 0x1, -R4 ;  /* 0x0000000178788824 */ /* 0x000fe200078e0a04 */
[----:B------:R-:W-:Y:S01]  /*6b70*/  ISETP.GE.AND P0, PT, R130, RZ, PT ;  /* 0x000000ff8200720c */ /* 0x000fe20003f06270 */
[----:B------:R-:W-:Y:S01]  /*6b80*/  IMAD.HI.U32 R5, R2, R127, RZ ;  /* 0x0000007f02057227 */ /* 0x000fe200078e00ff */
[----:B------:R-:W-:-:S03]  /*6b90*/  IABS R7, R129 ;  /* 0x0000008100077213 */ /* 0x000fc60000000000 */
[----:B------:R-:W-:Y:S01]  /*6ba0*/  @!P4 IMAD.MOV R117, RZ, RZ, -R117 ;  /* 0x000000ffff75c224 */ /* 0x000fe200078e0a75 */
[----:B------:R-:W-:Y:S01]  /*6bb0*/  ISETP.GT.U32.AND P4, PT, R4, R123, PT ;  /* 0x0000007b0400720c */ /* 0x000fe20003f84070 */
[----:B------:R-:W-:Y:S02]  /*6bc0*/  IMAD.MOV R5, RZ, RZ, -R5 ;  /* 0x000000ffff057224 */ /* 0x000fe400078e0a05 */
[--C-:B------:R-:W-:Y:S01]  /*6bd0*/  @!P1 IMAD.IADD R124, R124, 0x1, -R4.reuse ;  /* 0x000000017c7c9824 */ /* 0x100fe200078e0a04 */
[----:B------:R-:W-:Y:S01]  /*6be0*/  ISETP.GE.AND P1, PT, R133, RZ, PT ;  /* 0x000000ff8500720c */ /* 0x000fe20003f26270 */
[--C-:B------:R-:W-:Y:S01]  /*6bf0*/  @!P2 IMAD.IADD R122, R122, 0x1, -R4.reuse ;  /* 0x000000017a7aa824 */ /* 0x100fe200078e0a04 */
[----:B------:R-:W-:Y:S01]  /*6c00*/  ISETP.GE.AND P2, PT, R131, RZ, PT ;  /* 0x000000ff8300720c */ /* 0x000fe20003f46270 */
[----:B------:R-:W-:Y:S01]  /*6c10*/  IMAD R127, R4, R5, R127 ;  /* 0x00000005047f7224 */ /* 0x000fe200078e027f */
[----:B------:R-:W-:Y:S01]  /*6c20*/  LOP3.LUT R5, R3, 0x7e, RZ, 0xfc, !PT ;  /* 0x0000007e03057812 */ /* 0x000fe200078efcff */
[----:B------:R-:W-:Y:S01]  /*6c30*/  @!P6 IMAD.IADD R126, R126, 0x1, -R4 ;  /* 0x000000017e7ee824 */ /* 0x000fe200078e0a04 */
[----:B------:R-:W-:Y:S01]  /*6c40*/  ISETP.GT.U32.AND P6, PT, R4, R124, PT ;  /* 0x0000007c0400720c */ /* 0x000fe20003fc4070 */
[----:B------:R-:W-:-:S04]  /*6c50*/  IMAD.HI.U32 R6, R2, R7, RZ ;  /* 0x0000000702067227 */ /* 0x000fc800078e00ff */
[----:B------:R-:W-:Y:S01]  /*6c60*/  @!P0 IMAD.MOV R122, RZ, RZ, -R122 ;  /* 0x000000ffff7a8224 */ /* 0x000fe200078e0a7a */
[----:B------:R-:W-:Y:S01]  /*6c70*/  ISETP.GT.U32.AND P0, PT, R4, R127, PT ;  /* 0x0000007f0400720c */ /* 0x000fe20003f04070 */
[----:B------:R-:W-:Y:S01]  /*6c80*/  @!P4 IMAD.IADD R123, R123, 0x1, -R4 ;  /* 0x000000017b7bc824 */ /* 0x000fe200078e0a04 */
[----:B------:R-:W-:Y:S01]  /*6c90*/  ISETP.GE.AND P4, PT, R132, RZ, PT ;  /* 0x000000ff8400720c */ /* 0x000fe20003f86270 */
[----:B------:R-:W-:Y:S02]  /*6ca0*/  IMAD.MOV R6, RZ, RZ, -R6 ;  /* 0x000000ffff067224 */ /* 0x000fe400078e0a06 */
[----:B------:R-:W-:Y:S01]  /*6cb0*/  @!P5 IMAD.MOV R120, RZ, RZ, -R120 ;  /* 0x000000ffff78d224 */ /* 0x000fe200078e0a78 */
[----:B------:R-:W-:Y:S01]  /*6cc0*/  ISETP.GT.U32.AND P5, PT, R4, R126, PT ;  /* 0x0000007e0400720c */ /* 0x000fe20003fa4070 */
[----:B------:R-:W-:Y:S01]  /*6cd0*/  @!P3 IMAD.MOV R121, RZ, RZ, -R121 ;  /* 0x000000ffff79b224 */ /* 0x000fe200078e0a79 */
[----:B------:R-:W-:Y:S01]  /*6ce0*/  ISETP.GE.AND P3, PT, R128, RZ, PT ;  /* 0x000000ff8000720c */ /* 0x000fe20003f66270 */
[----:B------:R-:W-:Y:S01]  /*6cf0*/  IMAD R128, R4, R6, R7 ;  /* 0x0000000604807224 */ /* 0x000fe200078e0207 */
[C---:B------:R-:W-:Y:S01]  /*6d00*/  LOP3.LUT R6, R3.reuse, 0x7d, RZ, 0xfc, !PT ;  /* 0x0000007d03067812 */ /* 0x040fe200078efcff */
[----:B------:R-:W-:Y:S01]  /*6d10*/  @!P2 IMAD.MOV R123, RZ, RZ, -R123 ;  /* 0x000000ffff7ba224 */ /* 0x000fe200078e0a7b */
[----:B------:R-:W-:Y:S01]  /*6d20*/  LOP3.LUT R7, R3, 0x7c, RZ, 0xfc, !PT ;  /* 0x0000007c03077812 */ /* 0x000fe200078efcff */
[--C-:B------:R-:W-:Y:S01]  /*6d30*/  @!P6 IMAD.IADD R124, R124, 0x1, -R4.reuse ;  /* 0x000000017c7ce824 */ /* 0x100fe200078e0a04 */
[----:B------:R-:W-:Y:S01]  /*6d40*/  ISETP.GT.U32.AND P2, PT, R4, R128, PT ;  /* 0x000000800400720c */ /* 0x000fe20003f44070 */
[----:B------:R-:W-:Y:S01]  /*6d50*/  @!P0 IMAD.IADD R127, R127, 0x1, -R4 ;  /* 0x000000017f7f8824 */ /* 0x000fe200078e0a04 */
[----:B------:R-:W-:Y:S01]  /*6d60*/  ISETP.GE.AND P6, PT, R129, RZ, PT ;  /* 0x000000ff8100720c */ /* 0x000fe20003fc6270 */
[----:B------:R-:W-:Y:S01]  /*6d70*/  @!P4 IMAD.MOV R124, RZ, RZ, -R124 ;  /* 0x000000ffff7cc224 */ /* 0x000fe200078e0a7c */
[----:B------:R-:W-:Y:S01]  /*6d80*/  IABS R129, R5 ;  /* 0x0000000500817213 */ /* 0x000fe20000000000 */
[----:B------:R-:W-:Y:S01]  /*6d90*/  @!P5 IMAD.IADD R126, R126, 0x1, -R4 ;  /* 0x000000017e7ed824 */ /* 0x000fe200078e0a04 */
[----:B------:R-:W-:-:S02]  /*6da0*/  ISETP.GE.AND P5, PT, R5, RZ, PT ;  /* 0x000000ff0500720c */ /* 0x000fc40003fa6270 */
[----:B------:R-:W-:Y:S01]  /*6db0*/  ISETP.GT.U32.AND P4, PT, R4, R127, PT ;  /* 0x0000007f0400720c */ /* 0x000fe20003f84070 */
[----:B------:R-:W-:Y:S01]  /*6dc0*/  IMAD.HI.U32 R5, R2, R129, RZ ;  /* 0x0000008102057227 */ /* 0x000fe200078e00ff */
[----:B------:R-:W-:Y:S02]  /*6dd0*/  IABS R131, R6 ;  /* 0x0000000600837213 */ /* 0x000fe40000000000 */
[----:B------:R-:W-:Y:S01]  /*6de0*/  ISETP.GE.AND P0, PT, R6, RZ, PT ;  /* 0x000000ff0600720c */ /* 0x000fe20003f06270 */
[----:B------:R-:W-:Y:S02]  /*6df0*/  IMAD.MOV R5, RZ, RZ, -R5 ;  /* 0x000000ffff057224 */ /* 0x000fe400078e0a05 */
[----:B------:R-:W-:Y:S02]  /*6e00*/  @!P2 IMAD.IADD R128, R128, 0x1, -R4 ;  /* 0x000000018080a824 */ /* 0x000fe400078e0a04 */
[----:B------:R-:W-:-:S03]  /*6e10*/  IMAD.HI.U32 R6, R2, R131, RZ ;  /* 0x0000008302067227 */ /* 0x000fc600078e00ff */
[C---:B------:R-:W-:Y:S01]  /*6e20*/  ISETP.GT.U32.AND P2, PT, R4.reuse, R128, PT ;  /* 0x000000800400720c */ /* 0x040fe20003f44070 */
[C---:B------:R-:W-:Y:S01]  /*6e30*/  IMAD R129, R4.reuse, R5, R129 ;  /* 0x0000000504817224 */ /* 0x040fe200078e0281 */
[----:B------:R-:W-:Y:S01]  /*6e40*/  LOP3.LUT R5, R3, 0x7b, RZ, 0xfc, !PT ;  /* 0x0000007b03057812 */ /* 0x000fe200078efcff */
[----:B------:R-:W-:Y:S02]  /*6e50*/  IMAD.MOV R6, RZ, RZ, -R6 ;  /* 0x000000ffff067224 */ /* 0x000fe400078e0a06 */
[----:B------:R-:W-:Y:S01]  /*6e60*/  @!P4 IMAD.IADD R127, R127, 0x1, -R4 ;  /* 0x000000017f7fc824 */ /* 0x000fe200078e0a04 */
[C---:B------:R-:W-:Y:S01]  /*6e70*/  ISETP.GT.U32.AND P4, PT, R4.reuse, R129, PT ;  /* 0x000000810400720c */ /* 0x040fe20003f84070 */
[----:B------:R-:W-:Y:S01]  /*6e80*/  @!P1 IMAD.MOV R126, RZ, RZ, -R126 ;  /* 0x000000ffff7e9224 */ /* 0x000fe200078e0a7e */
[----:B------:R-:W-:Y:S01]  /*6e90*/  ISETP.GE.AND P1, PT, R7, RZ, PT ;  /* 0x000000ff0700720c */ /* 0x000fe20003f26270 */
[----:B------:R-:W-:Y:S01]  /*6ea0*/  IMAD R130, R4, R6, R131 ;  /* 0x0000000604827224 */ /* 0x000fe200078e0283 */
[----:B------:R-:W-:Y:S01]  /*6eb0*/  IABS R7, R7 ;  /* 0x0000000700077213 */ /* 0x000fe20000000000 */
[----:B------:R-:W-:Y:S01]  /*6ec0*/  @!P3 IMAD.MOV R127, RZ, RZ, -R127 ;  /* 0x000000ffff7fb224 */ /* 0x000fe200078e0a7f */
[----:B------:R-:W-:Y:S01]  /*6ed0*/  IABS R133, R5 ;  /* 0x0000000500857213 */ /* 0x000fe20000000000 */
[----:B------:R-:W-:Y:S01]  /*6ee0*/  @!P2 IMAD.IADD R128, R128, 0x1, -R4 ;  /* 0x000000018080a824 */ /* 0x000fe200078e0a04 */
[----:B------:R-:W-:Y:S01]  /*6ef0*/  ISETP.GT.U32.AND P3, PT, R4, R130, PT ;  /* 0x000000820400720c */ /* 0x000fe20003f64070 */
[----:B------:R-:W-:Y:S01]  /*6f00*/  IMAD.MOV.U32 R131, RZ, RZ, R7 ;  /* 0x000000ffff837224 */ /* 0x000fe200078e0007 */
[----:B------:R-:W-:Y:S01]  /*6f10*/  ISETP.GE.AND P2, PT, R5, RZ, PT ;  /* 0x000000ff0500720c */ /* 0x000fe20003f46270 */
[----:B------:R-:W-:Y:S01]  /*6f20*/  @!P6 IMAD.MOV R128, RZ, RZ, -R128 ;  /* 0x000000ffff80e224 */ /* 0x000fe200078e0a80 */
[----:B------:R-:W-:Y:S01]  /*6f30*/  LOP3.LUT R6, R3, 0x7a, RZ, 0xfc, !PT ;  /* 0x0000007a03067812 */ /* 0x000fe200078efcff */
[----:B------:R-:W-:-:S04]  /*6f40*/  IMAD.HI.U32 R5, R2, R131, RZ ;  /* 0x0000008302057227 */ /* 0x000fc800078e00ff */
[----:B------:R-:W-:Y:S01]  /*6f50*/  @!P4 IMAD.IADD R129, R129, 0x1, -R4 ;  /* 0x000000018181c824 */ /* 0x000fe200078e0a04 */
[----:B------:R-:W-:Y:S01]  /*6f60*/  ISETP.GE.AND P4, PT, R6, RZ, PT ;  /* 0x000000ff0600720c */ /* 0x000fe20003f86270 */
[----:B------:R-:W-:Y:S01]  /*6f70*/  IMAD.MOV R7, RZ, RZ, -R5 ;  /* 0x000000ffff077224 */ /* 0x000fe200078e0a05 */
[----:B------:R-:W-:Y:S01]  /*6f80*/  IABS R6, R6 ;  /* 0x0000000600067213 */ /* 0x000fe20000000000 */
[----:B------:R-:W-:Y:S01]  /*6f90*/  IMAD.HI.U32 R5, R2, R133, RZ ;  /* 0x0000008502057227 */ /* 0x000fe200078e00ff */
[----:B------:R-:W-:-:S03]  /*6fa0*/  ISETP.GT.U32.AND P6, PT, R4, R129, PT ;  /* 0x000000810400720c */ /* 0x000fc60003fc4070 */
[----:B------:R-:W-:Y:S02]  /*6fb0*/  @!P3 IMAD.IADD R130, R130, 0x1, -R4 ;  /* 0x000000018282b824 */ /* 0x000fe400078e0a04 */
[C---:B------:R-:W-:Y:S02]  /*6fc0*/  IMAD R131, R4.reuse, R7, R131 ;  /* 0x0000000704837224 */ /* 0x040fe400078e0283 */
[----:B------:R-:W-:Y:S01]  /*6fd0*/  IMAD.MOV R5, RZ, RZ, -R5 ;  /* 0x000000ffff057224 */ /* 0x000fe200078e0a05 */
[C---:B------:R-:W-:Y:S01]  /*6fe0*/  ISETP.GT.U32.AND P3, PT, R4.reuse, R130, PT ;  /* 0x000000820400720c */ /* 0x040fe20003f64070 */
[----:B------:R-:W-:Y:S02]  /*6ff0*/  IMAD.MOV.U32 R7, RZ, RZ, R6 ;  /* 0x000000ffff077224 */ /* 0x000fe400078e0006 */
[----:B------:R-:W-:Y:S02]  /*7000*/  IMAD R132, R4, R5, R133 ;  /* 0x0000000504847224 */ /* 0x000fe400078e0285 */
[----:B------:R-:W-:-:S04]  /*7010*/  IMAD.HI.U32 R5, R2, R7, RZ ;  /* 0x0000000702057227 */ /* 0x000fc800078e00ff */
[----:B------:R-:W-:Y:S01]  /*7020*/  @!P6 IMAD.IADD R129, R129, 0x1, -R4 ;  /* 0x000000018181e824 */ /* 0x000fe200078e0a04 */
[----:B------:R-:W-:Y:S01]  /*7030*/  ISETP.GT.U32.AND P6, PT, R4, R131, PT ;  /* 0x000000830400720c */ /* 0x000fe20003fc4070 */
[----:B------:R-:W-:Y:S02]  /*7040*/  IMAD.MOV R5, RZ, RZ, -R5 ;  /* 0x000000ffff057224 */ /* 0x000fe400078e0a05 */
[----:B------:R-:W-:-:S04]  /*7050*/  IMAD.HI.U32 R6, R2, R135, RZ ;  /* 0x0000008702067227 */ /* 0x000fc800078e00ff */
[C---:B------:R-:W-:Y:S01]  /*7060*/  IMAD R133, R4.reuse, R5, R7 ;  /* 0x0000000504857224 */ /* 0x040fe200078e0207 */
[----:B------:R-:W-:Y:S01]  /*7070*/  IABS R7, R140 ;  /* 0x0000008c00077213 */ /* 0x000fe20000000000 */
[----:B------:R-:W-:Y:S01]  /*7080*/  @!P5 IMAD.MOV R129, RZ, RZ, -R129 ;  /* 0x000000ffff81d224 */ /* 0x000fe200078e0a81 */
[----:B------:R-:W-:Y:S01]  /*7090*/  ISETP.GT.U32.AND P5, PT, R4, R132, PT ;  /* 0x000000840400720c */ /* 0x000fe20003fa4070 */
[----:B------:R-:W-:Y:S02]  /*70a0*/  IMAD.MOV R6, RZ, RZ, -R6 ;  /* 0x000000ffff067224 */ /* 0x000fe400078e0a06 */
[--C-:B------:R-:W-:Y:S01]  /*70b0*/  @!P3 IMAD.IADD R130, R130, 0x1, -R4.reuse ;  /* 0x000000018282b824 */ /* 0x100fe200078e0a04 */
[C---:B------:R-:W-:Y:S01]  /*70c0*/  ISETP.GT.U32.AND P3, PT, R4.reuse, R133, PT ;  /* 0x000000850400720c */ /* 0x040fe20003f64070 */
[----:B------:R-:W-:Y:S02]  /*70d0*/  IMAD R134, R4, R6, R135 ;  /* 0x0000000604867224 */ /* 0x000fe400078e0287 */
[----:B------:R-:W-:-:S02]  /*70e0*/  @!P6 IMAD.IADD R131, R131, 0x1, -R4 ;  /* 0x000000018383e824 */ /* 0x000fc400078e0a04 */
[----:B------:R-:W-:Y:S01]  /*70f0*/  IMAD.HI.U32 R5, R2, R137, RZ ;  /* 0x0000008902057227 */ /* 0x000fe200078e00ff */
[----:B------:R-:W-:-:S03]  /*7100*/  ISETP.GT.U32.AND P6, PT, R4, R134, PT ;  /* 0x000000860400720c */ /* 0x000fc60003fc4070 */
[--C-:B------:R-:W-:Y:S01]  /*7110*/  @!P5 IMAD.IADD R132, R132, 0x1, -R4.reuse ;  /* 0x000000018484d824 */ /* 0x100fe200078e0a04 */
[C---:B------:R-:W-:Y:S01]  /*7120*/  ISETP.GT.U32.AND P5, PT, R4.reuse, R131, PT ;  /* 0x000000830400720c */ /* 0x040fe20003fa4070 */
[----:B------:R-:W-:Y:S02]  /*7130*/  IMAD.MOV R5, RZ, RZ, -R5 ;  /* 0x000000ffff057224 */ /* 0x000fe400078e0a05 */
[----:B------:R-:W-:Y:S01]  /*7140*/  @!P3 IMAD.IADD R133, R133, 0x1, -R4 ;  /* 0x000000018585b824 */ /* 0x000fe200078e0a04 */
[C---:B------:R-:W-:Y:S01]  /*7150*/  ISETP.GT.U32.AND P3, PT, R4.reuse, R132, PT ;  /* 0x000000840400720c */ /* 0x040fe20003f64070 */
[----:B------:R-:W-:Y:S01]  /*7160*/  IMAD R135, R4, R5, R137 ;  /* 0x0000000504877224 */ /* 0x000fe200078e0289 */
[----:B------:R-:W-:Y:S01]  /*7170*/  IABS R137, R141 ;  /* 0x0000008d00897213 */ /* 0x000fe20000000000 */
[----:B------:R-:W-:-:S04]  /*7180*/  IMAD.HI.U32 R5, R2, R7, RZ ;  /* 0x0000000702057227 */ /* 0x000fc800078e00ff */
[--C-:B------:R-:W-:Y:S01]  /*7190*/  @!P6 IMAD.IADD R134, R134, 0x1, -R4.reuse ;  /* 0x000000018686e824 */ /* 0x100fe200078e0a04 */
[C---:B------:R-:W-:Y:S01]  /*71a0*/  ISETP.GT.U32.AND P6, PT, R4.reuse, R133, PT ;  /* 0x000000850400720c */ /* 0x040fe20003fc4070 */
[----:B------:R-:W-:Y:S02]  /*71b0*/  IMAD.MOV R5, RZ, RZ, -R5 ;  /* 0x000000ffff057224 */ /* 0x000fe400078e0a05 */
        /* <DEDUP_REMOVED lines=8> */
[----:B------:R-:W-:-:S04]  /*7240*/  IMAD.HI.U32 R5, R2, R137, RZ ;  /* 0x0000008902057227 */ /* 0x000fc800078e00ff */
[----:B------:R-:W-:Y:S01]  /*7250*/  @!P6 IMAD.IADD R133, R133, 0x1, -R4 ;  /* 0x000000018585e824 */ /* 0x000fe200078e0a04 */
[----:B------:R-:W-:Y:S01]  /*7260*/  ISETP.GT.U32.AND P6, PT, R4, R136, PT ;  /* 0x000000880400720c */ /* 0x000fe20003fc4070 */
[----:B------:R-:W-:Y:S02]  /*7270*/  IMAD.MOV R5, RZ, RZ, -R5 ;  /* 0x000000ffff057224 */ /* 0x000fe400078e0a05 */
[----:B------:R-:W-:Y:S02]  /*7280*/  @!P2 IMAD.MOV R132, RZ, RZ, -R132 ;  /* 0x000000ffff84a224 */ /* 0x000fe400078e0a84 */
[----:B------:R-:W-:-:S04]  /*7290*/  IMAD.HI.U32 R6, R2, R139, RZ ;  /* 0x0000008b02067227 */ /* 0x000fc800078e00ff */
[----:B------:R-:W-:Y:S02]  /*72a0*/  IMAD R137, R4, R5, R137 ;  /* 0x0000000504897224 */ /* 0x000fe400078e0289 */
[----:B------:R-:W-:-:S04]  /*72b0*/  IMAD.HI.U32 R5, R2, R7, RZ ;  /* 0x0000000702057227 */ /* 0x000fc800078e00ff */
[----:B------:R-:W-:Y:S01]  /*72c0*/  @!P6 IMAD.IADD R136, R136, 0x1, -R4 ;  /* 0x000000018888e824 */ /* 0x000fe200078e0a04 */
[C---:B------:R-:W-:Y:S01]  /*72d0*/  ISETP.GT.U32.AND P6, PT, R4.reuse, R137, PT ;  /* 0x000000890400720c */ /* 0x040fe20003fc4070 */
[----:B------:R-:W-:Y:S02]  /*72e0*/  IMAD.MOV R6, RZ, RZ, -R6 ;  /* 0x000000ffff067224 */ /* 0x000fe400078e0a06 */
        /* <DEDUP_REMOVED lines=15> */
[----:B------:R-:W-:Y:S01]  /*73e0*/  ISETP.GT.U32.AND P2, PT, R4, R139, PT ;  /* 0x0000008b0400720c */ /* 0x000fe20003f44070 */
[----:B------:R-:W-:Y:S01]  /*73f0*/  @!P4 IMAD.MOV R133, RZ, RZ, -R133 ;  /* 0x000000ffff85c224 */ /* 0x000fe200078e0a85 */
[----:B------:R-:W-:Y:S01]  /*7400*/  ISETP.GE.AND P4, PT, R141, RZ, PT ;  /* 0x000000ff8d00720c */ /* 0x000fe20003f86270 */
[----:B------:R-:W-:-:S04]  /*7410*/  IMAD.HI.U32 R5, R2, R7, RZ ;  /* 0x0000000702057227 */ /* 0x000fc800078e00ff */
[--C-:B------:R-:W-:Y:S01]  /*7420*/  @!P1 IMAD.IADD R135, R135, 0x1, -R4.reuse ;  /* 0x0000000187879824 */ /* 0x100fe200078e0a04 */
[----:B------:R-:W-:Y:S01]  /*7430*/  ISETP.GE.AND P1, PT, R142, RZ, PT ;  /* 0x000000ff8e00720c */ /* 0x000fe20003f26270 */
[--C-:B------:R-:W-:Y:S01]  /*7440*/  @!P6 IMAD.IADD R137, R137, 0x1, -R4.reuse ;  /* 0x000000018989e824 */ /* 0x100fe200078e0a04 */
[----:B------:R-:W-:Y:S01]  /*7450*/  LOP3.LUT R142, R3, 0x72, RZ, 0xfc, !PT ;  /* 0x00000072038e7812 */ /* 0x000fe200078efcff */
[----:B------:R-:W-:Y:S01]  /*7460*/  IMAD.MOV R140, RZ, RZ, -R5 ;  /* 0x000000ffff8c7224 */ /* 0x000fe200078e0a05 */
[----:B------:R-:W-:Y:S01]  /*7470*/  ISETP.GE.AND P6, PT, R143, RZ, PT ;  /* 0x000000ff8f00720c */ /* 0x000fe20003fc6270 */
[--C-:B------:R-:W-:Y:S01]  /*7480*/  @!P2 IMAD.IADD R139, R139, 0x1, -R4.reuse ;  /* 0x000000018b8ba824 */ /* 0x100fe200078e0a04 */
[----:B------:R-:W-:Y:S01]  /*7490*/  IABS R141, R142 ;  /* 0x0000008e008d7213 */ /* 0x000fe20000000000 */
[----:B------:R-:W-:Y:S01]  /*74a0*/  @!P3 IMAD.IADD R138, R138, 0x1, -R4 ;  /* 0x000000018a8ab824 */ /* 0x000fe200078e0a04 */
[C---:B------:R-:W-:Y:S01]  /*74b0*/  ISETP.GT.U32.AND P3, PT, R4.reuse, R137, PT ;  /* 0x000000890400720c */ /* 0x040fe20003f64070 */
[C---:B------:R-:W-:Y:S01]  /*74c0*/  IMAD R140, R4.reuse, R140, R7 ;  /* 0x0000008c048c7224 */ /* 0x040fe200078e0207 */
[----:B------:R-:W-:Y:S01]  /*74d0*/  ISETP.GT.U32.AND P2, PT, R4, R139, PT ;  /* 0x0000008b0400720c */ /* 0x000fe20003f44070 */
[----:B------:R-:W-:Y:S01]  /*74e0*/  IMAD.HI.U32 R5, R2, R141, RZ ;  /* 0x0000008d02057227 */ /* 0x000fe200078e00ff */
[----:B------:R-:W-:-:S03]  /*74f0*/  IABS R143, R147 ;  /* 0x00000093008f7213 */ /* 0x000fc60000000000 */
[----:B------:R-:W-:Y:S02]  /*7500*/  IMAD.MOV R5, RZ, RZ, -R5 ;  /* 0x000000ffff057224 */ /* 0x000fe400078e0a05 */
[----:B------:R-:W-:Y:S02]  /*7510*/  IMAD.MOV.U32 R7, RZ, RZ, R6 ;  /* 0x000000ffff077224 */ /* 0x000fe400078e0006 */
[C---:B------:R-:W-:Y:S02]  /*7520*/  IMAD R141, R4.reuse, R5, R141 ;  /* 0x00000005048d7224 */ /* 0x040fe400078e028d */
[--C-:B------:R-:W-:Y:S01]  /*7530*/  @!P3 IMAD.IADD R137, R137, 0x1, -R4.reuse ;  /* 0x000000018989b824 */ /* 0x100fe200078e0a04 */
[C---:B------:R-:W-:Y:S01]  /*7540*/  ISETP.GT.U32.AND P3, PT, R4.reuse, R140, PT ;  /* 0x0000008c0400720c */ /* 0x040fe20003f64070 */
[----:B------:R-:W-:Y:S01]  /*7550*/  @!P2 IMAD.IADD R139, R139, 0x1, -R4 ;  /* 0x000000018b8ba824 */ /* 0x000fe200078e0a04 */
[----:B------:R-:W-:Y:S01]  /*7560*/  ISETP.GT.U32.AND P2, PT, R4, R141, PT ;  /* 0x0000008d0400720c */ /* 0x000fe20003f44070 */
[----:B------:R-:W-:-:S04]  /*7570*/  IMAD.HI.U32 R5, R2, R7, RZ ;  /* 0x0000000702057227 */ /* 0x000fc800078e00ff */
[----:B------:R-:W-:Y:S01]  /*7580*/  @!P0 IMAD.MOV R135, RZ, RZ, -R135 ;  /* 0x000000ffff878224 */ /* 0x000fe200078e0a87 */
[----:B------:R-:W-:Y:S01]  /*7590*/  ISETP.GT.U32.AND P0, PT, R4, R138, PT ;  /* 0x0000008a0400720c */ /* 0x000fe20003f04070 */
[----:B------:R-:W-:Y:S02]  /*75a0*/  IMAD.MOV R5, RZ, RZ, -R5 ;  /* 0x000000ffff057224 */ /* 0x000fe400078e0a05 */
[----:B------:R-:W-:Y:S02]  /*75b0*/  @!P4 IMAD.MOV R137, RZ, RZ, -R137 ;  /* 0x000000ffff89c224 */ /* 0x000fe400078e0a89 */
[--C-:B------:R-:W-:Y:S01]  /*75c0*/  @!P3 IMAD.IADD R140, R140, 0x1, -R4.reuse ;  /* 0x000000018c8cb824 */ /* 0x100fe200078e0a04 */
[----:B------:R-:W-:Y:S01]  /*75d0*/  ISETP.GE.AND P3, PT, R142, RZ, PT ;  /* 0x000000ff8e00720c */ /* 0x000fe20003f66270 */
[----:B------:R-:W-:Y:S02]  /*75e0*/  @!P2 IMAD.IADD R141, R141, 0x1, -R4 ;  /* 0x000000018d8da824 */ /* 0x000fe400078e0a04 */
[C---:B------:R-:W-:Y:S01]  /*75f0*/  IMAD R142, R4.reuse, R5, R7 ;  /* 0x00000005048e7224 */ /* 0x040fe200078e0207 */
[----:B------:R-:W-:Y:S01]  /*7600*/  ISETP.GT.U32.AND P2, PT, R4, R140, PT ;  /* 0x0000008c0400720c */ /* 0x000fe20003f44070 */
[----:B------:R-:W-:Y:S01]  /*7610*/  IMAD.HI.U32 R5, R2, R145, RZ ;  /* 0x0000009102057227 */ /* 0x000fe200078e00ff */
[----:B------:R-:W-:-:S03]  /*7620*/  ISETP.GT.U32.AND P4, PT, R4, R141, PT ;  /* 0x0000008d0400720c */ /* 0x000fc60003f84070 */
[----:B------:R-:W-:Y:S02]  /*7630*/  IMAD.MOV R5, RZ, RZ, -R5 ;  /* 0x000000ffff057224 */ /* 0x000fe400078e0a05 */
[----:B------:R-:W-:-:S04]  /*7640*/  IMAD.HI.U32 R6, R2, R143, RZ ;  /* 0x0000008f02067227 */ /* 0x000fc800078e00ff */
[----:B------:R-:W-:Y:S01]  /*7650*/  @!P0 IMAD.IADD R138, R138, 0x1, -R4 ;  /* 0x000000018a8a8824 */ /* 0x000fe200078e0a04 */
[----:B------:R-:W-:Y:S01]  /*7660*/  ISETP.GE.AND P0, PT, R144, RZ, PT ;  /* 0x000000ff9000720c */ /* 0x000fe20003f06270 */
[C---:B------:R-:W-:Y:S02]  /*7670*/  IMAD R144, R4.reuse, R5, R145 ;  /* 0x0000000504907224 */ /* 0x040fe400078e0291 */
[----:B------:R-:W-:Y:S02]  /*7680*/  IMAD.MOV R6, RZ, RZ, -R6 ;  /* 0x000000ffff067224 */ /* 0x000fe400078e0a06 */
[----:B------:R-:W-:Y:S01]  /*7690*/  @!P4 IMAD.IADD R141, R141, 0x1, -R4 ;  /* 0x000000018d8dc824 */ /* 0x000fe200078e0a04 */
[C---:B------:R-:W-:Y:S01]  /*76a0*/  ISETP.GT.U32.AND P4, PT, R4.reuse, R144, PT ;  /* 0x000000900400720c */ /* 0x040fe20003f84070 */
[C---:B------:R-:W-:Y:S01]  /*76b0*/  IMAD R143, R4.reuse, R6, R143 ;  /* 0x00000006048f7224 */ /* 0x040fe200078e028f */
[----:B------:R-:W-:Y:S01]  /*76c0*/  IABS R6, R149 ;  /* 0x0000009500067213 */ /* 0x000fe20000000000 */
[----:B------:R-:W-:Y:S01]  /*76d0*/  @!P5 IMAD.MOV R136, RZ, RZ, -R136 ;  /* 0x000000ffff88d224 */ /* 0x000fe200078e0a88 */
[C---:B------:R-:W-:Y:S01]  /*76e0*/  ISETP.GT.U32.AND P5, PT, R4.reuse, R142, PT ;  /* 0x0000008e0400720c */ /* 0x040fe20003fa4070 */
[----:B------:R-:W-:Y:S01]  /*76f0*/  @!P6 IMAD.MOV R139, RZ, RZ, -R139 ;  /* 0x000000ffff8be224 */ /* 0x000fe200078e0a8b */
[----:B------:R-:W-:Y:S01]  /*7700*/  ISETP.GT.U32.AND P6, PT, R4, R143, PT ;  /* 0x0000008f0400720c */ /* 0x000fe20003fc4070 */
[----:B------:R-:W-:Y:S01]  /*7710*/  IMAD.MOV.U32 R145, RZ, RZ, R6 ;  /* 0x000000ffff917224 */ /* 0x000fe200078e0006 */
[----:B------:R-:W-:Y:S01]  /*7720*/  LOP3.LUT R6, R3, 0x6d, RZ, 0xfc, !PT ;  /* 0x0000006d03067812 */ /* 0x000fe200078efcff */
[----:B------:R-:W-:Y:S01]  /*7730*/  @!P1 IMAD.MOV R138, RZ, RZ, -R138 ;  /* 0x000000ffff8a9224 */ /* 0x000fe200078e0a8a */
[----:B------:R-:W-:Y:S01]  /*7740*/  ISETP.GE.AND P1, PT, R146, RZ, PT ;  /* 0x000000ff9200720c */ /* 0x000fe20003f26270 */
[----:B------:R-:W-:Y:S01]  /*7750*/  IMAD.HI.U32 R5, R2, R145, RZ ;  /* 0x0000009102057227 */ /* 0x000fe200078e00ff */
[----:B------:R-:W-:-:S03]  /*7760*/  IABS R7, R6 ;  /* 0x0000000600077213 */ /* 0x000fc60000000000 */
[--C-:B------:R-:W-:Y:S02]  /*7770*/  @!P4 IMAD.IADD R144, R144, 0x1, -R4.reuse ;  /* 0x000000019090c824 */ /* 0x100fe400078e0a04 */
[----:B------:R-:W-:Y:S02]  /*7780*/  IMAD.MOV R5, RZ, RZ, -R5 ;  /* 0x000000ffff057224 */ /* 0x000fe400078e0a05 */
[----:B------:R-:W-:Y:S01]  /*7790*/  @!P5 IMAD.IADD R142, R142, 0x1, -R4 ;  /* 0x000000018e8ed824 */ /* 0x000fe200078e0a04 */
[C---:B------:R-:W-:Y:S01]  /*77a0*/  ISETP.GT.U32.AND P4, PT, R4.reuse, R144, PT ;  /* 0x000000900400720c */ /* 0x040fe20003f84070 */
[----:B------:R-:W-:Y:S01]  /*77b0*/  IMAD R145, R4, R5, R145 ;  /* 0x0000000504917224 */ /* 0x000fe200078e0291 */
[----:B------:R-:W-:Y:S01]  /*77c0*/  ISETP.GE.AND P5, PT, R148, RZ, PT ;  /* 0x000000ff9400720c */ /* 0x000fe20003fa6270 */
[----:B------:R-:W-:Y:S01]  /*77d0*/  IMAD.HI.U32 R5, R2, R7, RZ ;  /* 0x0000000702057227 */ /* 0x000fe200078e00ff */
[----:B------:R-:W-:-:S03]  /*77e0*/  LOP3.LUT R148, R3, 0x6c, RZ, 0xfc, !PT ;  /* 0x0000006c03947812 */ /* 0x000fc600078efcff */
[--C-:B------:R-:W-:Y:S01]  /*77f0*/  @!P6 IMAD.IADD R143, R143, 0x1, -R4.reuse ;  /* 0x000000018f8fe824 */ /* 0x100fe200078e0a04 */
[----:B------:R-:W-:Y:S01]  /*7800*/  ISETP.GT.U32.AND P6, PT, R4, R142, PT ;  /* 0x0000008e0400720c */ /* 0x000fe20003fc4070 */
[----:B------:R-:W-:Y:S02]  /*7810*/  IMAD.MOV R5, RZ, RZ, -R5 ;  /* 0x000000ffff057224 */ /* 0x000fe400078e0a05 */
[--C-:B------:R-:W-:Y:S01]  /*7820*/  @!P2 IMAD.IADD R140, R140, 0x1, -R4.reuse ;  /* 0x000000018c8ca824 */ /* 0x100fe200078e0a04 */
[----:B------:R-:W-:Y:S01]  /*7830*/  ISETP.GE.AND P2, PT, R147, RZ, PT ;  /* 0x000000ff9300720c */ /* 0x000fe20003f46270 */
[----:B------:R-:W-:Y:S01]  /*7840*/  IMAD R146, R4, R5, R7 ;  /* 0x0000000504927224 */ /* 0x000fe200078e0207 */
[----:B------:R-:W-:Y:S01]  /*7850*/  IABS R147, R148 ;  /* 0x0000009400937213 */ /* 0x000fe20000000000 */
[----:B------:R-:W-:Y:S01]  /*7860*/  @!P4 IMAD.IADD R144, R144, 0x1, -R4 ;  /* 0x000000019090c824 */ /* 0x000fe200078e0a04 */
[----:B------:R-:W-:Y:S01]  /*7870*/  IABS R7, R150 ;  /* 0x0000009600077213 */ /* 0x000fe20000000000 */
[----:B------:R-:W-:Y:S01]  /*7880*/  @!P0 IMAD.MOV R140, RZ, RZ, -R140 ;  /* 0x000000ffff8c8224 */ /* 0x000fe200078e0a8c */
[----:B------:R-:W-:Y:S01]  /*7890*/  ISETP.GT.U32.AND P4, PT, R4, R146, PT ;  /* 0x000000920400720c */ /* 0x000fe20003f84070 */
[----:B------:R-:W-:Y:S01]  /*78a0*/  IMAD.HI.U32 R5, R2, R147, RZ ;  /* 0x0000009302057227 */ /* 0x000fe200078e00ff */
[----:B------:R-:W-:-:S03]  /*78b0*/  ISETP.GT.U32.AND P0, PT, R4, R143, PT ;  /* 0x0000008f0400720c */ /* 0x000fc60003f04070 */
[--C-:B------:R-:W-:Y:S01]  /*78c0*/  @!P6 IMAD.IADD R142, R142, 0x1, -R4.reuse ;  /* 0x000000018e8ee824 */ /* 0x100fe200078e0a04 */
[C---:B------:R-:W-:Y:S01]  /*78d0*/  ISETP.GT.U32.AND P6, PT, R4.reuse, R145, PT ;  /* 0x000000910400720c */ /* 0x040fe20003fc4070 */
[----:B------:R-:W-:Y:S02]  /*78e0*/  IMAD.MOV R5, RZ, RZ, -R5 ;  /* 0x000000ffff057224 */ /* 0x000fe400078e0a05 */
[----:B------:R-:W-:Y:S01]  /*78f0*/  @!P3 IMAD.MOV R141, RZ, RZ, -R141 ;  /* 0x000000ffff8db224 */ /* 0x000fe200078e0a8d */
[----:B------:R-:W-:Y:S01]  /*7900*/  ISETP.GE.AND P3, PT, R149, RZ, PT ;  /* 0x000000ff9500720c */ /* 0x000fe20003f66270 */
[----:B------:R-:W-:Y:S01]  /*7910*/  IMAD R147, R4, R5, R147 ;  /* 0x0000000504937224 */ /* 0x000fe200078e0293 */
[----:B------:R-:W-:Y:S01]  /*7920*/  IABS R149, R151 ;  /* 0x0000009700957213 */ /* 0x000fe20000000000 */
[----:B------:R-:W-:Y:S02]  /*7930*/  @!P4 IMAD.IADD R146, R146, 0x1, -R4 ;  /* 0x000000019292c824 */ /* 0x000fe400078e0a04 */
[----:B------:R-:W-:-:S03]  /*7940*/  IMAD.HI.U32 R5, R2, R7, RZ ;  /* 0x0000000702057227 */ /* 0x000fc600078e00ff */
[C---:B------:R-:W-:Y:S01]  /*7950*/  ISETP.GT.U32.AND P4, PT, R4.reuse, R146, PT ;  /* 0x000000920400720c */ /* 0x040fe20003f84070 */
[--C-:B------:R-:W-:Y:S02]  /*7960*/  @!P6 IMAD.IADD R145, R145, 0x1, -R4.reuse ;  /* 0x000000019191e824 */ /* 0x100fe400078e0a04 */
[----:B------:R-:W-:Y:S02]  /*7970*/  IMAD.MOV R5, RZ, RZ, -R5 ;  /* 0x000000ffff057224 */ /* 0x000fe400078e0a05 */
[----:B------:R-:W-:Y:S01]  /*7980*/  @!P0 IMAD.IADD R143, R143, 0x1, -R4 ;  /* 0x000000018f8f8824 */ /* 0x000fe200078e0a04 */
[----:B------:R-:W-:Y:S01]  /*7990*/  ISETP.GT.U32.AND P6, PT, R4, R145, PT ;  /* 0x000000910400720c */ /* 0x000fe20003fc4070 */
[----:B------:R-:W-:Y:S01]  /*79a0*/  @!P1 IMAD.MOV R142, RZ, RZ, -R142 ;  /* 0x000000ffff8e9224 */ /* 0x000fe200078e0a8e */
[----:B------:R-:W-:Y:S01]  /*79b0*/  ISETP.GE.AND P0, PT, R6, RZ, PT ;  /* 0x000000ff0600720c */ /* 0x000fe20003f06270 */
[----:B------:R-:W-:Y:S01]  /*79c0*/  IMAD.HI.U32 R6, R2, R149, RZ ;  /* 0x0000009502067227 */ /* 0x000fe200078e00ff */
[----:B------:R-:W-:-:S03]  /*79d0*/  ISETP.GE.AND P1, PT, R148, RZ, PT ;  /* 0x000000ff9400720c */ /* 0x000fc60003f26270 */
[C---:B------:R-:W-:Y:S02]  /*79e0*/  IMAD R148, R4.reuse, R5, R7 ;  /* 0x0000000504947224 */ /* 0x040fe400078e0207 */
[----:B------:R-:W-:Y:S01]  /*79f0*/  @!P2 IMAD.MOV R143, RZ, RZ, -R143 ;  /* 0x000000ffff8fa224 */ /* 0x000fe200078e0a8f */
[----:B------:R-:W-:Y:S01]  /*7a00*/  ISETP.GT.U32.AND P2, PT, R4, R147, PT ;  /* 0x000000930400720c */ /* 0x000fe20003f44070 */
[----:B------:R-:W-:Y:S02]  /*7a10*/  IMAD.MOV R6, RZ, RZ, -R6 ;  /* 0x000000ffff067224 */ /* 0x000fe400078e0a06 */
[--C-:B------:R-:W-:Y:S01]  /*7a20*/  @!P4 IMAD.IADD R146, R146, 0x1, -R4.reuse ;  /* 0x000000019292c824 */ /* 0x100fe200078e0a04 */
[C---:B------:R-:W-:Y:S01]  /*7a30*/  ISETP.GT.U32.AND P4, PT, R4.reuse, R148, PT ;  /* 0x000000940400720c */ /* 0x040fe20003f84070 */
[----:B------:R-:W-:Y:S01]  /*7a40*/  @!P6 IMAD.IADD R145, R145, 0x1, -R4 ;  /* 0x000000019191e824 */ /* 0x000fe200078e0a04 */
[----:B------:R-:W-:Y:S01]  /*7a50*/  ISETP.GE.AND P6, PT, R151, RZ, PT ;  /* 0x000000ff9700720c */ /* 0x000fe20003fc6270 */
[----:B------:R-:W-:Y:S01]  /*7a60*/  IMAD R149, R4, R6, R149 ;  /* 0x0000000604957224 */ /* 0x000fe200078e0295 */
[----:B------:R-:W-:Y:S01]  /*7a70*/  LOP3.LUT R6, R3, 0x68, RZ, 0xfc, !PT ;  /* 0x0000006803067812 */ /* 0x000fe200078efcff */
[----:B------:R-:W-:-:S02]  /*7a80*/  @!P3 IMAD.MOV R145, RZ, RZ, -R145 ;  /* 0x000000ffff91b224 */ /* 0x000fc400078e0a91 */
[----:B------:R-:W-:Y:S01]  /*7a90*/  @!P5 IMAD.MOV R144, RZ, RZ, -R144 ;  /* 0x000000ffff90d224 */ /* 0x000fe200078e0a90 */
[----:B------:R-:W-:Y:S01]  /*7aa0*/  ISETP.GT.U32.AND P3, PT, R4, R149, PT ;  /* 0x000000950400720c */ /* 0x000fe20003f64070 */
[----:B------:R-:W-:Y:S01]  /*7ab0*/  @!P2 IMAD.IADD R147, R147, 0x1, -R4 ;  /* 0x000000019393a824 */ /* 0x000fe200078e0a04 */
[----:B------:R-:W-:Y:S01]  /*7ac0*/  ISETP.GE.AND P5, PT, R150, RZ, PT ;  /* 0x000000ff9600720c */ /* 0x000fe20003fa6270 */
[----:B------:R-:W-:Y:S01]  /*7ad0*/  @!P0 IMAD.MOV R146, RZ, RZ, -R146 ;  /* 0x000000ffff928224 */ /* 0x000fe200078e0a92 */
[----:B------:R-:W-:Y:S01]  /*7ae0*/  LOP3.LUT R150, R3, 0x69, RZ, 0xfc, !PT ;  /* 0x0000006903967812 */ /* 0x000fe200078efcff */
[----:B------:R-:W-:Y:S01]  /*7af0*/  @!P4 IMAD.IADD R148, R148, 0x1, -R4 ;  /* 0x000000019494c824 */ /* 0x000fe200078e0a04 */
[C---:B------:R-:W-:Y:S02]  /*7b00*/  ISETP.GT.U32.AND P2, PT, R4.reuse, R147, PT ;  /* 0x000000930400720c */ /* 0x040fe40003f44070 */
[----:B------:R-:W-:Y:S02]  /*7b10*/  IABS R7, R150 ;  /* 0x0000009600077213 */ /* 0x000fe40000000000 */
[----:B------:R-:W-:-:S02]  /*7b20*/  ISETP.GT.U32.AND P4, PT, R4, R148, PT ;  /* 0x000000940400720c */ /* 0x000fc40003f84070 */
[----:B------:R-:W-:Y:S01]  /*7b30*/  IABS R151, R6 ;  /* 0x0000000600977213 */ /* 0x000fe20000000000 */
[----:B------:R-:W-:Y:S01]  /*7b40*/  IMAD.HI.U32 R5, R2, R7, RZ ;  /* 0x0000000702057227 */ /* 0x000fe200078e00ff */
[----:B------:R-:W-:-:S03]  /*7b50*/  ISETP.GE.AND P0, PT, R150, RZ, PT ;  /* 0x000000ff9600720c */ /* 0x000fc60003f06270 */
[----:B------:R-:W-:Y:S02]  /*7b60*/  @!P3 IMAD.IADD R149, R149, 0x1, -R4 ;  /* 0x000000019595b824 */ /* 0x000fe400078e0a04 */
[----:B------:R-:W-:Y:S02]  /*7b70*/  IMAD.MOV R150, RZ, RZ, -R5 ;  /* 0x000000ffff967224 */ /* 0x000fe400078e0a05 */
[----:B------:R-:W-:Y:S01]  /*7b80*/  IMAD.HI.U32 R5, R2, R151, RZ ;  /* 0x0000009702057227 */ /* 0x000fe200078e00ff */
[----:B------:R-:W-:-:S03]  /*7b90*/  ISETP.GT.U32.AND P3, PT, R4, R149, PT ;  /* 0x000000950400720c */ /* 0x000fc60003f64070 */
[----:B------:R-:W-:Y:S02]  /*7ba0*/  IMAD R150, R4, R150, R7 ;  /* 0x0000009604967224 */ /* 0x000fe400078e0207 */
[----:B------:R-:W-:Y:S01]  /*7bb0*/  @!P2 IMAD.IADD R147, R147, 0x1, -R4 ;  /* 0x000000019393a824 */ /* 0x000fe200078e0a04 */
[----:B------:R-:W-:Y:S01]  /*7bc0*/  ISETP.GE.AND P2, PT, R6, RZ, PT ;  /* 0x000000ff0600720c */ /* 0x000fe20003f46270 */
[----:B------:R-:W-:Y:S02]  /*7bd0*/  IMAD.MOV R5, RZ, RZ, -R5 ;  /* 0x000000ffff057224 */ /* 0x000fe400078e0a05 */
[----:B------:R-:W-:-:S04]  /*7be0*/  IMAD.HI.U32 R6, R2, R153, RZ ;  /* 0x0000009902067227 */ /* 0x000fc800078e00ff */
[----:B------:R-:W-:Y:S01]  /*7bf0*/  @!P4 IMAD.IADD R148, R148, 0x1, -R4 ;  /* 0x000000019494c824 */ /* 0x000fe200078e0a04 */
[C---:B------:R-:W-:Y:S01]  /*7c00*/  ISETP.GT.U32.AND P4, PT, R4.reuse, R150, PT ;  /* 0x000000960400720c */ /* 0x040fe20003f84070 */
[----:B------:R-:W-:Y:S01]  /*7c10*/  IMAD R151, R4, R5, R151 ;  /* 0x0000000504977224 */ /* 0x000fe200078e0297 */
[----:B------:R-:W-:Y:S01]  /*7c20*/  LOP3.LUT R5, R3, 0x66, RZ, 0xfc, !PT ;  /* 0x0000006603057812 */ /* 0x000fe200078efcff */
[----:B------:R-:W-:Y:S02]  /*7c30*/  IMAD.MOV R6, RZ, RZ, -R6 ;  /* 0x000000ffff067224 */ /* 0x000fe400078e0a06 */
        /* <DEDUP_REMOVED lines=8> */
[----:B------:R-:W-:-:S02]  /*7cc0*/  @!P4 IMAD.IADD R150, R150, 0x1, -R4 ;  /* 0x000000019696c824 */ /* 0x000fc400078e0a04 */
[----:B------:R-:W-:Y:S01]  /*7cd0*/  @!P6 IMAD.MOV R149, RZ, RZ, -R149 ;  /* 0x000000ffff95e224 */ /* 0x000fe200078e0a95 */
[----:B------:R-:W-:Y:S01]  /*7ce0*/  ISETP.GT.U32.AND P6, PT, R4, R152, PT ;  /* 0x000000980400720c */ /* 0x000fe20003fc4070 */
[----:B------:R-:W-:Y:S01]  /*7cf0*/  IMAD.HI.U32 R6, R2, R155, RZ ;  /* 0x0000009b02067227 */ /* 0x000fe200078e00ff */
[----:B------:R-:W-:-:S03]  /*7d00*/  ISETP.GT.U32.AND P4, PT, R4, R150, PT ;  /* 0x000000960400720c */ /* 0x000fc60003f84070 */
[----:B------:R-:W-:Y:S02]  /*7d10*/  @!P5 IMAD.IADD R151, R151, 0x1, -R4 ;  /* 0x000000019797d824 */ /* 0x000fe400078e0a04 */
[----:B------:R-:W-:-:S03]  /*7d20*/  IMAD.HI.U32 R5, R2, R153, RZ ;  /* 0x0000009902057227 */ /* 0x000fc600078e00ff */
[----:B------:R-:W-:Y:S01]  /*7d30*/  ISETP.GT.U32.AND P5, PT, R4, R151, PT ;  /* 0x000000970400720c */ /* 0x000fe20003fa4070 */
[----:B------:R-:W-:Y:S02]  /*7d40*/  IMAD.MOV R6, RZ, RZ, -R6 ;  /* 0x000000ffff067224 */ /* 0x000fe400078e0a06 */
[--C-:B------:R-:W-:Y:S02]  /*7d50*/  @!P6 IMAD.IADD R152, R152, 0x1, -R4.reuse ;  /* 0x000000019898e824 */ /* 0x100fe400078e0a04 */
[----:B------:R-:W-:Y:S01]  /*7d60*/  @!P4 IMAD.IADD R150, R150, 0x1, -R4 ;  /* 0x000000019696c824 */ /* 0x000fe200078e0a04 */
[----:B------:R-:W-:Y:S01]  /*7d70*/  ISETP.GE.AND P4, PT, R154, RZ, PT ;  /* 0x000000ff9a00720c */ /* 0x000fe20003f86270 */
[----:B------:R-:W-:Y:S01]  /*7d80*/  IMAD.MOV R7, RZ, RZ, -R5 ;  /* 0x000000ffff077224 */ /* 0x000fe200078e0a05 */
[C---:B------:R-:W-:Y:S01]  /*7d90*/  ISETP.GT.U32.AND P6, PT, R4.reuse, R152, PT ;  /* 0x000000980400720c */ /* 0x040fe20003fc4070 */
[----:B------:R-:W-:Y:S02]  /*7da0*/  IMAD R154, R4, R6, R155 ;  /* 0x00000006049a7224 */ /* 0x000fe400078e029b */
[----:B------:R-:W-:-:S04]  /*7db0*/  IMAD.HI.U32 R6, R2, R159, RZ ;  /* 0x0000009f02067227 */ /* 0x000fc800078e00ff */
[C---:B------:R-:W-:Y:S01]  /*7dc0*/  IMAD R153, R4.reuse, R7, R153 ;  /* 0x0000000704997224 */ /* 0x040fe200078e0299 */
[----:B------:R-:W-:Y:S01]  /*7dd0*/  IABS R7, R161 ;  /* 0x000000a100077213 */ /* 0x000fe20000000000 */
[----:B------:R-:W-:Y:S02]  /*7de0*/  @!P5 IMAD.IADD R151, R151, 0x1, -R4 ;  /* 0x000000019797d824 */ /* 0x000fe400078e0a04 */
[----:B------:R-:W-:Y:S01]  /*7df0*/  IMAD.MOV R6, RZ, RZ, -R6 ;  /* 0x000000ffff067224 */ /* 0x000fe200078e0a06 */
[----:B------:R-:W-:Y:S01]  /*7e00*/  ISETP.GT.U32.AND P5, PT, R4, R153, PT ;  /* 0x000000990400720c */ /* 0x000fe20003fa4070 */
[----:B------:R-:W-:Y:S01]  /*7e10*/  @!P2 IMAD.MOV R151, RZ, RZ, -R151 ;  /* 0x000000ffff97a224 */ /* 0x000fe200078e0a97 */
[----:B------:R-:W-:Y:S01]  /*7e20*/  ISETP.GE.AND P2, PT, R156, RZ, PT ;  /* 0x000000ff9c00720c */ /* 0x000fe20003f46270 */
[----:B------:R-:W-:Y:S01]  /*7e30*/  IMAD R156, R4, R6, R159 ;  /* 0x00000006049c7224 */ /* 0x000fe200078e029f */
[----:B------:R-:W-:Y:S01]  /*7e40*/  IABS R159, R162 ;  /* 0x000000a2009f7213 */ /* 0x000fe20000000000 */
[----:B------:R-:W-:-:S02]  /*7e50*/  @!P6 IMAD.IADD R152, R152, 0x1, -R4 ;  /* 0x000000019898e824 */ /* 0x000fc400078e0a04 */
[----:B------:R-:W-:-:S04]  /*7e60*/  IMAD.HI.U32 R5, R2, R157, RZ ;  /* 0x0000009d02057227 */ /* 0x000fc800078e00ff */
[----:B------:R-:W-:Y:S01]  /*7e70*/  @!P1 IMAD.MOV R152, RZ, RZ, -R152 ;  /* 0x000000ffff989224 */ /* 0x000fe200078e0a98 */
[C---:B------:R-:W-:Y:S01]  /*7e80*/  ISETP.GT.U32.AND P1, PT, R4.reuse, R156, PT ;  /* 0x0000009c0400720c */ /* 0x040fe20003f24070 */
[----:B------:R-:W-:Y:S02]  /*7e90*/  IMAD.MOV R5, RZ, RZ, -R5 ;  /* 0x000000ffff057224 */ /* 0x000fe400078e0a05 */
[----:B------:R-:W-:Y:S01]  /*7ea0*/  @!P0 IMAD.MOV R150, RZ, RZ, -R150 ;  /* 0x000000ffff968224 */ /* 0x000fe200078e0a96 */
[C---:B------:R-:W-:Y:S01]  /*7eb0*/  ISETP.GT.U32.AND P0, PT, R4.reuse, R154, PT ;  /* 0x0000009a0400720c */ /* 0x040fe20003f04070 */
[----:B------:R-:W-:Y:S01]  /*7ec0*/  IMAD R155, R4, R5, R157 ;  /* 0x00000005049b7224 */ /* 0x000fe200078e029d */
[----:B------:R-:W-:Y:S01]  /*7ed0*/  IABS R157, R160 ;  /* 0x000000a0009d7213 */ /* 0x000fe20000000000 */
[----:B------:R-:W-:Y:S02]  /*7ee0*/  @!P5 IMAD.IADD R153, R153, 0x1, -R4 ;  /* 0x000000019999d824 */ /* 0x000fe400078e0a04 */
[----:B------:R-:W-:Y:S01]  /*7ef0*/  IMAD.HI.U32 R6, R2, R159, RZ ;  /* 0x0000009f02067227 */ /* 0x000fe200078e00ff */
[----:B------:R-:W-:-:S02]  /*7f00*/  ISETP.GT.U32.AND P6, PT, R4, R155, PT ;  /* 0x0000009b0400720c */ /* 0x000fc40003fc4070 */
[----:B------:R-:W-:Y:S01]  /*7f10*/  ISETP.GT.U32.AND P5, PT, R4, R153, PT ;  /* 0x000000990400720c */ /* 0x000fe20003fa4070 */
[----:B------:R-:W-:-:S04]  /*7f20*/  IMAD.HI.U32 R5, R2, R157, RZ ;  /* 0x0000009d02057227 */ /* 0x000fc800078e00ff */
[--C-:B------:R-:W-:Y:S02]  /*7f30*/  @!P1 IMAD.IADD R156, R156, 0x1, -R4.reuse ;  /* 0x000000019c9c9824 */ /* 0x100fe400078e0a04 */
[----:B------:R-:W-:Y:S02]  /*7f40*/  IMAD.MOV R5, RZ, RZ, -R5 ;  /* 0x000000ffff057224 */ /* 0x000fe400078e0a05 */
[----:B------:R-:W-:Y:S01]  /*7f50*/  @!P0 IMAD.IADD R154, R154, 0x1, -R4 ;  /* 0x000000019a9a8824 */ /* 0x000fe200078e0a04 */
[C---:B------:R-:W-:Y:S01]  /*7f60*/  ISETP.GT.U32.AND P1, PT, R4.reuse, R156, PT ;  /* 0x0000009c0400720c */ /* 0x040fe20003f24070 */
[----:B------:R-:W-:Y:S02]  /*7f70*/  IMAD R157, R4, R5, R157 ;  /* 0x00000005049d7224 */ /* 0x000fe400078e029d */
[----:B------:R-:W-:Y:S01]  /*7f80*/  IMAD.HI.U32 R5, R2, R7, RZ ;  /* 0x0000000702057227 */ /* 0x000fe200078e00ff */
[----:B------:R-:W-:-:S03]  /*7f90*/  ISETP.GT.U32.AND P0, PT, R4, R154, PT ;  /* 0x0000009a0400720c */ /* 0x000fc60003f04070 */
[----:B------:R-:W-:Y:S02]  /*7fa0*/  IMAD.MOV R5, RZ, RZ, -R5 ;  /* 0x000000ffff057224 */ /* 0x000fe400078e0a05 */
[--C-:B------:R-:W-:Y:S01]  /*7fb0*/  @!P5 IMAD.IADD R153, R153, 0x1, -R4.reuse ;  /* 0x000000019999d824 */ /* 0x100fe200078e0a04 */
[----:B------:R-:W-:Y:S01]  /*7fc0*/  ISETP.GE.AND P5, PT, R158, RZ, PT ;  /* 0x000000ff9e00720c */ /* 0x000fe20003fa6270 */
[--C-:B------:R-:W-:Y:S02]  /*7fd0*/  @!P6 IMAD.IADD R155, R155, 0x1, -R4.reuse ;  /* 0x000000019b9be824 */ /* 0x100fe400078e0a04 */
[----:B------:R-:W-:Y:S01]  /*7fe0*/  IMAD R158, R4, R5, R7 ;  /* 0x00000005049e7224 */ /* 0x000fe200078e0207 */
[C---:B------:R-:W-:Y:S01]  /*7ff0*/  LOP3.LUT R5, R3.reuse, 0x5f, RZ, 0xfc, !PT ;  /* 0x0000005f03057812 */ /* 0x040fe200078efcff */
[--C-:B------:R-:W-:Y:S01]  /*8000*/  @!P1 IMAD.IADD R156, R156, 0x1, -R4.reuse ;  /* 0x000000019c9c9824 */ /* 0x100fe200078e0a04 */
[----:B------:R-:W-:Y:S01]  /*8010*/  ISETP.GT.U32.AND P6, PT, R4, R155, PT ;  /* 0x0000009b0400720c */ /* 0x000fe20003fc4070 */
[----:B------:R-:W-:Y:S01]  /*8020*/  @!P0 IMAD.IADD R154, R154, 0x1, -R4 ;  /* 0x000000019a9a8824 */ /* 0x000fe200078e0a04 */
[C---:B------:R-:W-:Y:S01]  /*8030*/  ISETP.GT.U32.AND P1, PT, R4.reuse, R158, PT ;  /* 0x0000009e0400720c */ /* 0x040fe20003f24070 */
[----:B------:R-:W-:Y:S01]  /*8040*/  @!P3 IMAD.MOV R153, RZ, RZ, -R153 ;  /* 0x000000ffff99b224 */ /* 0x000fe200078e0a99 */
[----:B------:R-:W-:Y:S01]  /*8050*/  ISETP.GT.U32.AND P0, PT, R4, R157, PT ;  /* 0x0000009d0400720c */ /* 0x000fe20003f04070 */
[----:B------:R-:W-:Y:S01]  /*8060*/  IMAD.MOV R6, RZ, RZ, -R6 ;  /* 0x000000ffff067224 */ /* 0x000fe200078e0a06 */
[----:B------:R-:W-:Y:S01]  /*8070*/  IABS R7, R5 ;  /* 0x0000000500077213 */ /* 0x000fe20000000000 */
[----:B------:R-:W-:Y:S01]  /*8080*/  @!P4 IMAD.MOV R154, RZ, RZ, -R154 ;  /* 0x000000ffff9ac224 */ /* 0x000fe200078e0a9a */
[----:B------:R-:W-:Y:S01]  /*8090*/  ISETP.GE.AND P3, PT, R160, RZ, PT ;  /* 0x000000ffa000720c */ /* 0x000fe20003f66270 */
[----:B------:R-:W-:Y:S01]  /*80a0*/  IMAD R159, R4, R6, R159 ;  /* 0x00000006049f7224 */ /* 0x000fe200078e029f */
        /* <DEDUP_REMOVED lines=15> */
[----:B------:R-:W-:Y:S01]  /*81a0*/  LOP3.LUT R162, R3, 0x5d, RZ, 0xfc, !PT ;  /* 0x0000005d03a27812 */ /* 0x000fe200078efcff */
[----:B------:R-:W-:-:S03]  /*81b0*/  IMAD.HI.U32 R6, R2, R161, RZ ;  /* 0x000000a102067227 */ /* 0x000fc600078e00ff */
[----:B------:R-:W-:Y:S01]  /*81c0*/  IABS R163, R162 ;  /* 0x000000a200a37213 */ /* 0x000fe20000000000 */
[----:B------:R-:W-:Y:S01]  /*81d0*/  IMAD R160, R4, R5, R7 ;  /* 0x0000000504a07224 */ /* 0x000fe200078e0207 */
[----:B------:R-:W-:Y:S01]  /*81e0*/  IABS R7, R170 ;  /* 0x000000aa00077213 */ /* 0x000fe20000000000 */
[----:B------:R-:W-:Y:S02]  /*81f0*/  IMAD.MOV R6, RZ, RZ, -R6 ;  /* 0x000000ffff067224 */ /* 0x000fe400078e0a06 */
[--C-:B------:R-:W-:Y:S01]  /*8200*/  @!P1 IMAD.IADD R158, R158, 0x1, -R4.reuse ;  /* 0x000000019e9e9824 */ /* 0x100fe200078e0a04 */
[C---:B------:R-:W-:Y:S01]  /*8210*/  ISETP.GT.U32.AND P1, PT, R4.reuse, R160, PT ;  /* 0x000000a00400720c */ /* 0x040fe20003f24070 */
[----:B------:R-:W-:Y:S01]  /*8220*/  @!P0 IMAD.IADD R157, R157, 0x1, -R4 ;  /* 0x000000019d9d8824 */ /* 0x000fe200078e0a04 */
[C---:B------:R-:W-:Y:S01]  /*8230*/  ISETP.GT.U32.AND P0, PT, R4.reuse, R159, PT ;  /* 0x0000009f0400720c */ /* 0x040fe20003f04070 */
[----:B------:R-:W-:Y:S02]  /*8240*/  IMAD R161, R4, R6, R161 ;  /* 0x0000000604a17224 */ /* 0x000fe400078e02a1 */
[----:B------:R-:W-:-:S04]  /*8250*/  IMAD.HI.U32 R5, R2, R163, RZ ;  /* 0x000000a302057227 */ /* 0x000fc800078e00ff */
[----:B------:R-:W-:Y:S01]  /*8260*/  @!P3 IMAD.MOV R157, RZ, RZ, -R157 ;  /* 0x000000ffff9db224 */ /* 0x000fe200078e0a9d */
[----:B------:R-:W-:Y:S01]  /*8270*/  ISETP.GT.U32.AND P3, PT, R4, R161, PT ;  /* 0x000000a10400720c */ /* 0x000fe20003f64070 */
[----:B------:R-:W-:Y:S02]  /*8280*/  IMAD.MOV R5, RZ, RZ, -R5 ;  /* 0x000000ffff057224 */ /* 0x000fe400078e0a05 */
[--C-:B------:R-:W-:Y:S02]  /*8290*/  @!P1 IMAD.IADD R160, R160, 0x1, -R4.reuse ;  /* 0x00000001a0a09824 */ /* 0x100fe400078e0a04 */
[----:B------:R-:W-:Y:S02]  /*82a0*/  @!P0 IMAD.IADD R159, R159, 0x1, -R4 ;  /* 0x000000019f9f8824 */ /* 0x000fe400078e0a04 */
[----:B------:R-:W-:Y:S01]  /*82b0*/  @!P4 IMAD.MOV R158, RZ, RZ, -R158 ;  /* 0x000000ffff9ec224 */ /* 0x000fe200078e0a9e */
[----:B------:R-:W-:Y:S01]  /*82c0*/  ISETP.GT.U32.AND P1, PT, R4, R160, PT ;  /* 0x000000a00400720c */ /* 0x000fe20003f24070 */
[----:B------:R-:W-:Y:S01]  /*82d0*/  IMAD.HI.U32 R6, R2, R165, RZ ;  /* 0x000000a502067227 */ /* 0x000fe200078e00ff */
[----:B------:R-:W-:-:S02]  /*82e0*/  ISETP.GT.U32.AND P0, PT, R4, R159, PT ;  /* 0x0000009f0400720c */ /* 0x000fc40003f04070 */
[----:B------:R-:W-:Y:S01]  /*82f0*/  ISETP.GE.AND P4, PT, R162, RZ, PT ;  /* 0x000000ffa200720c */ /* 0x000fe20003f86270 */
[----:B------:R-:W-:Y:S02]  /*8300*/  IMAD R162, R4, R5, R163 ;  /* 0x0000000504a27224 */ /* 0x000fe400078e02a3 */
[----:B------:R-:W-:Y:S02]  /*8310*/  @!P3 IMAD.IADD R161, R161, 0x1, -R4 ;  /* 0x00000001a1a1b824 */ /* 0x000fe400078e0a04 */
[----:B------:R-:W-:-:S03]  /*8320*/  IMAD.HI.U32 R5, R2, R7, RZ ;  /* 0x0000000702057227 */ /* 0x000fc600078e00ff */
[----:B------:R-:W-:Y:S01]  /*8330*/  ISETP.GT.U32.AND P3, PT, R4, R161, PT ;  /* 0x000000a10400720c */ /* 0x000fe20003f64070 */
[--C-:B------:R-:W-:Y:S01]  /*8340*/  @!P1 IMAD.IADD R160, R160, 0x1, -R4.reuse ;  /* 0x00000001a0a09824 */ /* 0x100fe200078e0a04 */
[----:B------:R-:W-:Y:S01]  /*8350*/  ISETP.GT.U32.AND P1, PT, R4, R162, PT ;  /* 0x000000a20400720c */ /* 0x000fe20003f24070 */
[----:B------:R-:W-:Y:S01]  /*8360*/  @!P0 IMAD.IADD R159, R159, 0x1, -R4 ;  /* 0x000000019f9f8824 */ /* 0x000fe200078e0a04 */
[----:B------:R-:W-:Y:S01]  /*8370*/  ISETP.GE.AND P0, PT, R164, RZ, PT ;  /* 0x000000ffa400720c */ /* 0x000fe20003f06270 */
[----:B------:R-:W-:Y:S02]  /*8380*/  IMAD.MOV R164, RZ, RZ, -R5 ;  /* 0x000000ffffa47224 */ /* 0x000fe400078e0a05 */
[----:B------:R-:W-:Y:S02]  /*8390*/  IMAD.MOV R6, RZ, RZ, -R6 ;  /* 0x000000ffff067224 */ /* 0x000fe400078e0a06 */
[C---:B------:R-:W-:Y:S02]  /*83a0*/  IMAD R164, R4.reuse, R164, R7 ;  /* 0x000000a404a47224 */ /* 0x040fe400078e0207 */
[----:B------:R-:W-:Y:S01]  /*83b0*/  IMAD R163, R4, R6, R165 ;  /* 0x0000000604a37224 */ /* 0x000fe200078e02a5 */
[----:B------:R-:W-:Y:S01]  /*83c0*/  IABS R165, R172 ;  /* 0x000000ac00a57213 */ /* 0x000fe20000000000 */
[----:B------:R-:W-:-:S02]  /*83d0*/  @!P3 IMAD.IADD R161, R161, 0x1, -R4 ;  /* 0x00000001a1a1b824 */ /* 0x000fc400078e0a04 */
[----:B------:R-:W-:Y:S01]  /*83e0*/  @!P1 IMAD.IADD R162, R162, 0x1, -R4 ;  /* 0x00000001a2a29824 */ /* 0x000fe200078e0a04 */
[----:B------:R-:W-:Y:S01]  /*83f0*/  ISETP.GT.U32.AND P1, PT, R4, R164, PT ;  /* 0x000000a40400720c */ /* 0x000fe20003f24070 */
[----:B------:R-:W-:Y:S01]  /*8400*/  IMAD.HI.U32 R5, R2, R165, RZ ;  /* 0x000000a502057227 */ /* 0x000fe200078e00ff */
[----:B------:R-:W-:-:S03]  /*8410*/  ISETP.GT.U32.AND P3, PT, R4, R163, PT ;  /* 0x000000a30400720c */ /* 0x000fc60003f64070 */
[----:B------:R-:W-:Y:S02]  /*8420*/  IMAD.MOV R166, RZ, RZ, -R5 ;  /* 0x000000ffffa67224 */ /* 0x000fe400078e0a05 */
[----:B------:R-:W-:-:S04]  /*8430*/  IMAD.HI.U32 R6, R2, R167, RZ ;  /* 0x000000a702067227 */ /* 0x000fc800078e00ff */
[----:B------:R-:W-:Y:S02]  /*8440*/  IMAD R165, R4, R166, R165 ;  /* 0x000000a604a57224 */ /* 0x000fe400078e02a5 */
[----:B------:R-:W-:Y:S01]  /*8450*/  @!P1 IMAD.IADD R164, R164, 0x1, -R4 ;  /* 0x00000001a4a49824 */ /* 0x000fe200078e0a04 */
[----:B------:R-:W-:Y:S01]  /*8460*/  ISETP.GT.U32.AND P1, PT, R4, R162, PT ;  /* 0x000000a20400720c */ /* 0x000fe20003f24070 */
[----:B------:R-:W-:Y:S02]  /*8470*/  @!P2 IMAD.MOV R160, RZ, RZ, -R160 ;  /* 0x000000ffffa0a224 */ /* 0x000fe400078e0aa0 */
[----:B------:R-:W-:Y:S01]  /*8480*/  IMAD.HI.U32 R5, R2, R171, RZ ;  /* 0x000000ab02057227 */ /* 0x000fe200078e00ff */
[----:B------:R-:W-:-:S03]  /*8490*/  ISETP.GT.U32.AND P2, PT, R4, R164, PT ;  /* 0x000000a40400720c */ /* 0x000fc60003f44070 */
[----:B------:R-:W-:Y:S02]  /*84a0*/  IMAD.MOV R6, RZ, RZ, -R6 ;  /* 0x000000ffff067224 */ /* 0x000fe400078e0a06 */
[----:B------:R-:W-:Y:S01]  /*84b0*/  @!P3 IMAD.IADD R163, R163, 0x1, -R4 ;  /* 0x00000001a3a3b824 */ /* 0x000fe200078e0a04 */
[C---:B------:R-:W-:Y:S01]  /*84c0*/  ISETP.GT.U32.AND P3, PT, R4.reuse, R165, PT ;  /* 0x000000a50400720c */ /* 0x040fe20003f64070 */
[C---:B------:R-:W-:Y:S02]  /*84d0*/  IMAD R166, R4.reuse, R6, R167 ;  /* 0x0000000604a67224 */ /* 0x040fe400078e02a7 */
[----:B------:R-:W-:Y:S02]  /*84e0*/  IMAD.MOV R5, RZ, RZ, -R5 ;  /* 0x000000ffff057224 */ /* 0x000fe400078e0a05 */
[----:B------:R-:W-:Y:S01]  /*84f0*/  @!P5 IMAD.MOV R161, RZ, RZ, -R161 ;  /* 0x000000ffffa1d224 */ /* 0x000fe200078e0aa1 */
[C---:B------:R-:W-:Y:S01]  /*8500*/  ISETP.GT.U32.AND P5, PT, R4.reuse, R166, PT ;  /* 0x000000a60400720c */ /* 0x040fe20003fa4070 */
[----:B------:R-:W-:-:S02]  /*8510*/  IMAD R168, R4, R5, R171 ;  /* 0x0000000504a87224 */ /* 0x000fc400078e02ab */
[----:B------:R-:W-:-:S04]  /*8520*/  IMAD.HI.U32 R7, R2, R169, RZ ;  /* 0x000000a902077227 */ /* 0x000fc800078e00ff */
[--C-:B------:R-:W-:Y:S01]  /*8530*/  @!P2 IMAD.IADD R164, R164, 0x1, -R4.reuse ;  /* 0x00000001a4a4a824 */ /* 0x100fe200078e0a04 */
[C---:B------:R-:W-:Y:S01]  /*8540*/  ISETP.GT.U32.AND P2, PT, R4.reuse, R168, PT ;  /* 0x000000a80400720c */ /* 0x040fe20003f44070 */
[----:B------:R-:W-:Y:S02]  /*8550*/  IMAD.MOV R7, RZ, RZ, -R7 ;  /* 0x000000ffff077224 */ /* 0x000fe400078e0a07 */
[--C-:B------:R-:W-:Y:S02]  /*8560*/  @!P3 IMAD.IADD R165, R165, 0x1, -R4.reuse ;  /* 0x00000001a5a5b824 */ /* 0x100fe400078e0a04 */
[----:B------:R-:W-:Y:S01]  /*8570*/  @!P6 IMAD.MOV R159, RZ, RZ, -R159 ;  /* 0x000000ffff9fe224 */ /* 0x000fe200078e0a9f */
[C---:B------:R-:W-:Y:S01]  /*8580*/  ISETP.GT.U32.AND P6, PT, R4.reuse, R163, PT ;  /* 0x000000a30400720c */ /* 0x040fe20003fc4070 */
[C---:B------:R-:W-:Y:S01]  /*8590*/  IMAD R167, R4.reuse, R7, R169 ;  /* 0x0000000704a77224 */ /* 0x040fe200078e02a9 */
[----:B------:R-:W-:Y:S01]  /*85a0*/  ISETP.GT.U32.AND P3, PT, R4, R165, PT ;  /* 0x000000a50400720c */ /* 0x000fe20003f64070 */
[--C-:B------:R-:W-:Y:S01]  /*85b0*/  @!P1 IMAD.IADD R162, R162, 0x1, -R4.reuse ;  /* 0x00000001a2a29824 */ /* 0x100fe200078e0a04 */
[----:B------:R-:W-:Y:S01]  /*85c0*/  IABS R7, R177 ;  /* 0x000000b100077213 */ /* 0x000fe20000000000 */
[--C-:B------:R-:W-:Y:S01]  /*85d0*/  @!P5 IMAD.IADD R166, R166, 0x1, -R4.reuse ;  /* 0x00000001a6a6d824 */ /* 0x100fe200078e0a04 */
[----:B------:R-:W-:Y:S01]  /*85e0*/  ISETP.GT.U32.AND P1, PT, R4, R167, PT ;  /* 0x000000a70400720c */ /* 0x000fe20003f24070 */
[----:B------:R-:W-:Y:S01]  /*85f0*/  @!P2 IMAD.IADD R168, R168, 0x1, -R4 ;  /* 0x00000001a8a8a824 */ /* 0x000fe200078e0a04 */
[----:B------:R-:W-:Y:S01]  /*8600*/  IABS R169, R176 ;  /* 0x000000b000a97213 */ /* 0x000fe20000000000 */
[----:B------:R-:W-:Y:S01]  /*8610*/  IMAD.HI.U32 R6, R2, R7, RZ ;  /* 0x0000000702067227 */ /* 0x000fe200078e00ff */
[----:B------:R-:W-:-:S02]  /*8620*/  ISETP.GT.U32.AND P2, PT, R4, R166, PT ;  /* 0x000000a60400720c */ /* 0x000fc40003f44070 */
[----:B------:R-:W-:Y:S01]  /*8630*/  ISETP.GE.AND P5, PT, R173, RZ, PT ;  /* 0x000000ffad00720c */ /* 0x000fe20003fa6270 */
[----:B------:R-:W-:Y:S01]  /*8640*/  @!P6 IMAD.IADD R163, R163, 0x1, -R4 ;  /* 0x00000001a3a3e824 */ /* 0x000fe200078e0a04 */
[----:B------:R-:W-:Y:S01]  /*8650*/  ISETP.GE.AND P6, PT, R170, RZ, PT ;  /* 0x000000ffaa00720c */ /* 0x000fe20003fc6270 */
[----:B------:R-:W-:-:S04]  /*8660*/  IMAD.HI.U32 R5, R2, R169, RZ ;  /* 0x000000a902057227 */ /* 0x000fc800078e00ff */
[----:B------:R-:W-:Y:S01]  /*8670*/  @!P3 IMAD.IADD R165, R165, 0x1, -R4 ;  /* 0x00000001a5a5b824 */ /* 0x000fe200078e0a04 */
[----:B------:R-:W-:Y:S01]  /*8680*/  ISETP.GE.AND P3, PT, R172, RZ, PT ;  /* 0x000000ffac00720c */ /* 0x000fe20003f66270 */
[----:B------:R-:W-:Y:S01]  /*8690*/  IMAD.MOV R6, RZ, RZ, -R6 ;  /* 0x000000ffff067224 */ /* 0x000fe200078e0a06 */
[----:B------:R-:W-:Y:S01]  /*86a0*/  LOP3.LUT R172, R3, 0x53, RZ, 0xfc, !PT ;  /* 0x0000005303ac7812 */ /* 0x000fe200078efcff */
[----:B------:R-:W-:Y:S02]  /*86b0*/  IMAD.MOV R5, RZ, RZ, -R5 ;  /* 0x000000ffff057224 */ /* 0x000fe400078e0a05 */
[----:B------:R-:W-:Y:S01]  /*86c0*/  @!P1 IMAD.IADD R167, R167, 0x1, -R4 ;  /* 0x00000001a7a79824 */ /* 0x000fe200078e0a04 */
[----:B------:R-:W-:Y:S01]  /*86d0*/  ISETP.GE.AND P1, PT, R174, RZ, PT ;  /* 0x000000ffae00720c */ /* 0x000fe20003f26270 */
[C---:B------:R-:W-:Y:S01]  /*86e0*/  IMAD R170, R4.reuse, R6, R7 ;  /* 0x0000000604aa7224 */ /* 0x040fe200078e0207 */
[----:B------:R-:W-:Y:S01]  /*86f0*/  LOP3.LUT R6, R3, 0x54, RZ, 0xfc, !PT ;  /* 0x0000005403067812 */ /* 0x000fe200078efcff */
[C---:B------:R-:W-:Y:S01]  /*8700*/  IMAD R169, R4.reuse, R5, R169 ;  /* 0x0000000504a97224 */ /* 0x040fe200078e02a9 */
[----:B------:R-:W-:Y:S01]  /*8710*/  IABS R7, R172 ;  /* 0x000000ac00077213 */ /* 0x000fe20000000000 */
[----:B------:R-:W-:Y:S01]  /*8720*/  @!P4 IMAD.MOV R162, RZ, RZ, -R162 ;  /* 0x000000ffffa2c224 */ /* 0x000fe200078e0aa2 */
[----:B------:R-:W-:Y:S01]  /*8730*/  ISETP.GT.U32.AND P4, PT, R4, R167, PT ;  /* 0x000000a70400720c */ /* 0x000fe20003f84070 */
[----:B------:R-:W-:Y:S01]  /*8740*/  @!P2 IMAD.IADD R166, R166, 0x1, -R4 ;  /* 0x00000001a6a6a824 */ /* 0x000fe200078e0a04 */
[C---:B------:R-:W-:Y:S01]  /*8750*/  ISETP.GT.U32.AND P2, PT, R4.reuse, R170, PT ;  /* 0x000000aa0400720c */ /* 0x040fe20003f44070 */
[----:B------:R-:W-:Y:S01]  /*8760*/  @!P0 IMAD.MOV R163, RZ, RZ, -R163 ;  /* 0x000000ffffa38224 */ /* 0x000fe200078e0aa3 */
        /* <DEDUP_REMOVED lines=8> */
[----:B------:R-:W-:-:S02]  /*87f0*/  ISETP.GE.AND P5, PT, R172, RZ, PT ;  /* 0x000000ffac00720c */ /* 0x000fc40003fa6270 */
[----:B------:R-:W-:Y:S01]  /*8800*/  LOP3.LUT R174, R3, 0x50, RZ, 0xfc, !PT ;  /* 0x0000005003ae7812 */ /* 0x000fe200078efcff */
[----:B------:R-:W-:Y:S02]  /*8810*/  IMAD.MOV R5, RZ, RZ, -R5 ;  /* 0x000000ffff057224 */ /* 0x000fe400078e0a05 */
[--C-:B------:R-:W-:Y:S01]  /*8820*/  @!P4 IMAD.IADD R167, R167, 0x1, -R4.reuse ;  /* 0x00000001a7a7c824 */ /* 0x100fe200078e0a04 */
[----:B------:R-:W-:Y:S01]  /*8830*/  ISETP.GE.AND P4, PT, R176, RZ, PT ;  /* 0x000000ffb000720c */ /* 0x000fe20003f86270 */
[--C-:B------:R-:W-:Y:S02]  /*8840*/  @!P2 IMAD.IADD R170, R170, 0x1, -R4.reuse ;  /* 0x00000001aaaaa824 */ /* 0x100fe400078e0a04 */
[--C-:B------:R-:W-:Y:S01]  /*8850*/  @!P0 IMAD.IADD R168, R168, 0x1, -R4.reuse ;  /* 0x00000001a8a88824 */ /* 0x100fe200078e0a04 */
[----:B------:R-:W-:Y:S01]  /*8860*/  ISETP.GE.AND P0, PT, R177, RZ, PT ;  /* 0x000000ffb100720c */ /* 0x000fe20003f06270 */
[----:B------:R-:W-:Y:S01]  /*8870*/  IMAD R171, R4, R5, R171 ;  /* 0x0000000504ab7224 */ /* 0x000fe200078e02ab */
[----:B------:R-:W-:Y:S01]  /*8880*/  LOP3.LUT R5, R3, 0x52, RZ, 0xfc, !PT ;  /* 0x0000005203057812 */ /* 0x000fe200078efcff */
[----:B------:R-:W-:Y:S01]  /*8890*/  @!P6 IMAD.IADD R169, R169, 0x1, -R4 ;  /* 0x00000001a9a9e824 */ /* 0x000fe200078e0a04 */
[----:B------:R-:W-:Y:S01]  /*88a0*/  ISETP.GE.AND P6, PT, R6, RZ, PT ;  /* 0x000000ff0600720c */ /* 0x000fe20003fc6270 */
[----:B------:R-:W-:Y:S01]  /*88b0*/  @!P1 IMAD.MOV R167, RZ, RZ, -R167 ;  /* 0x000000ffffa79224 */ /* 0x000fe200078e0aa7 */
[----:B------:R-:W-:Y:S01]  /*88c0*/  ISETP.GT.U32.AND P1, PT, R4, R170, PT ;  /* 0x000000aa0400720c */ /* 0x000fe20003f24070 */
[----:B------:R-:W-:Y:S01]  /*88d0*/  IMAD.HI.U32 R6, R2, R7, RZ ;  /* 0x0000000702067227 */ /* 0x000fe200078e00ff */
[----:B------:R-:W-:-:S02]  /*88e0*/  ISETP.GT.U32.AND P2, PT, R4, R169, PT ;  /* 0x000000a90400720c */ /* 0x000fc40003f44070 */
[----:B------:R-:W-:Y:S01]  /*88f0*/  IABS R173, R5 ;  /* 0x0000000500ad7213 */ /* 0x000fe20000000000 */
[----:B------:R-:W-:Y:S01]  /*8900*/  @!P3 IMAD.MOV R168, RZ, RZ, -R168 ;  /* 0x000000ffffa8b224 */ /* 0x000fe200078e0aa8 */
[----:B------:R-:W-:Y:S01]  /*8910*/  ISETP.GT.U32.AND P3, PT, R4, R171, PT ;  /* 0x000000ab0400720c */ /* 0x000fe20003f64070 */
[----:B------:R-:W-:Y:S01]  /*8920*/  IMAD.MOV R6, RZ, RZ, -R6 ;  /* 0x000000ffff067224 */ /* 0x000fe200078e0a06 */
[----:B------:R-:W-:-:S03]  /*8930*/  IABS R177, R174 ;  /* 0x000000ae00b17213 */ /* 0x000fc60000000000 */
[----:B------:R-:W-:Y:S01]  /*8940*/  IMAD R172, R4, R6, R7 ;  /* 0x0000000604ac7224 */ /* 0x000fe200078e0207 */
[----:B------:R-:W-:Y:S01]  /*8950*/  LOP3.LUT R6, R3, 0x51, RZ, 0xfc, !PT ;  /* 0x0000005103067812 */ /* 0x000fe200078efcff */
[--C-:B------:R-:W-:Y:S02]  /*8960*/  @!P1 IMAD.IADD R170, R170, 0x1, -R4.reuse ;  /* 0x00000001aaaa9824 */ /* 0x100fe400078e0a04 */
[--C-:B------:R-:W-:Y:S01]  /*8970*/  @!P2 IMAD.IADD R169, R169, 0x1, -R4.reuse ;  /* 0x00000001a9a9a824 */ /* 0x100fe200078e0a04 */
[----:B------:R-:W-:Y:S01]  /*8980*/  ISETP.GT.U32.AND P1, PT, R4, R172, PT ;  /* 0x000000ac0400720c */ /* 0x000fe20003f24070 */
[----:B------:R-:W-:Y:S01]  /*8990*/  IMAD.HI.U32 R7, R2, R177, RZ ;  /* 0x000000b102077227 */ /* 0x000fe200078e00ff */
[----:B------:R-:W-:Y:S02]  /*89a0*/  ISETP.GE.AND P2, PT, R5, RZ, PT ;  /* 0x000000ff0500720c */ /* 0x000fe40003f46270 */
[----:B------:R-:W-:Y:S01]  /*89b0*/  IABS R175, R6 ;  /* 0x0000000600af7213 */ /* 0x000fe20000000000 */
[----:B------:R-:W-:-:S02]  /*89c0*/  @!P3 IMAD.IADD R171, R171, 0x1, -R4 ;  /* 0x00000001ababb824 */ /* 0x000fc400078e0a04 */
[----:B------:R-:W-:-:S03]  /*89d0*/  IMAD.HI.U32 R5, R2, R173, RZ ;  /* 0x000000ad02057227 */ /* 0x000fc600078e00ff */
[----:B------:R-:W-:Y:S01]  /*89e0*/  ISETP.GT.U32.AND P3, PT, R4, R171, PT ;  /* 0x000000ab0400720c */ /* 0x000fe20003f64070 */
[----:B------:R-:W-:Y:S02]  /*89f0*/  IMAD.MOV R5, RZ, RZ, -R5 ;  /* 0x000000ffff057224 */ /* 0x000fe400078e0a05 */
[----:B------:R-:W-:Y:S02]  /*8a00*/  @!P1 IMAD.IADD R172, R172, 0x1, -R4 ;  /* 0x00000001acac9824 */ /* 0x000fe400078e0a04 */
[----:B------:R-:W-:Y:S02]  /*8a10*/  IMAD R173, R4, R5, R173 ;  /* 0x0000000504ad7224 */ /* 0x000fe400078e02ad */
[----:B------:R-:W-:Y:S01]  /*8a20*/  @!P4 IMAD.MOV R169, RZ, RZ, -R169 ;  /* 0x000000ffffa9c224 */ /* 0x000fe200078e0aa9 */
[----:B------:R-:W-:Y:S01]  /*8a30*/  ISETP.GE.AND P4, PT, R6, RZ, PT ;  /* 0x000000ff0600720c */ /* 0x000fe20003f86270 */
[----:B------:R-:W-:Y:S01]  /*8a40*/  IMAD.HI.U32 R6, R2, R175, RZ ;  /* 0x000000af02067227 */ /* 0x000fe200078e00ff */
[----:B------:R-:W-:-:S03]  /*8a50*/  ISETP.GT.U32.AND P1, PT, R4, R172, PT ;  /* 0x000000ac0400720c */ /* 0x000fc60003f24070 */
[----:B------:R-:W-:Y:S01]  /*8a60*/  @!P3 IMAD.IADD R171, R171, 0x1, -R4 ;  /* 0x00000001ababb824 */ /* 0x000fe200078e0a04 */
[----:B------:R-:W-:Y:S01]  /*8a70*/  ISETP.GT.U32.AND P3, PT, R4, R173, PT ;  /* 0x000000ad0400720c */ /* 0x000fe20003f64070 */
[----:B------:R-:W-:Y:S02]  /*8a80*/  IMAD.MOV R6, RZ, RZ, -R6 ;  /* 0x000000ffff067224 */ /* 0x000fe400078e0a06 */
[----:B------:R-:W-:Y:S01]  /*8a90*/  @!P0 IMAD.MOV R170, RZ, RZ, -R170 ;  /* 0x000000ffffaa8224 */ /* 0x000fe200078e0aaa */
[----:B------:R-:W-:Y:S01]  /*8aa0*/  ISETP.GE.AND P0, PT, R174, RZ, PT ;  /* 0x000000ffae00720c */ /* 0x000fe20003f06270 */
[----:B------:R-:W-:Y:S01]  /*8ab0*/  IMAD R174, R4, R6, R175 ;  /* 0x0000000604ae7224 */ /* 0x000fe200078e02af */
[----:B------:R-:W-:Y:S01]  /*8ac0*/  LOP3.LUT R6, R3, 0x4f, RZ, 0xfc, !PT ;  /* 0x0000004f03067812 */ /* 0x000fe200078efcff */
[----:B------:R-:W-:Y:S02]  /*8ad0*/  IMAD.MOV R7, RZ, RZ, -R7 ;  /* 0x000000ffff077224 */ /* 0x000fe400078e0a07 */
[--C-:B------:R-:W-:Y:S01]  /*8ae0*/  @!P1 IMAD.IADD R172, R172, 0x1, -R4.reuse ;  /* 0x00000001acac9824 */ /* 0x100fe200078e0a04 */
[C---:B------:R-:W-:Y:S01]  /*8af0*/  ISETP.GT.U32.AND P1, PT, R4.reuse, R174, PT ;  /* 0x000000ae0400720c */ /* 0x040fe20003f24070 */
[C---:B------:R-:W-:Y:S01]  /*8b00*/  IMAD R175, R4.reuse, R7, R177 ;  /* 0x0000000704af7224 */ /* 0x040fe200078e02b1 */
[----:B------:R-:W-:Y:S01]  /*8b10*/  IABS R7, R6 ;  /* 0x0000000600077213 */ /* 0x000fe20000000000 */
[----:B------:R-:W-:Y:S01]  /*8b20*/  @!P3 IMAD.IADD R173, R173, 0x1, -R4 ;  /* 0x00000001adadb824 */ /* 0x000fe200078e0a04 */
[----:B------:R-:W-:Y:S01]  /*8b30*/  IABS R177, R178 ;  /* 0x000000b200b17213 */ /* 0x000fe20000000000 */
[----:B------:R-:W-:Y:S01]  /*8b40*/  @!P6 IMAD.MOV R171, RZ, RZ, -R171 ;  /* 0x000000ffffabe224 */ /* 0x000fe200078e0aab */
[----:B------:R-:W-:Y:S01]  /*8b50*/  ISETP.GT.U32.AND P6, PT, R4, R175, PT ;  /* 0x000000af0400720c */ /* 0x000fe20003fc4070 */
[----:B------:R-:W-:Y:S01]  /*8b60*/  IMAD.HI.U32 R5, R2, R7, RZ ;  /* 0x0000000702057227 */ /* 0x000fe200078e00ff */
[----:B------:R-:W-:-:S03]  /*8b70*/  ISETP.GT.U32.AND P3, PT, R4, R173, PT ;  /* 0x000000ad0400720c */ /* 0x000fc60003f64070 */
[----:B------:R-:W-:Y:S02]  /*8b80*/  IMAD.MOV R5, RZ, RZ, -R5 ;  /* 0x000000ffff057224 */ /* 0x000fe400078e0a05 */
[----:B------:R-:W-:Y:S02]  /*8b90*/  @!P1 IMAD.IADD R174, R174, 0x1, -R4 ;  /* 0x00000001aeae9824 */ /* 0x000fe400078e0a04 */
[----:B------:R-:W-:Y:S02]  /*8ba0*/  IMAD R176, R4, R5, R7 ;  /* 0x0000000504b07224 */ /* 0x000fe400078e0207 */
[----:B------:R-:W-:Y:S01]  /*8bb0*/  IMAD.HI.U32 R5, R2, R177, RZ ;  /* 0x000000b102057227 */ /* 0x000fe200078e00ff */
[----:B------:R-:W-:-:S03]  /*8bc0*/  ISETP.GT.U32.AND P1, PT, R4, R174, PT ;  /* 0x000000ae0400720c */ /* 0x000fc60003f24070 */
[--C-:B------:R-:W-:Y:S01]  /*8bd0*/  @!P3 IMAD.IADD R173, R173, 0x1, -R4.reuse ;  /* 0x00000001adadb824 */ /* 0x100fe200078e0a04 */
[----:B------:R-:W-:Y:S01]  /*8be0*/  ISETP.GT.U32.AND P3, PT, R4, R176, PT ;  /* 0x000000b00400720c */ /* 0x000fe20003f64070 */
[----:B------:R-:W-:Y:S02]  /*8bf0*/  @!P6 IMAD.IADD R175, R175, 0x1, -R4 ;  /* 0x00000001afafe824 */ /* 0x000fe400078e0a04 */
[----:B------:R-:W-:Y:S01]  /*8c00*/  @!P5 IMAD.MOV R172, RZ, RZ, -R172 ;  /* 0x000000ffffacd224 */ /* 0x000fe200078e0aac */
[----:B------:R-:W-:Y:S01]  /*8c10*/  ISETP.GE.AND P5, PT, R6, RZ, PT ;  /* 0x000000ff0600720c */ /* 0x000fe20003fa6270 */
[----:B------:R-:W-:Y:S01]  /*8c20*/  IMAD.HI.U32 R6, R2, R179, RZ ;  /* 0x000000b302067227 */ /* 0x000fe200078e00ff */
[----:B------:R-:W-:-:S03]  /*8c30*/  ISETP.GT.U32.AND P6, PT, R4, R175, PT ;  /* 0x000000af0400720c */ /* 0x000fc60003fc4070 */
[----:B------:R-:W-:Y:S02]  /*8c40*/  IMAD.MOV R5, RZ, RZ, -R5 ;  /* 0x000000ffff057224 */ /* 0x000fe400078e0a05 */
[----:B------:R-:W-:Y:S02]  /*8c50*/  IMAD.MOV R6, RZ, RZ, -R6 ;  /* 0x000000ffff067224 */ /* 0x000fe400078e0a06 */
[----:B------:R-:W-:Y:S02]  /*8c60*/  IMAD R177, R4, R5, R177 ;  /* 0x0000000504b17224 */ /* 0x000fe400078e02b1 */
        /* <DEDUP_REMOVED lines=8> */
[C---:B------:R-:W-:Y:S01]  /*8cf0*/  ISETP.GT.U32.AND P2, PT, R4.reuse, R176, PT ;  /* 0x000000b00400720c */ /* 0x040fe20003f44070 */
[--C-:B------:R-:W-:Y:S01]  /*8d00*/  @!P6 IMAD.IADD R175, R175, 0x1, -R4.reuse ;  /* 0x00000001afafe824 */ /* 0x100fe200078e0a04 */
[C---:B------:R-:W-:Y:S01]  /*8d10*/  ISETP.GT.U32.AND P6, PT, R4.reuse, R178, PT ;  /* 0x000000b20400720c */ /* 0x040fe20003fc4070 */
[----:B------:R-:W-:Y:S02]  /*8d20*/  IMAD.MOV R7, RZ, RZ, -R7 ;  /* 0x000000ffff077224 */ /* 0x000fe400078e0a07 */
[----:B------:R-:W-:Y:S02]  /*8d30*/  @!P0 IMAD.MOV R175, RZ, RZ, -R175 ;  /* 0x000000ffffaf8224 */ /* 0x000fe400078e0aaf */
[C---:B------:R-:W-:Y:S01]  /*8d40*/  IMAD R179, R4.reuse, R7, R181 ;  /* 0x0000000704b37224 */ /* 0x040fe200078e02b5 */
[----:B------:R-:W-:Y:S01]  /*8d50*/  IABS R7, R6 ;  /* 0x0000000600077213 */ /* 0x000fe20000000000 */
[----:B------:R-:W-:Y:S01]  /*8d60*/  @!P3 IMAD.IADD R177, R177, 0x1, -R4 ;  /* 0x00000001b1b1b824 */ /* 0x000fe200078e0a04 */
[----:B------:R-:W-:Y:S01]  /*8d70*/  IABS R181, R184 ;  /* 0x000000b800b57213 */ /* 0x000fe20000000000 */
[----:B------:R-:W-:Y:S01]  /*8d80*/  @!P4 IMAD.MOV R174, RZ, RZ, -R174 ;  /* 0x000000ffffaec224 */ /* 0x000fe200078e0aae */
[----:B------:R-:W-:Y:S01]  /*8d90*/  ISETP.GT.U32.AND P0, PT, R4, R179, PT ;  /* 0x000000b30400720c */ /* 0x000fe20003f04070 */
[----:B------:R-:W-:Y:S01]  /*8da0*/  IMAD.HI.U32 R5, R2, R7, RZ ;  /* 0x0000000702057227 */ /* 0x000fe200078e00ff */
[----:B------:R-:W-:-:S02]  /*8db0*/  ISETP.GE.AND P4, PT, R180, RZ, PT ;  /* 0x000000ffb400720c */ /* 0x000fc40003f86270 */
[----:B------:R-:W-:Y:S01]  /*8dc0*/  ISETP.GE.AND P3, PT, R6, RZ, PT ;  /* 0x000000ff0600720c */ /* 0x000fe20003f66270 */
[--C-:B------:R-:W-:Y:S01]  /*8dd0*/  @!P2 IMAD.IADD R176, R176, 0x1, -R4.reuse ;  /* 0x00000001b0b0a824 */ /* 0x100fe200078e0a04 */
[----:B------:R-:W-:Y:S01]  /*8de0*/  ISETP.GE.AND P2, PT, R182, RZ, PT ;  /* 0x000000ffb600720c */ /* 0x000fe20003f46270 */
[----:B------:R-:W-:Y:S01]  /*8df0*/  @!P6 IMAD.IADD R178, R178, 0x1, -R4 ;  /* 0x00000001b2b2e824 */ /* 0x000fe200078e0a04 */
[C---:B------:R-:W-:Y:S01]  /*8e00*/  ISETP.GT.U32.AND P6, PT, R4.reuse, R177, PT ;  /* 0x000000b10400720c */ /* 0x040fe20003fc4070 */
[----:B------:R-:W-:Y:S02]  /*8e10*/  IMAD.MOV R5, RZ, RZ, -R5 ;  /* 0x000000ffff057224 */ /* 0x000fe400078e0a05 */
[----:B------:R-:W-:Y:S01]  /*8e20*/  @!P5 IMAD.MOV R176, RZ, RZ, -R176 ;  /* 0x000000ffffb0d224 */ /* 0x000fe200078e0ab0 */
[C---:B------:R-:W-:Y:S01]  /*8e30*/  ISETP.GT.U32.AND P5, PT, R4.reuse, R178, PT ;  /* 0x000000b20400720c */ /* 0x040fe20003fa4070 */
[----:B------:R-:W-:Y:S01]  /*8e40*/  IMAD R180, R4, R5, R7 ;  /* 0x0000000504b47224 */ /* 0x000fe200078e0207 */
[----:B------:R-:W-:Y:S01]  /*8e50*/  LOP3.LUT R7, R3, 0x49, RZ, 0xfc, !PT ;  /* 0x0000004903077812 */ /* 0x000fe200078efcff */
[----:B------:R-:W-:-:S03]  /*8e60*/  IMAD.HI.U32 R5, R2, R181, RZ ;  /* 0x000000b502057227 */ /* 0x000fc600078e00ff */
[----:B------:R-:W-:Y:S01]  /*8e70*/  IABS R183, R7 ;  /* 0x0000000700b77213 */ /* 0x000fe20000000000 */
[----:B------:R-:W-:Y:S02]  /*8e80*/  IMAD.MOV R5, RZ, RZ, -R5 ;  /* 0x000000ffff057224 */ /* 0x000fe400078e0a05 */
[--C-:B------:R-:W-:Y:S02]  /*8e90*/  @!P0 IMAD.IADD R179, R179, 0x1, -R4.reuse ;  /* 0x00000001b3b38824 */ /* 0x100fe400078e0a04 */
[C---:B------:R-:W-:Y:S02]  /*8ea0*/  IMAD R181, R4.reuse, R5, R181 ;  /* 0x0000000504b57224 */ /* 0x040fe400078e02b5 */
[--C-:B------:R-:W-:Y:S01]  /*8eb0*/  @!P6 IMAD.IADD R177, R177, 0x1, -R4.reuse ;  /* 0x00000001b1b1e824 */ /* 0x100fe200078e0a04 */
[----:B------:R-:W-:Y:S01]  /*8ec0*/  ISETP.GT.U32.AND P0, PT, R4, R179, PT ;  /* 0x000000b30400720c */ /* 0x000fe20003f04070 */
[----:B------:R-:W-:Y:S01]  /*8ed0*/  @!P5 IMAD.IADD R178, R178, 0x1, -R4 ;  /* 0x00000001b2b2d824 */ /* 0x000fe200078e0a04 */
[----:B------:R-:W-:Y:S01]  /*8ee0*/  ISETP.GT.U32.AND P6, PT, R4, R180, PT ;  /* 0x000000b40400720c */ /* 0x000fe20003fc4070 */
[----:B------:R-:W-:Y:S01]  /*8ef0*/  IMAD.HI.U32 R5, R2, R183, RZ ;  /* 0x000000b702057227 */ /* 0x000fe200078e00ff */
[----:B------:R-:W-:-:S03]  /*8f00*/  ISETP.GT.U32.AND P5, PT, R4, R181, PT ;  /* 0x000000b50400720c */ /* 0x000fc60003fa4070 */
[----:B------:R-:W-:-:S04]  /*8f10*/  IMAD.HI.U32 R6, R2, R185, RZ ;  /* 0x000000b902067227 */ /* 0x000fc800078e00ff */
[----:B------:R-:W-:Y:S02]  /*8f20*/  IMAD.MOV R5, RZ, RZ, -R5 ;  /* 0x000000ffff057224 */ /* 0x000fe400078e0a05 */
[----:B------:R-:W-:Y:S02]  /*8f30*/  IMAD.MOV R6, RZ, RZ, -R6 ;  /* 0x000000ffff067224 */ /* 0x000fe400078e0a06 */
[----:B------:R-:W-:Y:S02]  /*8f40*/  IMAD R182, R4, R5, R183 ;  /* 0x0000000504b67224 */ /* 0x000fe400078e02b7 */
[--C-:B------:R-:W-:Y:S01]  /*8f50*/  @!P0 IMAD.IADD R179, R179, 0x1, -R4.reuse ;  /* 0x00000001b3b38824 */ /* 0x100fe200078e0a04 */
[----:B------:R-:W-:Y:S01]  /*8f60*/  ISETP.GE.AND P0, PT, R184, RZ, PT ;  /* 0x000000ffb800720c */ /* 0x000fe20003f06270 */
[----:B------:R-:W-:Y:S01]  /*8f70*/  @!P6 IMAD.IADD R180, R180, 0x1, -R4 ;  /* 0x00000001b4b4e824 */ /* 0x000fe200078e0a04 */
[----:B------:R-:W-:Y:S01]  /*8f80*/  ISETP.GE.AND P6, PT, R7, RZ, PT ;  /* 0x000000ff0700720c */ /* 0x000fe20003fc6270 */
[C---:B------:R-:W-:Y:S01]  /*8f90*/  IMAD R183, R4.reuse, R6, R185 ;  /* 0x0000000604b77224 */ /* 0x040fe200078e02b9 */
[----:B------:R-:W-:Y:S01]  /*8fa0*/  IABS R185, R189 ;  /* 0x000000bd00b97213 */ /* 0x000fe20000000000 */
[----:B------:R-:W-:Y:S01]  /*8fb0*/  @!P4 IMAD.MOV R178, RZ, RZ, -R178 ;  /* 0x000000ffffb2c224 */ /* 0x000fe200078e0ab2 */
[C---:B------:R-:W-:Y:S01]  /*8fc0*/  ISETP.GT.U32.AND P4, PT, R4.reuse, R182, PT ;  /* 0x000000b60400720c */ /* 0x040fe20003f84070 */
[----:B------:R-:W-:Y:S01]  /*8fd0*/  @!P5 IMAD.IADD R181, R181, 0x1, -R4 ;  /* 0x00000001b5b5d824 */ /* 0x000fe200078e0a04 */
[C---:B------:R-:W-:Y:S01]  /*8fe0*/  ISETP.GT.U32.AND P5, PT, R4.reuse, R180, PT ;  /* 0x000000b40400720c */ /* 0x040fe20003fa4070 */
[----:B------:R-:W-:Y:S01]  /*8ff0*/  @!P2 IMAD.MOV R179, RZ, RZ, -R179 ;  /* 0x000000ffffb3a224 */ /* 0x000fe200078e0ab3 */
[C---:B------:R-:W-:Y:S01]  /*9000*/  ISETP.GT.U32.AND P2, PT, R4.reuse, R183, PT ;  /* 0x000000b70400720c */ /* 0x040fe20003f44070 */
[----:B------:R-:W-:Y:S01]  /*9010*/  @!P1 IMAD.MOV R177, RZ, RZ, -R177 ;  /* 0x000000ffffb19224 */ /* 0x000fe200078e0ab1 */
        /* <DEDUP_REMOVED lines=8> */
[----:B------:R-:W-:Y:S01]  /*90a0*/  ISETP.GE.AND P5, PT, R186, RZ, PT ;  /* 0x000000ffba00720c */ /* 0x000fe20003fa6270 */
[----:B------:R-:W-:Y:S01]  /*90b0*/  @!P2 IMAD.IADD R183, R183, 0x1, -R4 ;  /* 0x00000001b7b7a824 */ /* 0x000fe200078e0a04 */
[----:B------:R-:W-:Y:S01]  /*90c0*/  ISETP.GT.U32.AND P2, PT, R4, R182, PT ;  /* 0x000000b60400720c */ /* 0x000fe20003f44070 */
[----:B------:R-:W-:Y:S01]  /*90d0*/  IMAD.HI.U32 R5, R2, R185, RZ ;  /* 0x000000b902057227 */ /* 0x000fe200078e00ff */
[----:B------:R-:W-:-:S03]  /*90e0*/  IABS R187, R191 ;  /* 0x000000bf00bb7213 */ /* 0x000fc60000000000 */
[----:B------:R-:W-:Y:S01]  /*90f0*/  @!P1 IMAD.IADD R181, R181, 0x1, -R4 ;  /* 0x00000001b5b59824 */ /* 0x000fe200078e0a04 */
[C---:B------:R-:W-:Y:S01]  /*9100*/  ISETP.GT.U32.AND P1, PT, R4.reuse, R184, PT ;  /* 0x000000b80400720c */ /* 0x040fe20003f24070 */
[----:B------:R-:W-:Y:S01]  /*9110*/  @!P3 IMAD.MOV R180, RZ, RZ, -R180 ;  /* 0x000000ffffb4b224 */ /* 0x000fe200078e0ab4 */
[----:B------:R-:W-:Y:S01]  /*9120*/  ISETP.GT.U32.AND P3, PT, R4, R183, PT ;  /* 0x000000b70400720c */ /* 0x000fe20003f64070 */
[----:B------:R-:W-:Y:S02]  /*9130*/  IMAD.MOV R6, RZ, RZ, -R5 ;  /* 0x000000ffff067224 */ /* 0x000fe400078e0a05 */
[----:B------:R-:W-:-:S04]  /*9140*/  IMAD.HI.U32 R5, R2, R7, RZ ;  /* 0x0000000702057227 */ /* 0x000fc800078e00ff */
[----:B------:R-:W-:Y:S02]  /*9150*/  IMAD.MOV R5, RZ, RZ, -R5 ;  /* 0x000000ffff057224 */ /* 0x000fe400078e0a05 */
[C---:B------:R-:W-:Y:S02]  /*9160*/  IMAD R185, R4.reuse, R6, R185 ;  /* 0x0000000604b97224 */ /* 0x040fe400078e02b9 */
[----:B------:R-:W-:Y:S01]  /*9170*/  IMAD R186, R4, R5, R7 ;  /* 0x0000000504ba7224 */ /* 0x000fe200078e0207 */
[----:B------:R-:W-:Y:S01]  /*9180*/  IABS R7, R192 ;  /* 0x000000c000077213 */ /* 0x000fe20000000000 */
[--C-:B------:R-:W-:Y:S01]  /*9190*/  @!P2 IMAD.IADD R182, R182, 0x1, -R4.reuse ;  /* 0x00000001b6b6a824 */ /* 0x100fe200078e0a04 */
[----:B------:R-:W-:Y:S01]  /*91a0*/  ISETP.GT.U32.AND P2, PT, R4, R185, PT ;  /* 0x000000b90400720c */ /* 0x000fe20003f44070 */
[--C-:B------:R-:W-:Y:S02]  /*91b0*/  @!P1 IMAD.IADD R184, R184, 0x1, -R4.reuse ;  /* 0x00000001b8b89824 */ /* 0x100fe400078e0a04 */
[----:B------:R-:W-:Y:S01]  /*91c0*/  @!P3 IMAD.IADD R183, R183, 0x1, -R4 ;  /* 0x00000001b7b7b824 */ /* 0x000fe200078e0a04 */
[----:B------:R-:W-:Y:S01]  /*91d0*/  ISETP.GT.U32.AND P3, PT, R4, R186, PT ;  /* 0x000000ba0400720c */ /* 0x000fe20003f64070 */
[----:B------:R-:W-:Y:S01]  /*91e0*/  IMAD.HI.U32 R5, R2, R187, RZ ;  /* 0x000000bb02057227 */ /* 0x000fe200078e00ff */
[----:B------:R-:W-:-:S03]  /*91f0*/  ISETP.GT.U32.AND P1, PT, R4, R184, PT ;  /* 0x000000b80400720c */ /* 0x000fc60003f24070 */
[----:B------:R-:W-:Y:S02]  /*9200*/  IMAD.MOV R6, RZ, RZ, -R5 ;  /* 0x000000ffff067224 */ /* 0x000fe400078e0a05 */
[----:B------:R-:W-:Y:S02]  /*9210*/  @!P0 IMAD.MOV R181, RZ, RZ, -R181 ;  /* 0x000000ffffb58224 */ /* 0x000fe400078e0ab5 */
[--C-:B------:R-:W-:Y:S01]  /*9220*/  @!P2 IMAD.IADD R185, R185, 0x1, -R4.reuse ;  /* 0x00000001b9b9a824 */ /* 0x100fe200078e0a04 */
[----:B------:R-:W-:Y:S01]  /*9230*/  ISETP.GE.AND P2, PT, R190, RZ, PT ;  /* 0x000000ffbe00720c */ /* 0x000fe20003f46270 */
[----:B------:R-:W-:Y:S01]  /*9240*/  IMAD R187, R4, R6, R187 ;  /* 0x0000000604bb7224 */ /* 0x000fe200078e02bb */
[----:B------:R-:W-:Y:S01]  /*9250*/  LOP3.LUT R6, R3, 0x41, RZ, 0xfc, !PT ;  /* 0x0000004103067812 */ /* 0x000fe200078efcff */
[--C-:B------:R-:W-:Y:S01]  /*9260*/  @!P3 IMAD.IADD R186, R186, 0x1, -R4.reuse ;  /* 0x00000001babab824 */ /* 0x100fe200078e0a04 */
[----:B------:R-:W-:Y:S01]  /*9270*/  ISETP.GT.U32.AND P0, PT, R4, R185, PT ;  /* 0x000000b90400720c */ /* 0x000fe20003f04070 */
[----:B------:R-:W-:Y:S01]  /*9280*/  @!P1 IMAD.IADD R184, R184, 0x1, -R4 ;  /* 0x00000001b8b89824 */ /* 0x000fe200078e0a04 */
[----:B------:R-:W-:Y:S01]  /*9290*/  ISETP.GE.AND P1, PT, R189, RZ, PT ;  /* 0x000000ffbd00720c */ /* 0x000fe20003f26270 */
[----:B------:R-:W-:Y:S01]  /*92a0*/  IMAD.HI.U32 R5, R2, R7, RZ ;  /* 0x0000000702057227 */ /* 0x000fe200078e00ff */
[----:B------:R-:W-:-:S02]  /*92b0*/  IABS R189, R193 ;  /* 0x000000c100bd7213 */ /* 0x000fc40000000000 */
[C---:B------:R-:W-:Y:S01]  /*92c0*/  ISETP.GT.U32.AND P3, PT, R4.reuse, R187, PT ;  /* 0x000000bb0400720c */ /* 0x040fe20003f64070 */
[----:B------:R-:W-:Y:S01]  /*92d0*/  @!P6 IMAD.MOV R182, RZ, RZ, -R182 ;  /* 0x000000ffffb6e224 */ /* 0x000fe200078e0ab6 */
[----:B------:R-:W-:Y:S01]  /*92e0*/  ISETP.GT.U32.AND P6, PT, R4, R186, PT ;  /* 0x000000ba0400720c */ /* 0x000fe20003fc4070 */
[----:B------:R-:W-:Y:S02]  /*92f0*/  IMAD.MOV R188, RZ, RZ, -R5 ;  /* 0x000000ffffbc7224 */ /* 0x000fe400078e0a05 */
[----:B------:R-:W-:-:S04]  /*9300*/  IMAD.HI.U32 R5, R2, R189, RZ ;  /* 0x000000bd02057227 */ /* 0x000fc800078e00ff */
[C---:B------:R-:W-:Y:S01]  /*9310*/  IMAD R188, R4.reuse, R188, R7 ;  /* 0x000000bc04bc7224 */ /* 0x040fe200078e0207 */
[----:B------:R-:W-:Y:S01]  /*9320*/  IABS R7, R6 ;  /* 0x0000000600077213 */ /* 0x000fe20000000000 */
[----:B------:R-:W-:Y:S02]  /*9330*/  IMAD.MOV R5, RZ, RZ, -R5 ;  /* 0x000000ffff057224 */ /* 0x000fe400078e0a05 */
[--C-:B------:R-:W-:Y:S01]  /*9340*/  @!P0 IMAD.IADD R185, R185, 0x1, -R4.reuse ;  /* 0x00000001b9b98824 */ /* 0x100fe200078e0a04 */
[----:B------:R-:W-:Y:S01]  /*9350*/  ISETP.GT.U32.AND P0, PT, R4, R188, PT ;  /* 0x000000bc0400720c */ /* 0x000fe20003f04070 */
[--C-:B------:R-:W-:Y:S01]  /*9360*/  @!P6 IMAD.IADD R186, R186, 0x1, -R4.reuse ;  /* 0x00000001babae824 */ /* 0x100fe200078e0a04 */
[----:B------:R-:W-:Y:S01]  /*9370*/  ISETP.GE.AND P6, PT, R193, RZ, PT ;  /* 0x000000ffc100720c */ /* 0x000fe20003fc6270 */
[----:B------:R-:W-:Y:S01]  /*9380*/  @!P3 IMAD.IADD R187, R187, 0x1, -R4 ;  /* 0x00000001bbbbb824 */ /* 0x000fe200078e0a04 */
[----:B------:R-:W-:Y:S01]  /*9390*/  IABS R193, R194 ;  /* 0x000000c200c17213 */ /* 0x000fe20000000000 */
[----:B------:R-:W-:Y:S01]  /*93a0*/  IMAD R189, R4, R5, R189 ;  /* 0x0000000504bd7224 */ /* 0x000fe200078e02bd */
[----:B------:R-:W-:Y:S01]  /*93b0*/  ISETP.GE.AND P3, PT, R6, RZ, PT ;  /* 0x000000ff0600720c */ /* 0x000fe20003f66270 */
[----:B------:R-:W-:Y:S01]  /*93c0*/  @!P1 IMAD.MOV R185, RZ, RZ, -R185 ;  /* 0x000000ffffb99224 */ /* 0x000fe200078e0ab9 */
[C---:B------:R-:W-:Y:S01]  /*93d0*/  ISETP.GT.U32.AND P1, PT, R4.reuse, R187, PT ;  /* 0x000000bb0400720c */ /* 0x040fe20003f24070 */
[----:B------:R-:W-:Y:S01]  /*93e0*/  @!P2 IMAD.MOV R186, RZ, RZ, -R186 ;  /* 0x000000ffffbaa224 */ /* 0x000fe200078e0aba */
[----:B------:R-:W-:Y:S01]  /*93f0*/  ISETP.GT.U32.AND P2, PT, R4, R189, PT ;  /* 0x000000bd0400720c */ /* 0x000fe20003f44070 */
[----:B------:R-:W-:Y:S01]  /*9400*/  @!P5 IMAD.MOV R183, RZ, RZ, -R183 ;  /* 0x000000ffffb7d224 */ /* 0x000fe200078e0ab7 */
[----:B------:R-:W-:Y:S01]  /*9410*/  ISETP.GE.AND P5, PT, R191, RZ, PT ;  /* 0x000000ffbf00720c */ /* 0x000fe20003fa6270 */
[----:B------:R-:W-:-:S02]  /*9420*/  @!P0 IMAD.IADD R188, R188, 0x1, -R4 ;  /* 0x00000001bcbc8824 */ /* 0x000fc400078e0a04 */
[----:B------:R-:W-:-:S03]  /*9430*/  IMAD.HI.U32 R5, R2, R7, RZ ;  /* 0x0000000702057227 */ /* 0x000fc600078e00ff */
[----:B------:R-:W-:Y:S01]  /*9440*/  ISETP.GT.U32.AND P0, PT, R4, R188, PT ;  /* 0x000000bc0400720c */ /* 0x000fe20003f04070 */
[----:B------:R-:W-:Y:S02]  /*9450*/  IMAD.MOV R5, RZ, RZ, -R5 ;  /* 0x000000ffff057224 */ /* 0x000fe400078e0a05 */
[--C-:B------:R-:W-:Y:S02]  /*9460*/  @!P1 IMAD.IADD R187, R187, 0x1, -R4.reuse ;  /* 0x00000001bbbb9824 */ /* 0x100fe400078e0a04 */
[----:B------:R-:W-:Y:S01]  /*9470*/  @!P2 IMAD.IADD R189, R189, 0x1, -R4 ;  /* 0x00000001bdbda824 */ /* 0x000fe200078e0a04 */
[----:B------:R-:W-:Y:S01]  /*9480*/  ISETP.GE.AND P2, PT, R194, RZ, PT ;  /* 0x000000ffc200720c */ /* 0x000fe20003f46270 */
[----:B------:R-:W-:Y:S01]  /*9490*/  @!P4 IMAD.MOV R184, RZ, RZ, -R184 ;  /* 0x000000ffffb8c224 */ /* 0x000fe200078e0ab8 */
[----:B------:R-:W-:Y:S01]  /*94a0*/  ISETP.GE.AND P4, PT, R192, RZ, PT ;  /* 0x000000ffc000720c */ /* 0x000fe20003f86270 */
[C---:B------:R-:W-:Y:S01]  /*94b0*/  IMAD R190, R4.reuse, R5, R7 ;  /* 0x0000000504be7224 */ /* 0x040fe200078e0207 */
[----:B------:R-:W-:Y:S01]  /*94c0*/  LOP3.LUT R192, R3, 0x40, RZ, 0xfc, !PT ;  /* 0x0000004003c07812 */ /* 0x000fe200078efcff */
[----:B------:R-:W-:Y:S01]  /*94d0*/  @!P5 IMAD.MOV R187, RZ, RZ, -R187 ;  /* 0x000000ffffbbd224 */ /* 0x000fe200078e0abb */
[----:B------:R-:W-:Y:S01]  /*94e0*/  ISETP.GT.U32.AND P5, PT, R4, R189, PT ;  /* 0x000000bd0400720c */ /* 0x000fe20003fa4070 */
[----:B------:R-:W-:Y:S01]  /*94f0*/  IMAD.HI.U32 R6, R2, R193, RZ ;  /* 0x000000c102067227 */ /* 0x000fe200078e00ff */
[----:B------:R-:W-:-:S02]  /*9500*/  IABS R191, R192 ;  /* 0x000000c000bf7213 */ /* 0x000fc40000000000 */
[----:B------:R-:W-:Y:S01]  /*9510*/  ISETP.GT.U32.AND P1, PT, R4, R190, PT ;  /* 0x000000be0400720c */ /* 0x000fe20003f24070 */
[----:B------:R-:W-:Y:S01]  /*9520*/  IMAD.MOV R6, RZ, RZ, -R6 ;  /* 0x000000ffff067224 */ /* 0x000fe200078e0a06 */
[----:B------:R-:W-:Y:S01]  /*9530*/  LOP3.LUT R194, R3, 0x3d, RZ, 0xfc, !PT ;  /* 0x0000003d03c27812 */ /* 0x000fe200078efcff */
[----:B------:R-:W-:Y:S01]  /*9540*/  @!P0 IMAD.IADD R188, R188, 0x1, -R4 ;  /* 0x00000001bcbc8824 */ /* 0x000fe200078e0a04 */
[----:B------:R-:W-:Y:S01]  /*9550*/  ISETP.GE.AND P0, PT, R192, RZ, PT ;  /* 0x000000ffc000720c */ /* 0x000fe20003f06270 */
[----:B------:R-:W-:-:S04]  /*9560*/  IMAD.HI.U32 R5, R2, R191, RZ ;  /* 0x000000bf02057227 */ /* 0x000fc800078e00ff */
[C---:B------:R-:W-:Y:S02]  /*9570*/  IMAD R192, R4.reuse, R6, R193 ;  /* 0x0000000604c07224 */ /* 0x040fe400078e02c1 */
[----:B------:R-:W-:Y:S02]  /*9580*/  IMAD.MOV R7, RZ, RZ, -R5 ;  /* 0x000000ffff077224 */ /* 0x000fe400078e0a05 */
[--C-:B------:R-:W-:Y:S01]  /*9590*/  @!P5 IMAD.IADD R189, R189, 0x1, -R4.reuse ;  /* 0x00000001bdbdd824 */ /* 0x100fe200078e0a04 */
[C---:B------:R-:W-:Y:S01]  /*95a0*/  ISETP.GT.U32.AND P5, PT, R4.reuse, R192, PT ;  /* 0x000000c00400720c */ /* 0x040fe20003fa4070 */
[----:B------:R-:W-:Y:S01]  /*95b0*/  IMAD R191, R4, R7, R191 ;  /* 0x0000000704bf7224 */ /* 0x000fe200078e02bf */
[----:B------:R-:W-:Y:S01]  /*95c0*/  IABS R7, R194 ;  /* 0x000000c200077213 */ /* 0x000fe20000000000 */
[----:B------:R-:W-:Y:S02]  /*95d0*/  @!P1 IMAD.IADD R190, R190, 0x1, -R4 ;  /* 0x00000001bebe9824 */ /* 0x000fe400078e0a04 */
[----:B------:R-:W-:-:S03]  /*95e0*/  IMAD.HI.U32 R5, R2, R195, RZ ;  /* 0x000000c302057227 */ /* 0x000fc600078e00ff */
[C---:B------:R-:W-:Y:S01]  /*95f0*/  ISETP.GT.U32.AND P1, PT, R4.reuse, R190, PT ;  /* 0x000000be0400720c */ /* 0x040fe20003f24070 */
[----:B------:R-:W-:Y:S01]  /*9600*/  @!P4 IMAD.MOV R188, RZ, RZ, -R188 ;  /* 0x000000ffffbcc224 */ /* 0x000fe200078e0abc */
[----:B------:R-:W-:Y:S01]  /*9610*/  ISETP.GT.U32.AND P4, PT, R4, R191, PT ;  /* 0x000000bf0400720c */ /* 0x000fe20003f84070 */
[----:B------:R-:W-:Y:S02]  /*9620*/  IMAD.MOV R5, RZ, RZ, -R5 ;  /* 0x000000ffff057224 */ /* 0x000fe400078e0a05 */
[----:B------:R-:W-:Y:S02]  /*9630*/  @!P5 IMAD.IADD R192, R192, 0x1, -R4 ;  /* 0x00000001c0c0d824 */ /* 0x000fe400078e0a04 */
[C---:B------:R-:W-:Y:S01]  /*9640*/  IMAD R193, R4.reuse, R5, R195 ;  /* 0x0000000504c17224 */ /* 0x040fe200078e02c3 */
[----:B------:R-:W-:Y:S01]  /*9650*/  IABS R195, R198 ;  /* 0x000000c600c37213 */ /* 0x000fe20000000000 */
[----:B------:R-:W-:Y:S01]  /*9660*/  @!P6 IMAD.MOV R189, RZ, RZ, -R189 ;  /* 0x000000ffffbde224 */ /* 0x000fe200078e0abd */
[----:B------:R-:W-:Y:S01]  /*9670*/  ISETP.GT.U32.AND P6, PT, R4, R192, PT ;  /* 0x000000c00400720c */ /* 0x000fe20003fc4070 */
[----:B------:R-:W-:-:S04]  /*9680*/  IMAD.HI.U32 R5, R2, R7, RZ ;  /* 0x0000000702057227 */ /* 0x000fc800078e00ff */
[----:B------:R-:W-:-:S04]  /*9690*/  IMAD.HI.U32 R6, R2, R195, RZ ;  /* 0x000000c302067227 */ /* 0x000fc800078e00ff */
[--C-:B------:R-:W-:Y:S01]  /*96a0*/  @!P4 IMAD.IADD R191, R191, 0x1, -R4.reuse ;  /* 0x00000001bfbfc824 */ /* 0x100fe200078e0a04 */
[----:B------:R-:W-:Y:S01]  /*96b0*/  ISETP.GE.AND P4, PT, R196, RZ, PT ;  /* 0x000000ffc400720c */ /* 0x000fe20003f86270 */
[----:B------:R-:W-:Y:S01]  /*96c0*/  @!P1 IMAD.IADD R190, R190, 0x1, -R4 ;  /* 0x00000001bebe9824 */ /* 0x000fe200078e0a04 */
[C---:B------:R-:W-:Y:S01]  /*96d0*/  ISETP.GT.U32.AND P1, PT, R4.reuse, R193, PT ;  /* 0x000000c10400720c */ /* 0x040fe20003f24070 */
[----:B------:R-:W-:Y:S01]  /*96e0*/  IMAD.MOV R5, RZ, RZ, -R5 ;  /* 0x000000ffff057224 */ /* 0x000fe200078e0a05 */
[----:B------:R-:W-:Y:S01]  /*96f0*/  ISETP.GT.U32.AND P5, PT, R4, R191, PT ;  /* 0x000000bf0400720c */ /* 0x000fe20003fa4070 */
[----:B------:R-:W-:Y:S02]  /*9700*/  IMAD.MOV R6, RZ, RZ, -R6 ;  /* 0x000000ffff067224 */ /* 0x000fe400078e0a06 */
[----:B------:R-:W-:Y:S01]  /*9710*/  @!P3 IMAD.MOV R190, RZ, RZ, -R190 ;  /* 0x000000ffffbeb224 */ /* 0x000fe200078e0abe */
[----:B------:R-:W-:Y:S01]  /*9720*/  ISETP.GE.AND P3, PT, R194, RZ, PT ;  /* 0x000000ffc200720c */ /* 0x000fe20003f66270 */
[C---:B------:R-:W-:Y:S01]  /*9730*/  IMAD R194, R4.reuse, R5, R7 ;  /* 0x0000000504c27224 */ /* 0x040fe200078e0207 */
[----:B------:R-:W-:Y:S01]  /*9740*/  IABS R7, R202 ;  /* 0x000000ca00077213 */ /* 0x000fe20000000000 */
[----:B------:R-:W-:-:S02]  /*9750*/  IMAD R195, R4, R6, R195 ;  /* 0x0000000604c37224 */ /* 0x000fc400078e02c3 */
[----:B------:R-:W-:-:S04]  /*9760*/  IMAD.HI.U32 R5, R2, R197, RZ ;  /* 0x000000c502057227 */ /* 0x000fc800078e00ff */
[----:B------:R-:W-:-:S04]  /*9770*/  IMAD.HI.U32 R6, R2, R199, RZ ;  /* 0x000000c702067227 */ /* 0x000fc800078e00ff */
[----:B------:R-:W-:Y:S01]  /*9780*/  @!P6 IMAD.IADD R192, R192, 0x1, -R4 ;  /* 0x00000001c0c0e824 */ /* 0x000fe200078e0a04 */
[C---:B------:R-:W-:Y:S01]  /*9790*/  ISETP.GT.U32.AND P6, PT, R4.reuse, R195, PT ;  /* 0x000000c30400720c */ /* 0x040fe20003fc4070 */
[----:B------:R-:W-:Y:S02]  /*97a0*/  IMAD.MOV R5, RZ, RZ, -R5 ;  /* 0x000000ffff057224 */ /* 0x000fe400078e0a05 */
[----:B------:R-:W-:Y:S02]  /*97b0*/  IMAD.MOV R6, RZ, RZ, -R6 ;  /* 0x000000ffff067224 */ /* 0x000fe400078e0a06 */
[C---:B------:R-:W-:Y:S02]  /*97c0*/  IMAD R196, R4.reuse, R5, R197 ;  /* 0x0000000504c47224 */ /* 0x040fe400078e02c5 */
[C---:B------:R-:W-:Y:S01]  /*97d0*/  IMAD R197, R4.reuse, R6, R199 ;  /* 0x0000000604c57224 */ /* 0x040fe200078e02c7 */
[----:B------:R-:W-:Y:S01]  /*97e0*/  LOP3.LUT R6, R3, 0x38, RZ, 0xfc, !PT ;  /* 0x0000003803067812 */ /* 0x000fe200078efcff */
[--C-:B------:R-:W-:Y:S01]  /*97f0*/  @!P5 IMAD.IADD R191, R191, 0x1, -R4.reuse ;  /* 0x00000001bfbfd824 */ /* 0x100fe200078e0a04 */
[C---:B------:R-:W-:Y:S01]  /*9800*/  ISETP.GT.U32.AND P5, PT, R4.reuse, R194, PT ;  /* 0x000000c20400720c */ /* 0x040fe20003fa4070 */
[----:B------:R-:W-:Y:S01]  /*9810*/  @!P1 IMAD.IADD R193, R193, 0x1, -R4 ;  /* 0x00000001c1c19824 */ /* 0x000fe200078e0a04 */
[----:B------:R-:W-:Y:S01]  /*9820*/  IABS R199, R6 ;  /* 0x0000000600c77213 */ /* 0x000fe20000000000 */
[----:B------:R-:W-:Y:S01]  /*9830*/  @!P2 IMAD.MOV R192, RZ, RZ, -R192 ;  /* 0x000000ffffc0a224 */ /* 0x000fe200078e0ac0 */
[C---:B------:R-:W-:Y:S01]  /*9840*/  ISETP.GT.U32.AND P2, PT, R4.reuse, R197, PT ;  /* 0x000000c50400720c */ /* 0x040fe20003f44070 */
[----:B------:R-:W-:Y:S01]  /*9850*/  @!P6 IMAD.IADD R195, R195, 0x1, -R4 ;  /* 0x00000001c3c3e824 */ /* 0x000fe200078e0a04 */
[----:B------:R-:W-:Y:S01]  /*9860*/  ISETP.GT.U32.AND P1, PT, R4, R193, PT ;  /* 0x000000c10400720c */ /* 0x000fe20003f24070 */
[----:B------:R-:W-:-:S03]  /*9870*/  IMAD.HI.U32 R5, R2, R7, RZ ;  /* 0x0000000702057227 */ /* 0x000fc600078e00ff */
[----:B------:R-:W-:Y:S01]  /*9880*/  ISETP.GT.U32.AND P6, PT, R4, R195, PT ;  /* 0x000000c30400720c */ /* 0x000fe20003fc4070 */
[----:B------:R-:W-:Y:S02]  /*9890*/  IMAD.MOV R5, RZ, RZ, -R5 ;  /* 0x000000ffff057224 */ /* 0x000fe400078e0a05 */
[--C-:B------:R-:W-:Y:S01]  /*98a0*/  @!P5 IMAD.IADD R194, R194, 0x1, -R4.reuse ;  /* 0x00000001c2c2d824 */ /* 0x100fe200078e0a04 */
[C---:B------:R-:W-:Y:S01]  /*98b0*/  ISETP.GT.U32.AND P5, PT, R4.reuse, R196, PT ;  /* 0x000000c40400720c */ /* 0x040fe20003fa4070 */
[----:B------:R-:W-:Y:S02]  /*98c0*/  @!P0 IMAD.MOV R191, RZ, RZ, -R191 ;  /* 0x000000ffffbf8224 */ /* 0x000fe400078e0abf */
[--C-:B------:R-:W-:Y:S01]  /*98d0*/  @!P2 IMAD.IADD R197, R197, 0x1, -R4.reuse ;  /* 0x00000001c5c5a824 */ /* 0x100fe200078e0a04 */
[----:B------:R-:W-:Y:S01]  /*98e0*/  ISETP.GT.U32.AND P0, PT, R4, R194, PT ;  /* 0x000000c20400720c */ /* 0x000fe20003f04070 */
[----:B------:R-:W-:Y:S01]  /*98f0*/  @!P1 IMAD.IADD R193, R193, 0x1, -R4 ;  /* 0x00000001c1c19824 */ /* 0x000fe200078e0a04 */
        /* <DEDUP_REMOVED lines=9> */
[--C-:B------:R-:W-:Y:S01]  /*9990*/  @!P5 IMAD.IADD R196, R196, 0x1, -R4.reuse ;  /* 0x00000001c4c4d824 */ /* 0x100fe200078e0a04 */
[----:B------:R-:W-:Y:S01]  /*99a0*/  ISETP.GE.AND P5, PT, R200, RZ, PT ;  /* 0x000000ffc800720c */ /* 0x000fe20003fa6270 */
[C---:B------:R-:W-:Y:S01]  /*99b0*/  IMAD R199, R4.reuse, R5, R199 ;  /* 0x0000000504c77224 */ /* 0x040fe200078e02c7 */
[----:B------:R-:W-:Y:S01]  /*99c0*/  LOP3.LUT R5, R3, 0x37, RZ, 0xfc, !PT ;  /* 0x0000003703057812 */ /* 0x000fe200078efcff */
[----:B------:R-:W-:Y:S01]  /*99d0*/  @!P4 IMAD.MOV R193, RZ, RZ, -R193 ;  /* 0x000000ffffc1c224 */ /* 0x000fe200078e0ac1 */
[C---:B------:R-:W-:Y:S01]  /*99e0*/  ISETP.GT.U32.AND P4, PT, R4.reuse, R196, PT ;  /* 0x000000c40400720c */ /* 0x040fe20003f84070 */
[--C-:B------:R-:W-:Y:S01]  /*99f0*/  @!P2 IMAD.IADD R197, R197, 0x1, -R4.reuse ;  /* 0x00000001c5c5a824 */ /* 0x100fe200078e0a04 */
[----:B------:R-:W-:Y:S01]  /*9a00*/  ISETP.GT.U32.AND P2, PT, R4, R199, PT ;  /* 0x000000c70400720c */ /* 0x000fe20003f44070 */
[--C-:B------:R-:W-:Y:S01]  /*9a10*/  @!P0 IMAD.IADD R194, R194, 0x1, -R4.reuse ;  /* 0x00000001c2c28824 */ /* 0x100fe200078e0a04 */
[----:B------:R-:W-:Y:S01]  /*9a20*/  ISETP.GE.AND P0, PT, R201, RZ, PT ;  /* 0x000000ffc900720c */ /* 0x000fe20003f06270 */
[----:B------:R-:W-:Y:S01]  /*9a30*/  @!P6 IMAD.IADD R198, R198, 0x1, -R4 ;  /* 0x00000001c6c6e824 */ /* 0x000fe200078e0a04 */
[----:B------:R-:W-:Y:S01]  /*9a40*/  IABS R201, R5 ;  /* 0x0000000500c97213 */ /* 0x000fe20000000000 */
[----:B------:R-:W-:Y:S01]  /*9a50*/  @!P1 IMAD.MOV R195, RZ, RZ, -R195 ;  /* 0x000000ffffc39224 */ /* 0x000fe200078e0ac3 */
[----:B------:R-:W-:Y:S01]  /*9a60*/  LOP3.LUT R200, R3, 0x34, RZ, 0xfc, !PT ;  /* 0x0000003403c87812 */ /* 0x000fe200078efcff */
[----:B------:R-:W-:Y:S01]  /*9a70*/  @!P3 IMAD.MOV R194, RZ, RZ, -R194 ;  /* 0x000000ffffc2b224 */ /* 0x000fe200078e0ac2 */
[----:B------:R-:W-:-:S02]  /*9a80*/  ISETP.GT.U32.AND P1, PT, R4, R198, PT ;  /* 0x000000c60400720c */ /* 0x000fc40003f24070 */
[----:B------:R-:W-:Y:S01]  /*9a90*/  ISETP.GE.AND P3, PT, R202, RZ, PT ;  /* 0x000000ffca00720c */ /* 0x000fe20003f66270 */
[--C-:B------:R-:W-:Y:S01]  /*9aa0*/  @!P4 IMAD.IADD R196, R196, 0x1, -R4.reuse ;  /* 0x00000001c4c4c824 */ /* 0x100fe200078e0a04 */
[----:B------:R-:W-:Y:S01]  /*9ab0*/  ISETP.GE.AND P4, PT, R6, RZ, PT ;  /* 0x000000ff0600720c */ /* 0x000fe20003f86270 */
[----:B------:R-:W-:Y:S01]  /*9ac0*/  @!P2 IMAD.IADD R199, R199, 0x1, -R4 ;  /* 0x00000001c7c7a824 */ /* 0x000fe200078e0a04 */
[----:B------:R-:W-:Y:S01]  /*9ad0*/  LOP3.LUT R6, R3, 0x36, RZ, 0xfc, !PT ;  /* 0x0000003603067812 */ /* 0x000fe200078efcff */
[----:B------:R-:W-:Y:S01]  /*9ae0*/  @!P5 IMAD.MOV R196, RZ, RZ, -R196 ;  /* 0x000000ffffc4d224 */ /* 0x000fe200078e0ac4 */
[----:B------:R-:W-:Y:S01]  /*9af0*/  ISETP.GE.AND P6, PT, R5, RZ, PT ;  /* 0x000000ff0500720c */ /* 0x000fe20003fc6270 */
[----:B------:R-:W-:Y:S01]  /*9b00*/  IMAD.HI.U32 R5, R2, R201, RZ ;  /* 0x000000c902057227 */ /* 0x000fe200078e00ff */
[----:B------:R-:W-:Y:S02]  /*9b10*/  ISETP.GE.AND P5, PT, R6, RZ, PT ;  /* 0x000000ff0600720c */ /* 0x000fe40003fa6270 */
[----:B------:R-:W-:Y:S01]  /*9b20*/  IABS R6, R6 ;  /* 0x0000000600067213 */ /* 0x000fe20000000000 */
[----:B------:R-:W-:Y:S01]  /*9b30*/  @!P0 IMAD.MOV R197, RZ, RZ, -R197 ;  /* 0x000000ffffc58224 */ /* 0x000fe200078e0ac5 */
[----:B------:R-:W-:Y:S01]  /*9b40*/  ISETP.GT.U32.AND P2, PT, R4, R199, PT ;  /* 0x000000c70400720c */ /* 0x000fe20003f44070 */
[----:B------:R-:W-:Y:S01]  /*9b50*/  @!P1 IMAD.IADD R198, R198, 0x1, -R4 ;  /* 0x00000001c6c69824 */ /* 0x000fe200078e0a04 */
[----:B------:R-:W-:Y:S01]  /*9b60*/  ISETP.GE.AND P0, PT, R7, RZ, PT ;  /* 0x000000ff0700720c */ /* 0x000fe20003f06270 */
[----:B------:R-:W-:Y:S01]  /*9b70*/  IMAD.MOV.U32 R7, RZ, RZ, R6 ;  /* 0x000000ffff077224 */ /* 0x000fe200078e0006 */
[----:B------:R-:W-:Y:S01]  /*9b80*/  ISETP.GE.AND P1, PT, R200, RZ, PT ;  /* 0x000000ffc800720c */ /* 0x000fe20003f26270 */
[----:B------:R-:W-:Y:S01]  /*9b90*/  IMAD.HI.U32 R6, R2, R203, RZ ;  /* 0x000000cb02067227 */ /* 0x000fe200078e00ff */
[----:B------:R-:W-:-:S03]  /*9ba0*/  IABS R205, R200 ;  /* 0x000000c800cd7213 */ /* 0x000fc60000000000 */
[----:B------:R-:W-:Y:S02]  /*9bb0*/  IMAD.MOV R200, RZ, RZ, -R5 ;  /* 0x000000ffffc87224 */ /* 0x000fe400078e0a05 */
[----:B------:R-:W-:Y:S02]  /*9bc0*/  IMAD.MOV R6, RZ, RZ, -R6 ;  /* 0x000000ffff067224 */ /* 0x000fe400078e0a06 */
[C---:B------:R-:W-:Y:S02]  /*9bd0*/  IMAD R200, R4.reuse, R200, R201 ;  /* 0x000000c804c87224 */ /* 0x040fe400078e02c9 */
[----:B------:R-:W-:Y:S02]  /*9be0*/  @!P3 IMAD.MOV R198, RZ, RZ, -R198 ;  /* 0x000000ffffc6b224 */ /* 0x000fe400078e0ac6 */
[----:B------:R-:W-:Y:S01]  /*9bf0*/  @!P2 IMAD.IADD R199, R199, 0x1, -R4 ;  /* 0x00000001c7c7a824 */ /* 0x000fe200078e0a04 */
[C---:B------:R-:W-:Y:S01]  /*9c00*/  ISETP.GT.U32.AND P3, PT, R4.reuse, R200, PT ;  /* 0x000000c80400720c */ /* 0x040fe20003f64070 */
[----:B------:R-:W-:-:S02]  /*9c10*/  IMAD R202, R4, R6, R203 ;  /* 0x0000000604ca7224 */ /* 0x000fc400078e02cb */
[----:B------:R-:W-:-:S04]  /*9c20*/  IMAD.HI.U32 R5, R2, R7, RZ ;  /* 0x0000000702057227 */ /* 0x000fc800078e00ff */
        /* <DEDUP_REMOVED lines=28> */
[--C-:B------:R-:W-:Y:S01]  /*9df0*/  @!P2 IMAD.IADD R201, R201, 0x1, -R4.reuse ;  /* 0x00000001c9c9a824 */ /* 0x100fe200078e0a04 */
[----:B------:R-:W-:Y:S01]  /*9e00*/  ISETP.GT.U32.AND P2, PT, R4, R204, PT ;  /* 0x000000cc0400720c */ /* 0x000fe20003f44070 */
[----:B------:R-:W-:Y:S01]  /*9e10*/  @!P3 IMAD.IADD R203, R203, 0x1, -R4 ;  /* 0x00000001cbcbb824 */ /* 0x000fe200078e0a04 */
[----:B------:R-:W-:Y:S01]  /*9e20*/  ISETP.GE.AND P3, PT, R208, RZ, PT ;  /* 0x000000ffd000720c */ /* 0x000fe20003f66270 */
[----:B------:R-:W-:-:S03]  /*9e30*/  IMAD.HI.U32 R5, R2, R7, RZ ;  /* 0x0000000702057227 */ /* 0x000fc600078e00ff */
[C---:B------:R-:W-:Y:S01]  /*9e40*/  ISETP.GT.U32.AND P6, PT, R4.reuse, R203, PT ;  /* 0x000000cb0400720c */ /* 0x040fe20003fc4070 */
[----:B------:R-:W-:Y:S02]  /*9e50*/  @!P4 IMAD.IADD R205, R205, 0x1, -R4 ;  /* 0x00000001cdcdc824 */ /* 0x000fe400078e0a04 */
[----:B------:R-:W-:Y:S02]  /*9e60*/  IMAD.MOV R5, RZ, RZ, -R5 ;  /* 0x000000ffff057224 */ /* 0x000fe400078e0a05 */
[----:B------:R-:W-:Y:S01]  /*9e70*/  @!P5 IMAD.MOV R201, RZ, RZ, -R201 ;  /* 0x000000ffffc9d224 */ /* 0x000fe200078e0ac9 */
[C---:B------:R-:W-:Y:S01]  /*9e80*/  ISETP.GT.U32.AND P5, PT, R4.reuse, R205, PT ;  /* 0x000000cd0400720c */ /* 0x040fe20003fa4070 */
[----:B------:R-:W-:Y:S02]  /*9e90*/  IMAD R206, R4, R5, R7 ;  /* 0x0000000504ce7224 */ /* 0x000fe400078e0207 */
[----:B------:R-:W-:-:S04]  /*9ea0*/  IMAD.HI.U32 R6, R2, R207, RZ ;  /* 0x000000cf02067227 */ /* 0x000fc800078e00ff */
[----:B------:R-:W-:-:S04]  /*9eb0*/  IMAD.HI.U32 R5, R2, R209, RZ ;  /* 0x000000d102057227 */ /* 0x000fc800078e00ff */
[----:B------:R-:W-:Y:S01]  /*9ec0*/  @!P2 IMAD.IADD R204, R204, 0x1, -R4 ;  /* 0x00000001cccca824 */ /* 0x000fe200078e0a04 */
[----:B------:R-:W-:Y:S01]  /*9ed0*/  ISETP.GE.AND P2, PT, R210, RZ, PT ;  /* 0x000000ffd200720c */ /* 0x000fe20003f46270 */
[----:B------:R-:W-:Y:S02]  /*9ee0*/  IMAD.MOV R6, RZ, RZ, -R6 ;  /* 0x000000ffff067224 */ /* 0x000fe400078e0a06 */
[----:B------:R-:W-:Y:S01]  /*9ef0*/  IMAD.MOV R5, RZ, RZ, -R5 ;  /* 0x000000ffff057224 */ /* 0x000fe200078e0a05 */
[C---:B------:R-:W-:Y:S01]  /*9f00*/  ISETP.GT.U32.AND P4, PT, R4.reuse, R204, PT ;  /* 0x000000cc0400720c */ /* 0x040fe20003f84070 */
[C---:B------:R-:W-:Y:S02]  /*9f10*/  IMAD R207, R4.reuse, R6, R207 ;  /* 0x0000000604cf7224 */ /* 0x040fe400078e02cf */
[--C-:B------:R-:W-:Y:S01]  /*9f20*/  @!P6 IMAD.IADD R203, R203, 0x1, -R4.reuse ;  /* 0x00000001cbcbe824 */ /* 0x100fe200078e0a04 */
[C---:B------:R-:W-:Y:S01]  /*9f30*/  ISETP.GT.U32.AND P6, PT, R4.reuse, R206, PT ;  /* 0x000000ce0400720c */ /* 0x040fe20003fc4070 */
[C---:B------:R-:W-:Y:S01]  /*9f40*/  IMAD R208, R4.reuse, R5, R209 ;  /* 0x0000000504d07224 */ /* 0x040fe200078e02d1 */
[----:B------:R-:W-:Y:S01]  /*9f50*/  IABS R209, R216 ;  /* 0x000000d800d17213 */ /* 0x000fe20000000000 */
[----:B------:R-:W-:Y:S01]  /*9f60*/  @!P1 IMAD.MOV R203, RZ, RZ, -R203 ;  /* 0x000000ffffcb9224 */ /* 0x000fe200078e0acb */
[C---:B------:R-:W-:Y:S01]  /*9f70*/  ISETP.GT.U32.AND P1, PT, R4.reuse, R207, PT ;  /* 0x000000cf0400720c */ /* 0x040fe20003f24070 */
[----:B------:R-:W-:Y:S01]  /*9f80*/  @!P5 IMAD.IADD R205, R205, 0x1, -R4 ;  /* 0x00000001cdcdd824 */ /* 0x000fe200078e0a04 */
[----:B------:R-:W-:Y:S01]  /*9f90*/  ISETP.GT.U32.AND P5, PT, R4, R208, PT ;  /* 0x000000d00400720c */ /* 0x000fe20003fa4070 */
[----:B------:R-:W-:-:S04]  /*9fa0*/  IMAD.HI.U32 R5, R2, R209, RZ ;  /* 0x000000d102057227 */ /* 0x000fc800078e00ff */
[--C-:B------:R-:W-:Y:S01]  /*9fb0*/  @!P4 IMAD.IADD R204, R204, 0x1, -R4.reuse ;  /* 0x00000001ccccc824 */ /* 0x100fe200078e0a04 */
[----:B------:R-:W-:Y:S01]  /*9fc0*/  ISETP.GE.AND P4, PT, R212, RZ, PT ;  /* 0x000000ffd400720c */ /* 0x000fe20003f86270 */
[----:B------:R-:W-:Y:S01]  /*9fd0*/  @!P6 IMAD.IADD R206, R206, 0x1, -R4 ;  /* 0x00000001cecee824 */ /* 0x000fe200078e0a04 */
[----:B------:R-:W-:Y:S01]  /*9fe0*/  LOP3.LUT R212, R3, 0x2d, RZ, 0xfc, !PT ;  /* 0x0000002d03d47812 */ /* 0x000fe200078efcff */
[----:B------:R-:W-:Y:S01]  /*9ff0*/  @!P3 IMAD.MOV R204, RZ, RZ, -R204 ;  /* 0x000000ffffccb224 */ /* 0x000fe200078e0acc */
[----:B------:R-:W-:Y:S01]  /*a000*/  ISETP.GE.AND P6, PT, R213, RZ, PT ;  /* 0x000000ffd500720c */ /* 0x000fe20003fc6270 */
[--C-:B------:R-:W-:Y:S01]  /*a010*/  @!P1 IMAD.IADD R207, R207, 0x1, -R4.reuse ;  /* 0x00000001cfcf9824 */ /* 0x100fe200078e0a04 */
[----:B------:R-:W-:Y:S01]  /*a020*/  IABS R7, R212 ;  /* 0x000000d400077213 */ /* 0x000fe20000000000 */
[----:B------:R-:W-:Y:S01]  /*a030*/  @!P5 IMAD.IADD R208, R208, 0x1, -R4 ;  /* 0x00000001d0d0d824 */ /* 0x000fe200078e0a04 */
[C---:B------:R-:W-:Y:S01]  /*a040*/  ISETP.GT.U32.AND P1, PT, R4.reuse, R206, PT ;  /* 0x000000ce0400720c */ /* 0x040fe20003f24070 */
[----:B------:R-:W-:Y:S01]  /*a050*/  IMAD.MOV R6, RZ, RZ, -R5 ;  /* 0x000000ffff067224 */ /* 0x000fe200078e0a05 */
[----:B------:R-:W-:Y:S01]  /*a060*/  ISETP.GT.U32.AND P5, PT, R4, R207, PT ;  /* 0x000000cf0400720c */ /* 0x000fe20003fa4070 */
[----:B------:R-:W-:Y:S01]  /*a070*/  IMAD.HI.U32 R5, R2, R7, RZ ;  /* 0x0000000702057227 */ /* 0x000fe200078e00ff */
[----:B------:R-:W-:-:S02]  /*a080*/  ISETP.GT.U32.AND P3, PT, R4, R208, PT ;  /* 0x000000d00400720c */ /* 0x000fc40003f64070 */
[----:B------:R-:W-:Y:S01]  /*a090*/  IABS R213, R215 ;  /* 0x000000d700d57213 */ /* 0x000fe20000000000 */
[----:B------:R-:W-:Y:S02]  /*a0a0*/  IMAD R209, R4, R6, R209 ;  /* 0x0000000604d17224 */ /* 0x000fe400078e02d1 */
[----:B------:R-:W-:Y:S02]  /*a0b0*/  IMAD.MOV R5, RZ, RZ, -R5 ;  /* 0x000000ffff057224 */ /* 0x000fe400078e0a05 */
[----:B------:R-:W-:Y:S01]  /*a0c0*/  @!P0 IMAD.MOV R202, RZ, RZ, -R202 ;  /* 0x000000ffffca8224 */ /* 0x000fe200078e0aca */
[----:B------:R-:W-:Y:S01]  /*a0d0*/  ISETP.GE.AND P0, PT, R211, RZ, PT ;  /* 0x000000ffd300720c */ /* 0x000fe20003f06270 */
[--C-:B------:R-:W-:Y:S01]  /*a0e0*/  @!P1 IMAD.IADD R206, R206, 0x1, -R4.reuse ;  /* 0x00000001cece9824 */ /* 0x100fe200078e0a04 */
[----:B------:R-:W-:Y:S01]  /*a0f0*/  IABS R211, R214 ;  /* 0x000000d600d37213 */ /* 0x000fe20000000000 */
[C---:B------:R-:W-:Y:S01]  /*a100*/  IMAD R210, R4.reuse, R5, R7 ;  /* 0x0000000504d27224 */ /* 0x040fe200078e0207 */
[----:B------:R-:W-:Y:S01]  /*a110*/  ISETP.GT.U32.AND P1, PT, R4, R209, PT ;  /* 0x000000d10400720c */ /* 0x000fe20003f24070 */
[----:B------:R-:W-:-:S02]  /*a120*/  @!P3 IMAD.IADD R208, R208, 0x1, -R4 ;  /* 0x00000001d0d0b824 */ /* 0x000fc400078e0a04 */
[----:B------:R-:W-:Y:S01]  /*a130*/  IMAD.HI.U32 R5, R2, R211, RZ ;  /* 0x000000d302057227 */ /* 0x000fe200078e00ff */
[----:B------:R-:W-:-:S03]  /*a140*/  ISETP.GT.U32.AND P3, PT, R4, R210, PT ;  /* 0x000000d20400720c */ /* 0x000fc60003f64070 */
[----:B------:R-:W-:Y:S02]  /*a150*/  IMAD.MOV R5, RZ, RZ, -R5 ;  /* 0x000000ffff057224 */ /* 0x000fe400078e0a05 */
[----:B------:R-:W-:-:S04]  /*a160*/  IMAD.HI.U32 R6, R2, R213, RZ ;  /* 0x000000d502067227 */ /* 0x000fc800078e00ff */
[----:B------:R-:W-:Y:S01]  /*a170*/  @!P1 IMAD.IADD R209, R209, 0x1, -R4 ;  /* 0x00000001d1d19824 */ /* 0x000fe200078e0a04 */
[----:B------:R-:W-:Y:S01]  /*a180*/  ISETP.GE.AND P1, PT, R212, RZ, PT ;  /* 0x000000ffd400720c */ /* 0x000fe20003f26270 */
[----:B------:R-:W-:Y:S01]  /*a190*/  IMAD R211, R4, R5, R211 ;  /* 0x0000000504d37224 */ /* 0x000fe200078e02d3 */
[----:B------:R-:W-:Y:S01]  /*a1a0*/  IABS R5, R217 ;  /* 0x000000d900057213 */ /* 0x000fe20000000000 */
[----:B------:R-:W-:Y:S02]  /*a1b0*/  IMAD.MOV R6, RZ, RZ, -R6 ;  /* 0x000000ffff067224 */ /* 0x000fe400078e0a06 */
[--C-:B------:R-:W-:Y:S01]  /*a1c0*/  @!P5 IMAD.IADD R207, R207, 0x1, -R4.reuse ;  /* 0x00000001cfcfd824 */ /* 0x100fe200078e0a04 */
[----:B------:R-:W-:Y:S01]  /*a1d0*/  ISETP.GE.AND P5, PT, R216, RZ, PT ;  /* 0x000000ffd800720c */ /* 0x000fe20003fa6270 */
[----:B------:R-:W-:Y:S01]  /*a1e0*/  @!P3 IMAD.IADD R210, R210, 0x1, -R4 ;  /* 0x00000001d2d2b824 */ /* 0x000fe200078e0a04 */
[----:B------:R-:W-:Y:S01]  /*a1f0*/  LOP3.LUT R216, R3, 0x29, RZ, 0xfc, !PT ;  /* 0x0000002903d87812 */ /* 0x000fe200078efcff */
[----:B------:R-:W-:Y:S01]  /*a200*/  @!P2 IMAD.MOV R205, RZ, RZ, -R205 ;  /* 0x000000ffffcda224 */ /* 0x000fe200078e0acd */
[C---:B------:R-:W-:Y:S01]  /*a210*/  ISETP.GT.U32.AND P2, PT, R4.reuse, R209, PT ;  /* 0x000000d10400720c */ /* 0x040fe20003f44070 */
[C---:B------:R-:W-:Y:S01]  /*a220*/  IMAD R212, R4.reuse, R6, R213 ;  /* 0x0000000604d47224 */ /* 0x040fe200078e02d5 */
[----:B------:R-:W-:Y:S01]  /*a230*/  IABS R7, R216 ;  /* 0x000000d800077213 */ /* 0x000fe20000000000 */
[----:B------:R-:W-:Y:S01]  /*a240*/  IMAD.MOV.U32 R213, RZ, RZ, R5 ;  /* 0x000000ffffd57224 */ /* 0x000fe200078e0005 */
[C---:B------:R-:W-:Y:S01]  /*a250*/  ISETP.GT.U32.AND P3, PT, R4.reuse, R211, PT ;  /* 0x000000d30400720c */ /* 0x040fe20003f64070 */
[----:B------:R-:W-:Y:S01]  /*a260*/  @!P0 IMAD.MOV R206, RZ, RZ, -R206 ;  /* 0x000000ffffce8224 */ /* 0x000fe200078e0ace */
[----:B------:R-:W-:Y:S01]  /*a270*/  ISETP.GT.U32.AND P0, PT, R4, R210, PT ;  /* 0x000000d20400720c */ /* 0x000fe20003f04070 */
[----:B------:R-:W-:-:S04]  /*a280*/  IMAD.HI.U32 R5, R2, R213, RZ ;  /* 0x000000d502057227 */ /* 0x000fc800078e00ff */
[----:B------:R-:W-:Y:S01]  /*a290*/  @!P4 IMAD.MOV R207, RZ, RZ, -R207 ;  /* 0x000000ffffcfc224 */ /* 0x000fe200078e0acf */
[----:B------:R-:W-:Y:S01]  /*a2a0*/  ISETP.GT.U32.AND P4, PT, R4, R212, PT ;  /* 0x000000d40400720c */ /* 0x000fe20003f84070 */
[----:B------:R-:W-:-:S04]  /*a2b0*/  IMAD.HI.U32 R6, R2, R7, RZ ;  /* 0x0000000702067227 */ /* 0x000fc800078e00ff */
[----:B------:R-:W-:Y:S02]  /*a2c0*/  IMAD.MOV R5, RZ, RZ, -R5 ;  /* 0x000000ffff057224 */ /* 0x000fe400078e0a05 */
[----:B------:R-:W-:Y:S01]  /*a2d0*/  @!P2 IMAD.IADD R209, R209, 0x1, -R4 ;  /* 0x00000001d1d1a824 */ /* 0x000fe200078e0a04 */
[----:B------:R-:W-:Y:S01]  /*a2e0*/  ISETP.GE.AND P2, PT, R215, RZ, PT ;  /* 0x000000ffd700720c */ /* 0x000fe20003f46270 */
[----:B------:R-:W-:Y:S02]  /*a2f0*/  IMAD.MOV R6, RZ, RZ, -R6 ;  /* 0x000000ffff067224 */ /* 0x000fe400078e0a06 */
[----:B------:R-:W-:Y:S02]  /*a300*/  IMAD R213, R4, R5, R213 ;  /* 0x0000000504d57224 */ /* 0x000fe400078e02d5 */
[----:B------:R-:W-:Y:S01]  /*a310*/  @!P6 IMAD.MOV R208, RZ, RZ, -R208 ;  /* 0x000000ffffd0e224 */ /* 0x000fe200078e0ad0 */
[----:B------:R-:W-:Y:S01]  /*a320*/  ISETP.GE.AND P6, PT, R214, RZ, PT ;  /* 0x000000ffd600720c */ /* 0x000fe20003fc6270 */
[--C-:B------:R-:W-:Y:S01]  /*a330*/  @!P0 IMAD.IADD R210, R210, 0x1, -R4.reuse ;  /* 0x00000001d2d28824 */ /* 0x100fe200078e0a04 */
[----:B------:R-:W-:Y:S01]  /*a340*/  ISETP.GE.AND P0, PT, R217, RZ, PT ;  /* 0x000000ffd900720c */ /* 0x000fe20003f06270 */
[--C-:B------:R-:W-:Y:S01]  /*a350*/  @!P3 IMAD.IADD R211, R211, 0x1, -R4.reuse ;  /* 0x00000001d3d3b824 */ /* 0x100fe200078e0a04 */
[----:B------:R-:W-:Y:S01]  /*a360*/  IABS R217, R218 ;  /* 0x000000da00d97213 */ /* 0x000fe20000000000 */
[C---:B------:R-:W-:Y:S01]  /*a370*/  IMAD R214, R4.reuse, R6, R7 ;  /* 0x0000000604d67224 */ /* 0x040fe200078e0207 */
[----:B------:R-:W-:Y:S01]  /*a380*/  LOP3.LUT R6, R3, 0x28, RZ, 0xfc, !PT ;  /* 0x0000002803067812 */ /* 0x000fe200078efcff */
[----:B------:R-:W-:Y:S01]  /*a390*/  @!P5 IMAD.MOV R209, RZ, RZ, -R209 ;  /* 0x000000ffffd1d224 */ /* 0x000fe200078e0ad1 */
[----:B------:R-:W-:Y:S01]  /*a3a0*/  ISETP.GT.U32.AND P5, PT, R4, R213, PT ;  /* 0x000000d50400720c */ /* 0x000fe20003fa4070 */
[----:B------:R-:W-:Y:S01]  /*a3b0*/  @!P4 IMAD.IADD R212, R212, 0x1, -R4 ;  /* 0x00000001d4d4c824 */ /* 0x000fe200078e0a04 */
[C---:B------:R-:W-:Y:S01]  /*a3c0*/  ISETP.GT.U32.AND P3, PT, R4.reuse, R211, PT ;  /* 0x000000d30400720c */ /* 0x040fe20003f64070 */
[----:B------:R-:W-:Y:S01]  /*a3d0*/  @!P1 IMAD.MOV R210, RZ, RZ, -R210 ;  /* 0x000000ffffd29224 */ /* 0x000fe200078e0ad2 */
[----:B------:R-:W-:-:S02]  /*a3e0*/  ISETP.GT.U32.AND P1, PT, R4, R214, PT ;  /* 0x000000d60400720c */ /* 0x000fc40003f24070 */
[----:B------:R-:W-:Y:S02]  /*a3f0*/  ISETP.GT.U32.AND P4, PT, R4, R212, PT ;  /* 0x000000d40400720c */ /* 0x000fe40003f84070 */
[----:B------:R-:W-:Y:S02]  /*a400*/  IABS R215, R6 ;  /* 0x0000000600d77213 */ /* 0x000fe40000000000 */
[----:B------:R-:W-:-:S03]  /*a410*/  IABS R7, R219 ;  /* 0x000000db00077213 */ /* 0x000fc60000000000 */
[--C-:B------:R-:W-:Y:S02]  /*a420*/  @!P5 IMAD.IADD R213, R213, 0x1, -R4.reuse ;  /* 0x00000001d5d5d824 */ /* 0x100fe400078e0a04 */
[--C-:B------:R-:W-:Y:S01]  /*a430*/  @!P3 IMAD.IADD R211, R211, 0x1, -R4.reuse ;  /* 0x00000001d3d3b824 */ /* 0x100fe200078e0a04 */
[----:B------:R-:W-:Y:S01]  /*a440*/  ISETP.GE.AND P3, PT, R216, RZ, PT ;  /* 0x000000ffd800720c */ /* 0x000fe20003f66270 */
[--C-:B------:R-:W-:Y:S01]  /*a450*/  @!P1 IMAD.IADD R214, R214, 0x1, -R4.reuse ;  /* 0x00000001d6d69824 */ /* 0x100fe200078e0a04 */
[----:B------:R-:W-:Y:S01]  /*a460*/  ISETP.GT.U32.AND P5, PT, R4, R213, PT ;  /* 0x000000d50400720c */ /* 0x000fe20003fa4070 */
[----:B------:R-:W-:Y:S01]  /*a470*/  IMAD.HI.U32 R5, R2, R215, RZ ;  /* 0x000000d702057227 */ /* 0x000fe200078e00ff */
[----:B------:R-:W-:Y:S02]  /*a480*/  ISETP.GE.AND P1, PT, R219, RZ, PT ;  /* 0x000000ffdb00720c */ /* 0x000fe40003f26270 */
[----:B------:R-:W-:Y:S01]  /*a490*/  IABS R219, R222 ;  /* 0x000000de00db7213 */ /* 0x000fe20000000000 */
[----:B------:R-:W-:Y:S01]  /*a4a0*/  @!P4 IMAD.IADD R212, R212, 0x1, -R4 ;  /* 0x00000001d4d4c824 */ /* 0x000fe200078e0a04 */
[----:B------:R-:W-:Y:S01]  /*a4b0*/  ISETP.GE.AND P4, PT, R6, RZ, PT ;  /* 0x000000ff0600720c */ /* 0x000fe20003f86270 */
[----:B------:R-:W-:Y:S01]  /*a4c0*/  @!P6 IMAD.MOV R211, RZ, RZ, -R211 ;  /* 0x000000ffffd3e224 */ /* 0x000fe200078e0ad3 */
[----:B------:R-:W-:Y:S01]  /*a4d0*/  ISETP.GT.U32.AND P6, PT, R4, R214, PT ;  /* 0x000000d60400720c */ /* 0x000fe20003fc4070 */
[----:B------:R-:W-:-:S04]  /*a4e0*/  IMAD.HI.U32 R6, R2, R7, RZ ;  /* 0x0000000702067227 */ /* 0x000fc800078e00ff */
[----:B------:R-:W-:Y:S02]  /*a4f0*/  IMAD.MOV R5, RZ, RZ, -R5 ;  /* 0x000000ffff057224 */ /* 0x000fe400078e0a05 */
[----:B------:R-:W-:Y:S02]  /*a500*/  IMAD.MOV R6, RZ, RZ, -R6 ;  /* 0x000000ffff067224 */ /* 0x000fe400078e0a06 */
[C---:B------:R-:W-:Y:S02]  /*a510*/  IMAD R215, R4.reuse, R5, R215 ;  /* 0x0000000504d77224 */ /* 0x040fe400078e02d7 */
        /* <DEDUP_REMOVED lines=19> */
[----:B------:R-:W-:Y:S01]  /*a650*/  @!P0 IMAD.MOV R213, RZ, RZ, -R213 ;  /* 0x000000ffffd58224 */ /* 0x000fe200078e0ad5 */
[C---:B------:R-:W-:Y:S01]  /*a660*/  ISETP.GT.U32.AND P0, PT, R4.reuse, R216, PT ;  /* 0x000000d80400720c */ /* 0x040fe20003f04070 */
[----:B------:R-:W-:Y:S01]  /*a670*/  @!P6 IMAD.IADD R215, R215, 0x1, -R4 ;  /* 0x00000001d7d7e824 */ /* 0x000fe200078e0a04 */
[C---:B------:R-:W-:Y:S01]  /*a680*/  ISETP.GT.U32.AND P6, PT, R4.reuse, R218, PT ;  /* 0x000000da0400720c */ /* 0x040fe20003fc4070 */
[----:B------:R-:W-:Y:S02]  /*a690*/  IMAD.MOV R6, RZ, RZ, -R6 ;  /* 0x000000ffff067224 */ /* 0x000fe400078e0a06 */
[----:B------:R-:W-:Y:S02]  /*a6a0*/  IMAD.MOV.U32 R7, RZ, RZ, R220 ;  /* 0x000000ffff077224 */ /* 0x000fe400078e00dc */
[----:B------:R-:W-:-:S02]  /*a6b0*/  IMAD R219, R4, R6, R219 ;  /* 0x0000000604db7224 */ /* 0x000fc400078e02db */
[----:B------:R-:W-:-:S04]  /*a6c0*/  IMAD.HI.U32 R5, R2, R7, RZ ;  /* 0x0000000702057227 */ /* 0x000fc800078e00ff */
[----:B------:R-:W-:Y:S02]  /*a6d0*/  IMAD.MOV R5, RZ, RZ, -R5 ;  /* 0x000000ffff057224 */ /* 0x000fe400078e0a05 */
[----:B------:R-:W-:Y:S01]  /*a6e0*/  @!P3 IMAD.MOV R214, RZ, RZ, -R214 ;  /* 0x000000ffffd6b224 */ /* 0x000fe200078e0ad6 */
[----:B------:R-:W-:Y:S01]  /*a6f0*/  ISETP.GT.U32.AND P3, PT, R4, R219, PT ;  /* 0x000000db0400720c */ /* 0x000fe20003f64070 */
[--C-:B------:R-:W-:Y:S02]  /*a700*/  @!P0 IMAD.IADD R216, R216, 0x1, -R4.reuse ;  /* 0x00000001d8d88824 */ /* 0x100fe400078e0a04 */
[----:B------:R-:W-:Y:S01]  /*a710*/  @!P6 IMAD.IADD R218, R218, 0x1, -R4 ;  /* 0x00000001dadae824 */ /* 0x000fe200078e0a04 */
[----:B------:R-:W-:Y:S01]  /*a720*/  ISETP.GE.AND P6, PT, R221, RZ, PT ;  /* 0x000000ffdd00720c */ /* 0x000fe20003fc6270 */
[C---:B------:R-:W-:Y:S02]  /*a730*/  IMAD R220, R4.reuse, R5, R7 ;  /* 0x0000000504dc7224 */ /* 0x040fe400078e0207 */
[----:B------:R-:W-:Y:S01]  /*a740*/  @!P1 IMAD.MOV R216, RZ, RZ, -R216 ;  /* 0x000000ffffd89224 */ /* 0x000fe200078e0ad8 */
[----:B------:R-:W-:Y:S01]  /*a750*/  ISETP.GT.U32.AND P1, PT, R4, R218, PT ;  /* 0x000000da0400720c */ /* 0x000fe20003f24070 */
[----:B------:R-:W-:Y:S01]  /*a760*/  IMAD.HI.U32 R5, R2, R225, RZ ;  /* 0x000000e102057227 */ /* 0x000fe200078e00ff */
[----:B------:R-:W-:-:S03]  /*a770*/  ISETP.GT.U32.AND P0, PT, R4, R220, PT ;  /* 0x000000dc0400720c */ /* 0x000fc60003f04070 */
[--C-:B------:R-:W-:Y:S02]  /*a780*/  @!P5 IMAD.IADD R217, R217, 0x1, -R4.reuse ;  /* 0x00000001d9d9d824 */ /* 0x100fe400078e0a04 */
[----:B------:R-:W-:Y:S02]  /*a790*/  IMAD.MOV R5, RZ, RZ, -R5 ;  /* 0x000000ffff057224 */ /* 0x000fe400078e0a05 */
[--C-:B------:R-:W-:Y:S01]  /*a7a0*/  @!P3 IMAD.IADD R219, R219, 0x1, -R4.reuse ;  /* 0x00000001dbdbb824 */ /* 0x100fe200078e0a04 */
[C---:B------:R-:W-:Y:S01]  /*a7b0*/  ISETP.GT.U32.AND P5, PT, R4.reuse, R217, PT ;  /* 0x000000d90400720c */ /* 0x040fe20003fa4070 */
[----:B------:R-:W-:Y:S01]  /*a7c0*/  IMAD R221, R4, R5, R225 ;  /* 0x0000000504dd7224 */ /* 0x000fe200078e02e1 */
[----:B------:R-:W-:Y:S01]  /*a7d0*/  LOP3.LUT R5, R3, 0x21, RZ, 0xfc, !PT ;  /* 0x0000002103057812 */ /* 0x000fe200078efcff */
[--C-:B------:R-:W-:Y:S01]  /*a7e0*/  @!P1 IMAD.IADD R218, R218, 0x1, -R4.reuse ;  /* 0x00000001dada9824 */ /* 0x100fe200078e0a04 */
[----:B------:R-:W-:Y:S01]  /*a7f0*/  ISETP.GT.U32.AND P3, PT, R4, R219, PT ;  /* 0x000000db0400720c */ /* 0x000fe20003f64070 */
[----:B------:R-:W-:Y:S01]  /*a800*/  @!P0 IMAD.IADD R220, R220, 0x1, -R4 ;  /* 0x00000001dcdc8824 */ /* 0x000fe200078e0a04 */
[----:B------:R-:W-:Y:S01]  /*a810*/  ISETP.GT.U32.AND P1, PT, R4, R221, PT ;  /* 0x000000dd0400720c */ /* 0x000fe20003f24070 */
[----:B------:R-:W-:Y:S01]  /*a820*/  @!P4 IMAD.MOV R215, RZ, RZ, -R215 ;  /* 0x000000ffffd7c224 */ /* 0x000fe200078e0ad7 */
[----:B------:R-:W-:-:S02]  /*a830*/  IABS R7, R5 ;  /* 0x0000000500077213 */ /* 0x000fc40000000000 */
[----:B------:R-:W-:Y:S02]  /*a840*/  ISETP.GT.U32.AND P0, PT, R4, R220, PT ;  /* 0x000000dc0400720c */ /* 0x000fe40003f04070 */
[----:B------:R-:W-:Y:S01]  /*a850*/  LOP3.LUT R225, R3, 0x1f, RZ, 0xfc, !PT ;  /* 0x0000001f03e17812 */ /* 0x000fe200078efcff */
[--C-:B------:R-:W-:Y:S01]  /*a860*/  @!P5 IMAD.IADD R217, R217, 0x1, -R4.reuse ;  /* 0x00000001d9d9d824 */ /* 0x100fe200078e0a04 */
[----:B------:R-:W-:Y:S02]  /*a870*/  ISETP.GE.AND P5, PT, R222, RZ, PT ;  /* 0x000000ffde00720c */ /* 0x000fe40003fa6270 */
[----:B------:R-:W-:Y:S01]  /*a880*/  LOP3.LUT R222, R3, 0x20, RZ, 0xfc, !PT ;  /* 0x0000002003de7812 */ /* 0x000fe200078efcff */
[----:B------:R-:W-:Y:S01]  /*a890*/  @!P3 IMAD.IADD R219, R219, 0x1, -R4 ;  /* 0x00000001dbdbb824 */ /* 0x000fe200078e0a04 */
[----:B------:R-:W-:Y:S01]  /*a8a0*/  ISETP.GE.AND P3, PT, R5, RZ, PT ;  /* 0x000000ff0500720c */ /* 0x000fe20003f66270 */
[----:B------:R-:W-:Y:S01]  /*a8b0*/  @!P2 IMAD.MOV R217, RZ, RZ, -R217 ;  /* 0x000000ffffd9a224 */ /* 0x000fe200078e0ad9 */
[----:B------:R-:W-:Y:S01]  /*a8c0*/  ISETP.GE.AND P2, PT, R223, RZ, PT ;  /* 0x000000ffdf00720c */ /* 0x000fe20003f46270 */
[----:B------:R-:W-:Y:S01]  /*a8d0*/  IMAD.HI.U32 R5, R2, R7, RZ ;  /* 0x0000000702057227 */ /* 0x000fe200078e00ff */
[----:B------:R-:W-:-:S02]  /*a8e0*/  IABS R223, R222 ;  /* 0x000000de00df7213 */ /* 0x000fc40000000000 */
[----:B------:R-:W-:Y:S01]  /*a8f0*/  ISETP.GE.AND P4, PT, R224, RZ, PT ;  /* 0x000000ffe000720c */ /* 0x000fe20003f86270 */
[----:B------:R-:W-:Y:S01]  /*a900*/  @!P1 IMAD.IADD R221, R221, 0x1, -R4 ;  /* 0x00000001dddd9824 */ /* 0x000fe200078e0a04 */
[----:B------:R-:W-:Y:S01]  /*a910*/  IABS R224, R225 ;  /* 0x000000e100e07213 */ /* 0x000fe20000000000 */
[----:B------:R-:W-:Y:S02]  /*a920*/  IMAD.MOV R5, RZ, RZ, -R5 ;  /* 0x000000ffff057224 */ /* 0x000fe400078e0a05 */
[----:B------:R-:W-:Y:S01]  /*a930*/  IMAD.HI.U32 R6, R2, R223, RZ ;  /* 0x000000df02067227 */ /* 0x000fe200078e00ff */
[----:B------:R-:W-:-:S03]  /*a940*/  ISETP.GT.U32.AND P1, PT, R4, R221, PT ;  /* 0x000000dd0400720c */ /* 0x000fc60003f24070 */
[----:B------:R-:W-:Y:S01]  /*a950*/  @!P0 IMAD.IADD R220, R220, 0x1, -R4 ;  /* 0x00000001dcdc8824 */ /* 0x000fe200078e0a04 */
[----:B------:R-:W-:Y:S01]  /*a960*/  ISETP.GE.AND P0, PT, R222, RZ, PT ;  /* 0x000000ffde00720c */ /* 0x000fe20003f06270 */
[C---:B------:R-:W-:Y:S02]  /*a970*/  IMAD R222, R4.reuse, R5, R7 ;  /* 0x0000000504de7224 */ /* 0x040fe400078e0207 */
[----:B------:R-:W-:Y:S02]  /*a980*/  IMAD.MOV R6, RZ, RZ, -R6 ;  /* 0x000000ffff067224 */ /* 0x000fe400078e0a06 */
[----:B------:R-:W-:Y:S02]  /*a990*/  IMAD.MOV.U32 R7, RZ, RZ, R224 ;  /* 0x000000ffff077224 */ /* 0x000fe400078e00e0 */
[----:B------:R-:W-:Y:S01]  /*a9a0*/  @!P5 IMAD.MOV R219, RZ, RZ, -R219 ;  /* 0x000000ffffdbd224 */ /* 0x000fe200078e0adb */
[C---:B------:R-:W-:Y:S01]  /*a9b0*/  ISETP.GT.U32.AND P5, PT, R4.reuse, R222, PT ;  /* 0x000000de0400720c */ /* 0x040fe20003fa4070 */
[----:B------:R-:W-:Y:S01]  /*a9c0*/  IMAD R223, R4, R6, R223 ;  /* 0x0000000604df7224 */ /* 0x000fe200078e02df */
[----:B------:R-:W-:Y:S01]  /*a9d0*/  LOP3.LUT R6, R3, 0x1e, RZ, 0xfc, !PT ;  /* 0x0000001e03067812 */ /* 0x000fe200078efcff */
[----:B------:R-:W-:-:S04]  /*a9e0*/  IMAD.HI.U32 R5, R2, R7, RZ ;  /* 0x0000000702057227 */ /* 0x000fc800078e00ff */
[----:B------:R-:W-:Y:S02]  /*a9f0*/  IMAD.MOV R5, RZ, RZ, -R5 ;  /* 0x000000ffff057224 */ /* 0x000fe400078e0a05 */
[----:B------:R-:W-:Y:S01]  /*aa00*/  @!P1 IMAD.IADD R221, R221, 0x1, -R4 ;  /* 0x00000001dddd9824 */ /* 0x000fe200078e0a04 */
[C---:B------:R-:W-:Y:S01]  /*aa10*/  ISETP.GT.U32.AND P1, PT, R4.reuse, R223, PT ;  /* 0x000000df0400720c */ /* 0x040fe20003f24070 */
[----:B------:R-:W-:Y:S01]  /*aa20*/  @!P4 IMAD.MOV R218, RZ, RZ, -R218 ;  /* 0x000000ffffdac224 */ /* 0x000fe200078e0ada */
[----:B------:R-:W-:Y:S01]  /*aa30*/  ISETP.GE.AND P4, PT, R225, RZ, PT ;  /* 0x000000ffe100720c */ /* 0x000fe20003f86270 */
[----:B------:R-:W-:Y:S01]  /*aa40*/  IMAD R224, R4, R5, R7 ;  /* 0x0000000504e07224 */ /* 0x000fe200078e0207 */
[----:B------:R-:W-:Y:S01]  /*aa50*/  IABS R225, R6 ;  /* 0x0000000600e17213 */ /* 0x000fe20000000000 */
[----:B------:R-:W-:Y:S01]  /*aa60*/  @!P5 IMAD.IADD R222, R222, 0x1, -R4 ;  /* 0x00000001deded824 */ /* 0x000fe200078e0a04 */
[----:B------:R-:W-:Y:S01]  /*aa70*/  LOP3.LUT R7, R3, 0x1b, RZ, 0xfc, !PT ;  /* 0x0000001b03077812 */ /* 0x000fe200078efcff */
[----:B------:R-:W-:Y:S01]  /*aa80*/  @!P6 IMAD.MOV R220, RZ, RZ, -R220 ;  /* 0x000000ffffdce224 */ /* 0x000fe200078e0adc */
[----:B------:R-:W-:Y:S01]  /*aa90*/  ISETP.GT.U32.AND P5, PT, R4, R224, PT ;  /* 0x000000e00400720c */ /* 0x000fe20003fa4070 */
[----:B------:R-:W-:Y:S01]  /*aaa0*/  IMAD.HI.U32 R5, R2, R225, RZ ;  /* 0x000000e102057227 */ /* 0x000fe200078e00ff */
[----:B------:R-:W-:-:S02]  /*aab0*/  ISETP.GE.AND P6, PT, R6, RZ, PT ;  /* 0x000000ff0600720c */ /* 0x000fc40003fc6270 */
[----:B------:R-:W-:Y:S01]  /*aac0*/  IABS R231, R7 ;  /* 0x0000000700e77213 */ /* 0x000fe20000000000 */
[----:B------:R-:W-:Y:S01]  /*aad0*/  @!P1 IMAD.IADD R223, R223, 0x1, -R4 ;  /* 0x00000001dfdf9824 */ /* 0x000fe200078e0a04 */
[C---:B------:R-:W-:Y:S01]  /*aae0*/  ISETP.GT.U32.AND P1, PT, R4.reuse, R222, PT ;  /* 0x000000de0400720c */ /* 0x040fe20003f24070 */
[----:B------:R-:W-:Y:S02]  /*aaf0*/  IMAD.MOV R6, RZ, RZ, -R5 ;  /* 0x000000ffff067224 */ /* 0x000fe400078e0a05 */
[----:B------:R-:W-:Y:S01]  /*ab00*/  @!P2 IMAD.MOV R221, RZ, RZ, -R221 ;  /* 0x000000ffffdda224 */ /* 0x000fe200078e0add */
[C---:B------:R-:W-:Y:S01]  /*ab10*/  ISETP.GT.U32.AND P2, PT, R4.reuse, R223, PT ;  /* 0x000000df0400720c */ /* 0x040fe20003f44070 */
[----:B------:R-:W-:Y:S02]  /*ab20*/  IMAD R225, R4, R6, R225 ;  /* 0x0000000604e17224 */ /* 0x000fe400078e02e1 */
[----:B------:R-:W-:-:S04]  /*ab30*/  IMAD.HI.U32 R6, R2, R227, RZ ;  /* 0x000000e302067227 */ /* 0x000fc800078e00ff */
[----:B------:R-:W-:-:S04]  /*ab40*/  IMAD.HI.U32 R5, R2, R229, RZ ;  /* 0x000000e502057227 */ /* 0x000fc800078e00ff */
[----:B------:R-:W-:Y:S02]  /*ab50*/  @!P5 IMAD.IADD R224, R224, 0x1, -R4 ;  /* 0x00000001e0e0d824 */ /* 0x000fe400078e0a04 */
[----:B------:R-:W-:Y:S02]  /*ab60*/  IMAD.MOV R6, RZ, RZ, -R6 ;  /* 0x000000ffff067224 */ /* 0x000fe400078e0a06 */
[----:B------:R-:W-:Y:S01]  /*ab70*/  IMAD.MOV R5, RZ, RZ, -R5 ;  /* 0x000000ffff057224 */ /* 0x000fe200078e0a05 */
[C---:B------:R-:W-:Y:S01]  /*ab80*/  ISETP.GT.U32.AND P5, PT, R4.reuse, R224, PT ;  /* 0x000000e00400720c */ /* 0x040fe20003fa4070 */
[C---:B------:R-:W-:Y:S02]  /*ab90*/  IMAD R227, R4.reuse, R6, R227 ;  /* 0x0000000604e37224 */ /* 0x040fe400078e02e3 */
[----:B------:R-:W-:Y:S02]  /*aba0*/  IMAD R226, R4, R5, R229 ;  /* 0x0000000504e27224 */ /* 0x000fe400078e02e5 */
[--C-:B------:R-:W-:Y:S01]  /*abb0*/  @!P1 IMAD.IADD R222, R222, 0x1, -R4.reuse ;  /* 0x00000001dede9824 */ /* 0x100fe200078e0a04 */
[C---:B------:R-:W-:Y:S01]  /*abc0*/  ISETP.GT.U32.AND P1, PT, R4.reuse, R225, PT ;  /* 0x000000e10400720c */ /* 0x040fe20003f24070 */
[----:B------:R-:W-:Y:S01]  /*abd0*/  IMAD.MOV.U32 R229, RZ, RZ, R231 ;  /* 0x000000ffffe57224 */ /* 0x000fe200078e00e7 */
[----:B------:R-:W-:Y:S01]  /*abe0*/  LOP3.LUT R231, R3, 0x1a, RZ, 0xfc, !PT ;  /* 0x0000001a03e77812 */ /* 0x000fe200078efcff */
[----:B------:R-:W-:Y:S01]  /*abf0*/  @!P2 IMAD.IADD R223, R223, 0x1, -R4 ;  /* 0x00000001dfdfa824 */ /* 0x000fe200078e0a04 */
[----:B------:R-:W-:Y:S01]  /*ac00*/  ISETP.GT.U32.AND P2, PT, R4, R227, PT ;  /* 0x000000e30400720c */ /* 0x000fe20003f44070 */
[----:B------:R-:W-:Y:S01]  /*ac10*/  IMAD.HI.U32 R5, R2, R229, RZ ;  /* 0x000000e502057227 */ /* 0x000fe200078e00ff */
[----:B------:R-:W-:-:S03]  /*ac20*/  IABS R6, R231 ;  /* 0x000000e700067213 */ /* 0x000fc60000000000 */
[----:B------:R-:W-:Y:S01]  /*ac30*/  @!P3 IMAD.MOV R222, RZ, RZ, -R222 ;  /* 0x000000ffffdeb224 */ /* 0x000fe200078e0ade */
[----:B------:R-:W-:Y:S01]  /*ac40*/  ISETP.GT.U32.AND P3, PT, R4, R226, PT ;  /* 0x000000e20400720c */ /* 0x000fe20003f64070 */
[----:B------:R-:W-:Y:S02]  /*ac50*/  IMAD.MOV R5, RZ, RZ, -R5 ;  /* 0x000000ffff057224 */ /* 0x000fe400078e0a05 */
[----:B------:R-:W-:Y:S01]  /*ac60*/  @!P5 IMAD.IADD R224, R224, 0x1, -R4 ;  /* 0x00000001e0e0d824 */ /* 0x000fe200078e0a04 */
[----:B------:R-:W-:Y:S01]  /*ac70*/  ISETP.GE.AND P5, PT, R228, RZ, PT ;  /* 0x000000ffe400720c */ /* 0x000fe20003fa6270 */
[----:B------:R-:W-:Y:S02]  /*ac80*/  IMAD R228, R4, R5, R229 ;  /* 0x0000000504e47224 */ /* 0x000fe400078e02e5 */
[----:B------:R-:W-:Y:S02]  /*ac90*/  IMAD.MOV.U32 R229, RZ, RZ, R6 ;  /* 0x000000ffffe57224 */ /* 0x000fe400078e0006 */
[--C-:B------:R-:W-:Y:S01]  /*aca0*/  @!P1 IMAD.IADD R225, R225, 0x1, -R4.reuse ;  /* 0x00000001e1e19824 */ /* 0x100fe200078e0a04 */
[----:B------:R-:W-:Y:S01]  /*acb0*/  ISETP.GE.AND P1, PT, R230, RZ, PT ;  /* 0x000000ffe600720c */ /* 0x000fe20003f26270 */
[----:B------:R-:W-:Y:S01]  /*acc0*/  @!P2 IMAD.IADD R227, R227, 0x1, -R4 ;  /* 0x00000001e3e3a824 */ /* 0x000fe200078e0a04 */
[----:B------:R-:W-:Y:S01]  /*acd0*/  IABS R230, R232 ;  /* 0x000000e800e67213 */ /* 0x000fe20000000000 */
[----:B------:R-:W-:-:S03]  /*ace0*/  IMAD.HI.U32 R5, R2, R229, RZ ;  /* 0x000000e502057227 */ /* 0x000fc600078e00ff */
[----:B------:R-:W-:Y:S01]  /*acf0*/  ISETP.GT.U32.AND P2, PT, R4, R227, PT ;  /* 0x000000e30400720c */ /* 0x000fe20003f44070 */
[----:B------:R-:W-:Y:S01]  /*ad00*/  @!P3 IMAD.IADD R226, R226, 0x1, -R4 ;  /* 0x00000001e2e2b824 */ /* 0x000fe200078e0a04 */
[C---:B------:R-:W-:Y:S01]  /*ad10*/  ISETP.GT.U32.AND P3, PT, R4.reuse, R225, PT ;  /* 0x000000e10400720c */ /* 0x040fe20003f64070 */
[----:B------:R-:W-:Y:S01]  /*ad20*/  @!P4 IMAD.MOV R224, RZ, RZ, -R224 ;  /* 0x000000ffffe0c224 */ /* 0x000fe200078e0ae0 */
[C---:B------:R-:W-:Y:S01]  /*ad30*/  ISETP.GT.U32.AND P4, PT, R4.reuse, R228, PT ;  /* 0x000000e40400720c */ /* 0x040fe20003f84070 */
[----:B------:R-:W-:Y:S02]  /*ad40*/  IMAD.MOV R6, RZ, RZ, -R5 ;  /* 0x000000ffff067224 */ /* 0x000fe400078e0a05 */
[----:B------:R-:W-:Y:S02]  /*ad50*/  IMAD.MOV.U32 R5, RZ, RZ, R230 ;  /* 0x000000ffff057224 */ /* 0x000fe400078e00e6 */
[----:B------:R-:W-:Y:S02]  /*ad60*/  IMAD R229, R4, R6, R229 ;  /* 0x0000000604e57224 */ /* 0x000fe400078e02e5 */
[----:B------:R-:W-:-:S04]  /*ad70*/  IMAD.HI.U32 R6, R2, R5, RZ ;  /* 0x0000000502067227 */ /* 0x000fc800078e00ff */
[----:B------:R-:W-:Y:S01]  /*ad80*/  @!P0 IMAD.MOV R223, RZ, RZ, -R223 ;  /* 0x000000ffffdf8224 */ /* 0x000fe200078e0adf */
[----:B------:R-:W-:Y:S01]  /*ad90*/  ISETP.GT.U32.AND P0, PT, R4, R226, PT ;  /* 0x000000e20400720c */ /* 0x000fe20003f04070 */
[----:B------:R-:W-:Y:S02]  /*ada0*/  IMAD.MOV R6, RZ, RZ, -R6 ;  /* 0x000000ffff067224 */ /* 0x000fe400078e0a06 */
[--C-:B------:R-:W-:Y:S01]  /*adb0*/  @!P3 IMAD.IADD R225, R225, 0x1, -R4.reuse ;  /* 0x00000001e1e1b824 */ /* 0x100fe200078e0a04 */
[----:B------:R-:W-:Y:S01]  /*adc0*/  ISETP.GE.AND P3, PT, R7, RZ, PT ;  /* 0x000000ff0700720c */ /* 0x000fe20003f66270 */
[--C-:B------:R-:W-:Y:S01]  /*add0*/  @!P4 IMAD.IADD R228, R228, 0x1, -R4.reuse ;  /* 0x00000001e4e4c824 */ /* 0x100fe200078e0a04 */
[----:B------:R-:W-:Y:S01]  /*ade0*/  IABS R7, R233 ;  /* 0x000000e900077213 */ /* 0x000fe20000000000 */
[--C-:B------:R-:W-:Y:S01]  /*adf0*/  @!P2 IMAD.IADD R227, R227, 0x1, -R4.reuse ;  /* 0x00000001e3e3a824 */ /* 0x100fe200078e0a04 */
[----:B------:R-:W-:Y:S01]  /*ae00*/  ISETP.GE.AND P2, PT, R231, RZ, PT ;  /* 0x000000ffe700720c */ /* 0x000fe20003f46270 */
[----:B------:R-:W-:Y:S01]  /*ae10*/  IMAD R230, R4, R6, R5 ;  /* 0x0000000604e67224 */ /* 0x000fe200078e0205 */
[----:B------:R-:W-:Y:S01]  /*ae20*/  ISETP.GE.AND P4, PT, R232, RZ, PT ;  /* 0x000000ffe800720c */ /* 0x000fe20003f86270 */
[----:B------:R-:W-:Y:S01]  /*ae30*/  @!P6 IMAD.MOV R225, RZ, RZ, -R225 ;  /* 0x000000ffffe1e224 */ /* 0x000fe200078e0ae1 */
[C---:B------:R-:W-:Y:S01]  /*ae40*/  ISETP.GT.U32.AND P6, PT, R4.reuse, R228, PT ;  /* 0x000000e40400720c */ /* 0x040fe20003fc4070 */
[----:B------:R-:W-:Y:S01]  /*ae50*/  @!P1 IMAD.MOV R227, RZ, RZ, -R227 ;  /* 0x000000ffffe39224 */ /* 0x000fe200078e0ae3 */
[----:B------:R-:W-:Y:S01]  /*ae60*/  ISETP.GT.U32.AND P1, PT, R4, R230, PT ;  /* 0x000000e60400720c */ /* 0x000fe20003f24070 */
[----:B------:R-:W-:Y:S01]  /*ae70*/  IMAD.MOV.U32 R231, RZ, RZ, R7 ;  /* 0x000000ffffe77224 */ /* 0x000fe200078e0007 */
[----:B------:R-:W-:Y:S01]  /*ae80*/  LOP3.LUT R7, R3, 0x15, RZ, 0xfc, !PT ;  /* 0x0000001503077812 */ /* 0x000fe200078efcff */
[----:B------:R-:W-:Y:S01]  /*ae90*/  @!P0 IMAD.IADD R226, R226, 0x1, -R4 ;  /* 0x00000001e2e28824 */ /* 0x000fe200078e0a04 */
[----:B------:R-:W-:Y:S01]  /*aea0*/  ISETP.GT.U32.AND P0, PT, R4, R229, PT ;  /* 0x000000e50400720c */ /* 0x000fe20003f04070 */
[----:B------:R-:W-:-:S04]  /*aeb0*/  IMAD.HI.U32 R5, R2, R231, RZ ;  /* 0x000000e702057227 */ /* 0x000fc800078e00ff */
[----:B------:R-:W-:Y:S01]  /*aec0*/  IMAD.MOV R6, RZ, RZ, -R5 ;  /* 0x000000ffff067224 */ /* 0x000fe200078e0a05 */
[----:B------:R-:W-:Y:S01]  /*aed0*/  LOP3.LUT R5, R3, 0x17, RZ, 0xfc, !PT ;  /* 0x0000001703057812 */ /* 0x000fe200078efcff */
[--C-:B------:R-:W-:Y:S02]  /*aee0*/  @!P6 IMAD.IADD R228, R228, 0x1, -R4.reuse ;  /* 0x00000001e4e4e824 */ /* 0x100fe400078e0a04 */
[--C-:B------:R-:W-:Y:S01]  /*aef0*/  @!P1 IMAD.IADD R230, R230, 0x1, -R4.reuse ;  /* 0x00000001e6e69824 */ /* 0x100fe200078e0a04 */
[----:B------:R-:W-:Y:S01]  /*af00*/  ISETP.GE.AND P6, PT, R5, RZ, PT ;  /* 0x000000ff0500720c */ /* 0x000fe20003fc6270 */
[C---:B------:R-:W-:Y:S01]  /*af10*/  IMAD R231, R4.reuse, R6, R231 ;  /* 0x0000000604e77224 */ /* 0x040fe200078e02e7 */
[----:B------:R-:W-:Y:S01]  /*af20*/  IABS R5, R5 ;  /* 0x0000000500057213 */ /* 0x000fe20000000000 */
[----:B------:R-:W-:Y:S01]  /*af30*/  @!P0 IMAD.IADD R229, R229, 0x1, -R4 ;  /* 0x00000001e5e58824 */ /* 0x000fe200078e0a04 */
[----:B------:R-:W-:Y:S01]  /*af40*/  ISETP.GT.U32.AND P1, PT, R4, R230, PT ;  /* 0x000000e60400720c */ /* 0x000fe20003f24070 */
[----:B------:R-:W-:Y:S01]  /*af50*/  @!P5 IMAD.MOV R226, RZ, RZ, -R226 ;  /* 0x000000ffffe2d224 */ /* 0x000fe200078e0ae2 */
[----:B------:R-:W-:Y:S01]  /*af60*/  ISETP.GE.AND P0, PT, R233, RZ, PT ;  /* 0x000000ffe900720c */ /* 0x000fe20003f06270 */
[----:B------:R-:W-:Y:S01]  /*af70*/  IMAD.HI.U32 R232, R2, R5, RZ ;  /* 0x0000000502e87227 */ /* 0x000fe200078e00ff */
[----:B------:R-:W-:-:S02]  /*af80*/  ISETP.GT.U32.AND P5, PT, R4, R229, PT ;  /* 0x000000e50400720c */ /* 0x000fc40003fa4070 */
[C---:B------:R-:W-:Y:S01]  /*af90*/  LOP3.LUT R233, R3.reuse, 0x16, RZ, 0xfc, !PT ;  /* 0x0000001603e97812 */ /* 0x040fe200078efcff */
[----:B------:R-:W-:Y:S01]  /*afa0*/  @!P3 IMAD.MOV R228, RZ, RZ, -R228 ;  /* 0x000000ffffe4b224 */ /* 0x000fe200078e0ae4 */
[----:B------:R-:W-:Y:S01]  /*afb0*/  ISETP.GT.U32.AND P3, PT, R4, R231, PT ;  /* 0x000000e70400720c */ /* 0x000fe20003f64070 */
[----:B------:R-:W-:Y:S01]  /*afc0*/  IMAD.MOV R232, RZ, RZ, -R232 ;  /* 0x000000ffffe87224 */ /* 0x000fe200078e0ae8 */
[----:B------:R-:W-:-:S03]  /*afd0*/  LOP3.LUT R6, R3, 0x14, RZ, 0xfc, !PT ;  /* 0x0000001403067812 */ /* 0x000fc600078efcff */
[----:B------:R-:W-:Y:S01]  /*afe0*/  IMAD R232, R4, R232, R5 ;  /* 0x000000e804e87224 */ /* 0x000fe200078e0205 */
[----:B------:R-:W-:Y:S01]  /*aff0*/  IABS R5, R6 ;  /* 0x0000000600057213 */ /* 0x000fe20000000000 */
[--C-:B------:R-:W-:Y:S02]  /*b000*/  @!P1 IMAD.IADD R230, R230, 0x1, -R4.reuse ;  /* 0x00000001e6e69824 */ /* 0x100fe400078e0a04 */
[----:B------:R-:W-:Y:S01]  /*b010*/  @!P5 IMAD.IADD R229, R229, 0x1, -R4 ;  /* 0x00000001e5e5d824 */ /* 0x000fe200078e0a04 */
[----:B------:R-:W-:Y:S01]  /*b020*/  ISETP.GT.U32.AND P1, PT, R4, R232, PT ;  /* 0x000000e80400720c */ /* 0x000fe20003f24070 */
[----:B------:R-:W-:Y:S01]  /*b030*/  @!P4 IMAD.MOV R230, RZ, RZ, -R230 ;  /* 0x000000ffffe6c224 */ /* 0x000fe200078e0ae6 */
[----:B------:R-:W-:Y:S01]  /*b040*/  ISETP.GE.AND P5, PT, R233, RZ, PT ;  /* 0x000000ffe900720c */ /* 0x000fe20003fa6270 */
[----:B------:R-:W-:Y:S01]  /*b050*/  @!P3 IMAD.IADD R231, R231, 0x1, -R4 ;  /* 0x00000001e7e7b824 */ /* 0x000fe200078e0a04 */
[----:B------:R-:W-:Y:S01]  /*b060*/  IABS R233, R233 ;  /* 0x000000e900e97213 */ /* 0x000fe20000000000 */
[----:B------:R-:W-:Y:S01]  /*b070*/  @!P2 IMAD.MOV R229, RZ, RZ, -R229 ;  /* 0x000000ffffe5a224 */ /* 0x000fe200078e0ae5 */
[----:B------:R-:W-:Y:S01]  /*b080*/  ISETP.GE.AND P4, PT, R6, RZ, PT ;  /* 0x000000ff0600720c */ /* 0x000fe20003f86270 */
[----:B------:R-:W-:Y:S01]  /*b090*/  IMAD.HI.U32 R6, R2, R235, RZ ;  /* 0x000000eb02067227 */ /* 0x000fe200078e00ff */
[----:B------:R-:W-:-:S02]  /*b0a0*/  ISETP.GT.U32.AND P3, PT, R4, R231, PT ;  /* 0x000000e70400720c */ /* 0x000fc40003f64070 */
[----:B------:R-:W-:Y:S01]  /*b0b0*/  ISETP.GE.AND P2, PT, R7, RZ, PT ;  /* 0x000000ff0700720c */ /* 0x000fe20003f46270 */
[----:B------:R-:W-:Y:S01]  /*b0c0*/  IMAD.HI.U32 R237, R2, R233, RZ ;  /* 0x000000e902ed7227 */ /* 0x000fe200078e00ff */
[----:B------:R-:W-:-:S03]  /*b0d0*/  IABS R7, R7 ;  /* 0x0000000700077213 */ /* 0x000fc60000000000 */
[----:B------:R-:W-:Y:S02]  /*b0e0*/  IMAD.MOV R237, RZ, RZ, -R237 ;  /* 0x000000ffffed7224 */ /* 0x000fe400078e0aed */
[--C-:B------:R-:W-:Y:S02]  /*b0f0*/  @!P1 IMAD.IADD R232, R232, 0x1, -R4.reuse ;  /* 0x00000001e8e89824 */ /* 0x100fe400078e0a04 */
[C---:B------:R-:W-:Y:S01]  /*b100*/  IMAD R233, R4.reuse, R237, R233 ;  /* 0x000000ed04e97224 */ /* 0x040fe200078e02e9 */
[----:B------:R-:W-:Y:S01]  /*b110*/  LOP3.LUT R237, R3, 0x13, RZ, 0xfc, !PT ;  /* 0x0000001303ed7812 */ /* 0x000fe200078efcff */
[----:B------:R-:W-:Y:S01]  /*b120*/  @!P3 IMAD.IADD R231, R231, 0x1, -R4 ;  /* 0x00000001e7e7b824 */ /* 0x000fe200078e0a04 */
[----:B------:R-:W-:Y:S01]  /*b130*/  ISETP.GT.U32.AND P1, PT, R4, R232, PT ;  /* 0x000000e80400720c */ /* 0x000fe20003f24070 */
[----:B------:R-:W-:Y:S01]  /*b140*/  IMAD.HI.U32 R236, R2, R5, RZ ;  /* 0x0000000502ec7227 */ /* 0x000fe200078e00ff */
[----:B------:R-:W-:Y:S02]  /*b150*/  ISETP.GT.U32.AND P3, PT, R4, R233, PT ;  /* 0x000000e90400720c */ /* 0x000fe40003f64070 */
[----:B------:R-:W-:Y:S01]  /*b160*/  IABS R241, R237 ;  /* 0x000000ed00f17213 */ /* 0x000fe20000000000 */
[----:B------:R-:W-:-:S02]  /*b170*/  IMAD.MOV R6, RZ, RZ, -R6 ;  /* 0x000000ffff067224 */ /* 0x000fc400078e0a06 */
[----:B------:R-:W-:-:S04]  /*b180*/  IMAD.HI.U32 R234, R2, R7, RZ ;  /* 0x0000000702ea7227 */ /* 0x000fc800078e00ff */
[----:B------:R-:W-:Y:S02]  /*b190*/  IMAD.MOV R236, RZ, RZ, -R236 ;  /* 0x000000ffffec7224 */ /* 0x000fe400078e0aec */
[C---:B------:R-:W-:Y:S01]  /*b1a0*/  IMAD R235, R4.reuse, R6, R235 ;  /* 0x0000000604eb7224 */ /* 0x040fe200078e02eb */
[C---:B------:R-:W-:Y:S01]  /*b1b0*/  LOP3.LUT R6, R3.reuse, 0x11, RZ, 0xfc, !PT ;  /* 0x0000001103067812 */ /* 0x040fe200078efcff */
[----:B------:R-:W-:Y:S02]  /*b1c0*/  IMAD.MOV R234, RZ, RZ, -R234 ;  /* 0x000000ffffea7224 */ /* 0x000fe400078e0aea */
[----:B------:R-:W-:Y:S01]  /*b1d0*/  IMAD R236, R4, R236, R5 ;  /* 0x000000ec04ec7224 */ /* 0x000fe200078e0205 */
[----:B------:R-:W-:Y:S01]  /*b1e0*/  IABS R239, R6 ;  /* 0x0000000600ef7213 */ /* 0x000fe20000000000 */
[--C-:B------:R-:W-:Y:S01]  /*b1f0*/  @!P1 IMAD.IADD R232, R232, 0x1, -R4.reuse ;  /* 0x00000001e8e89824 */ /* 0x100fe200078e0a04 */
[C---:B------:R-:W-:Y:S01]  /*b200*/  ISETP.GT.U32.AND P1, PT, R4.reuse, R235, PT ;  /* 0x000000eb0400720c */ /* 0x040fe20003f24070 */
[C---:B------:R-:W-:Y:S01]  /*b210*/  IMAD R234, R4.reuse, R234, R7 ;  /* 0x000000ea04ea7224 */ /* 0x040fe200078e0207 */
[----:B------:R-:W-:Y:S01]  /*b220*/  LOP3.LUT R7, R3, 0x12, RZ, 0xfc, !PT ;  /* 0x0000001203077812 */ /* 0x000fe200078efcff */
[----:B------:R-:W-:Y:S01]  /*b230*/  @!P3 IMAD.IADD R233, R233, 0x1, -R4 ;  /* 0x00000001e9e9b824 */ /* 0x000fe200078e0a04 */
[C---:B------:R-:W-:Y:S01]  /*b240*/  ISETP.GT.U32.AND P3, PT, R4.reuse, R236, PT ;  /* 0x000000ec0400720c */ /* 0x040fe20003f64070 */
[----:B------:R-:W-:Y:S01]  /*b250*/  @!P0 IMAD.MOV R231, RZ, RZ, -R231 ;  /* 0x000000ffffe78224 */ /* 0x000fe200078e0ae7 */
[----:B------:R-:W-:Y:S01]  /*b260*/  ISETP.GT.U32.AND P0, PT, R4, R234, PT ;  /* 0x000000ea0400720c */ /* 0x000fe20003f04070 */
[----:B------:R-:W-:Y:S01]  /*b270*/  IMAD.HI.U32 R242, R2, R241, RZ ;  /* 0x000000f102f27227 */ /* 0x000fe200078e00ff */
[----:B------:R-:W-:-:S03]  /*b280*/  IABS R238, R7 ;  /* 0x0000000700ee7213 */ /* 0x000fc60000000000 */
[----:B------:R-:W-:Y:S02]  /*b290*/  IMAD.MOV R242, RZ, RZ, -R242 ;  /* 0x000000fffff27224 */ /* 0x000fe400078e0af2 */
[----:B------:R-:W-:Y:S02]  /*b2a0*/  @!P1 IMAD.IADD R235, R235, 0x1, -R4 ;  /* 0x00000001ebeb9824 */ /* 0x000fe400078e0a04 */
[----:B------:R-:W-:-:S04]  /*b2b0*/  IMAD.HI.U32 R5, R2, R238, RZ ;  /* 0x000000ee02057227 */ /* 0x000fc800078e00ff */
[--C-:B------:R-:W-:Y:S01]  /*b2c0*/  @!P3 IMAD.IADD R236, R236, 0x1, -R4.reuse ;  /* 0x00000001ececb824 */ /* 0x100fe200078e0a04 */
[----:B------:R-:W-:Y:S01]  /*b2d0*/  ISETP.GT.U32.AND P3, PT, R4, R235, PT ;  /* 0x000000eb0400720c */ /* 0x000fe20003f64070 */
[----:B------:R-:W-:Y:S01]  /*b2e0*/  @!P0 IMAD.IADD R234, R234, 0x1, -R4 ;  /* 0x00000001eaea8824 */ /* 0x000fe200078e0a04 */
[C---:B------:R-:W-:Y:S01]  /*b2f0*/  ISETP.GT.U32.AND P0, PT, R4.reuse, R233, PT ;  /* 0x000000e90400720c */ /* 0x040fe20003f04070 */
[----:B------:R-:W-:Y:S02]  /*b300*/  IMAD.MOV R5, RZ, RZ, -R5 ;  /* 0x000000ffff057224 */ /* 0x000fe400078e0a05 */
[----:B------:R-:W-:Y:S01]  /*b310*/  @!P6 IMAD.MOV R232, RZ, RZ, -R232 ;  /* 0x000000ffffe8e224 */ /* 0x000fe200078e0ae8 */
[C---:B------:R-:W-:Y:S01]  /*b320*/  ISETP.GT.U32.AND P1, PT, R4.reuse, R234, PT ;  /* 0x000000ea0400720c */ /* 0x040fe20003f24070 */
[C---:B------:R-:W-:Y:S01]  /*b330*/  IMAD R238, R4.reuse, R5, R238 ;  /* 0x0000000504ee7224 */ /* 0x040fe200078e02ee */
[----:B------:R-:W-:Y:S02]  /*b340*/  LOP3.LUT R5, R3, 0xf, RZ, 0xfc, !PT ;  /* 0x0000000f03057812 */ /* 0x000fe400078efcff */
[----:B------:R-:W-:-:S02]  /*b350*/  ISETP.GT.U32.AND P6, PT, R4, R236, PT ;  /* 0x000000ec0400720c */ /* 0x000fc40003fc4070 */
[----:B------:R-:W-:Y:S01]  /*b360*/  IABS R244, R5 ;  /* 0x0000000500f47213 */ /* 0x000fe20000000000 */
[--C-:B------:R-:W-:Y:S01]  /*b370*/  @!P3 IMAD.IADD R235, R235, 0x1, -R4.reuse ;  /* 0x00000001ebebb824 */ /* 0x100fe200078e0a04 */
[C---:B------:R-:W-:Y:S01]  /*b380*/  ISETP.GT.U32.AND P3, PT, R4.reuse, R238, PT ;  /* 0x000000ee0400720c */ /* 0x040fe20003f64070 */
[----:B------:R-:W-:Y:S01]  /*b390*/  @!P0 IMAD.IADD R233, R233, 0x1, -R4 ;  /* 0x00000001e9e98824 */ /* 0x000fe200078e0a04 */
[----:B------:R-:W-:Y:S01]  /*b3a0*/  ISETP.GE.AND P0, PT, R237, RZ, PT ;  /* 0x000000ffed00720c */ /* 0x000fe20003f06270 */
[----:B------:R-:W-:Y:S02]  /*b3b0*/  IMAD R237, R4, R242, R241 ;  /* 0x000000f204ed7224 */ /* 0x000fe400078e02f1 */
[----:B------:R-:W-:-:S04]  /*b3c0*/  IMAD.HI.U32 R241, R2, R240, RZ ;  /* 0x000000f002f17227 */ /* 0x000fc800078e00ff */
[----:B------:R-:W-:Y:S01]  /*b3d0*/  @!P1 IMAD.IADD R234, R234, 0x1, -R4 ;  /* 0x00000001eaea9824 */ /* 0x000fe200078e0a04 */
[----:B------:R-:W-:Y:S01]  /*b3e0*/  ISETP.GT.U32.AND P1, PT, R4, R237, PT ;  /* 0x000000ed0400720c */ /* 0x000fe20003f24070 */
[----:B------:R-:W-:-:S04]  /*b3f0*/  IMAD.HI.U32 R242, R2, R239, RZ ;  /* 0x000000ef02f27227 */ /* 0x000fc800078e00ff */
[----:B------:R-:W-:Y:S02]  /*b400*/  IMAD.MOV R241, RZ, RZ, -R241 ;  /* 0x000000fffff17224 */ /* 0x000fe400078e0af1 */
[----:B------:R-:W-:Y:S02]  /*b410*/  @!P3 IMAD.IADD R238, R238, 0x1, -R4 ;  /* 0x00000001eeeeb824 */ /* 0x000fe400078e0a04 */
[----:B------:R-:W-:Y:S02]  /*b420*/  IMAD.MOV R242, RZ, RZ, -R242 ;  /* 0x000000fffff27224 */ /* 0x000fe400078e0af2 */
[C---:B------:R-:W-:Y:S02]  /*b430*/  IMAD R240, R4.reuse, R241, R240 ;  /* 0x000000f104f07224 */ /* 0x040fe400078e02f0 */
[----:B------:R-:W-:Y:S02]  /*b440*/  IMAD.MOV.U32 R241, RZ, RZ, R244 ;  /* 0x000000fffff17224 */ /* 0x000fe400078e00f4 */
[----:B------:R-:W-:Y:S01]  /*b450*/  @!P2 IMAD.MOV R234, RZ, RZ, -R234 ;  /* 0x000000ffffeaa224 */ /* 0x000fe200078e0aea */
[C---:B------:R-:W-:Y:S01]  /*b460*/  ISETP.GT.U32.AND P2, PT, R4.reuse, R238, PT ;  /* 0x000000ee0400720c */ /* 0x040fe20003f44070 */
[----:B------:R-:W-:-:S02]  /*b470*/  IMAD R239, R4, R242, R239 ;  /* 0x000000f204ef7224 */ /* 0x000fc400078e02ef */
[----:B------:R-:W-:-:S04]  /*b480*/  IMAD.HI.U32 R242, R2, R241, RZ ;  /* 0x000000f102f27227 */ /* 0x000fc800078e00ff */
[----:B------:R-:W-:Y:S01]  /*b490*/  @!P1 IMAD.IADD R237, R237, 0x1, -R4 ;  /* 0x00000001eded9824 */ /* 0x000fe200078e0a04 */
[----:B------:R-:W-:Y:S01]  /*b4a0*/  ISETP.GE.AND P1, PT, R3, RZ, PT ;  /* 0x000000ff0300720c */ /* 0x000fe20003f26270 */
[----:B------:R-:W-:Y:S02]  /*b4b0*/  IMAD.MOV R242, RZ, RZ, -R242 ;  /* 0x000000fffff27224 */ /* 0x000fe400078e0af2 */
[--C-:B------:R-:W-:Y:S01]  /*b4c0*/  @!P6 IMAD.IADD R236, R236, 0x1, -R4.reuse ;  /* 0x00000001ecece824 */ /* 0x100fe200078e0a04 */
[C---:B------:R-:W-:Y:S01]  /*b4d0*/  ISETP.GT.U32.AND P3, PT, R4.reuse, R237, PT ;  /* 0x000000ed0400720c */ /* 0x040fe20003f64070 */
[----:B------:R-:W-:Y:S01]  /*b4e0*/  IMAD R241, R4, R242, R241 ;  /* 0x000000f204f17224 */ /* 0x000fe200078e02f1 */
[----:B------:R-:W-:Y:S01]  /*b4f0*/  ISETP.GE.AND P6, PT, R7, RZ, PT ;  /* 0x000000ff0700720c */ /* 0x000fe20003fc6270 */
[----:B------:R-:W-:Y:S01]  /*b500*/  @!P5 IMAD.MOV R233, RZ, RZ, -R233 ;  /* 0x000000ffffe9d224 */ /* 0x000fe200078e0ae9 */
[----:B------:R-:W-:Y:S01]  /*b510*/  LOP3.LUT R7, R3, 0xe, RZ, 0xfc, !PT ;  /* 0x0000000e03077812 */ /* 0x000fe200078efcff */
[----:B------:R-:W-:Y:S01]  /*b520*/  @!P2 IMAD.IADD R238, R238, 0x1, -R4 ;  /* 0x00000001eeeea824 */ /* 0x000fe200078e0a04 */
[C---:B------:R-:W-:Y:S01]  /*b530*/  ISETP.GT.U32.AND P5, PT, R4.reuse, R239, PT ;  /* 0x000000ef0400720c */ /* 0x040fe20003fa4070 */
[----:B------:R-:W-:Y:S01]  /*b540*/  @!P4 IMAD.MOV R236, RZ, RZ, -R236 ;  /* 0x000000ffffecc224 */ /* 0x000fe200078e0aec */
[----:B------:R-:W-:Y:S01]  /*b550*/  ISETP.GT.U32.AND P2, PT, R4, R241, PT ;  /* 0x000000f10400720c */ /* 0x000fe20003f44070 */
[----:B------:R-:W-:Y:S01]  /*b560*/  @!P1 IMAD.MOV R235, RZ, RZ, -R235 ;  /* 0x000000ffffeb9224 */ /* 0x000fe200078e0aeb */
[----:B------:R-:W-:-:S02]  /*b570*/  IABS R244, R7 ;  /* 0x0000000700f47213 */ /* 0x000fc40000000000 */
[----:B------:R-:W-:Y:S01]  /*b580*/  ISETP.GE.AND P1, PT, R6, RZ, PT ;  /* 0x000000ff0600720c */ /* 0x000fe20003f26270 */
[----:B------:R-:W-:Y:S01]  /*b590*/  @!P3 IMAD.IADD R237, R237, 0x1, -R4 ;  /* 0x00000001ededb824 */ /* 0x000fe200078e0a04 */
[----:B------:R-:W-:Y:S01]  /*b5a0*/  ISETP.GT.U32.AND P4, PT, R4, R240, PT ;  /* 0x000000f00400720c */ /* 0x000fe20003f84070 */
[----:B------:R-:W-:Y:S01]  /*b5b0*/  IMAD.MOV.U32 R242, RZ, RZ, R244 ;  /* 0x000000fffff27224 */ /* 0x000fe200078e00f4 */
[----:B------:R-:W-:Y:S01]  /*b5c0*/  LOP3.LUT R6, R3, 0xd, RZ, 0xfc, !PT ;  /* 0x0000000d03067812 */ /* 0x000fe200078efcff */
[----:B------:R-:W-:Y:S01]  /*b5d0*/  @!P0 IMAD.MOV R237, RZ, RZ, -R237 ;  /* 0x000000ffffed8224 */ /* 0x000fe200078e0aed */
[----:B------:R-:W-:Y:S01]  /*b5e0*/  ISETP.GE.AND P3, PT, R243, RZ, PT ;  /* 0x000000fff300720c */ /* 0x000fe20003f66270 */
[----:B------:R-:W-:Y:S01]  /*b5f0*/  IMAD.HI.U32 R243, R2, R242, RZ ;  /* 0x000000f202f37227 */ /* 0x000fe200078e00ff */
[----:B------:R-:W-:-:S03]  /*b600*/  IABS R244, R6 ;  /* 0x0000000600f47213 */ /* 0x000fc60000000000 */
[--C-:B------:R-:W-:Y:S01]  /*b610*/  @!P5 IMAD.IADD R239, R239, 0x1, -R4.reuse ;  /* 0x00000001efefd824 */ /* 0x100fe200078e0a04 */
[----:B------:R-:W-:Y:S01]  /*b620*/  ISETP.GE.AND P5, PT, R5, RZ, PT ;  /* 0x000000ff0500720c */ /* 0x000fe20003fa6270 */
[----:B------:R-:W-:Y:S02]  /*b630*/  @!P2 IMAD.IADD R241, R241, 0x1, -R4 ;  /* 0x00000001f1f1a824 */ /* 0x000fe400078e0a04 */
[----:B------:R-:W-:Y:S02]  /*b640*/  IMAD.MOV R5, RZ, RZ, -R243 ;  /* 0x000000ffff057224 */ /* 0x000fe400078e0af3 */
[----:B------:R-:W-:Y:S01]  /*b650*/  IMAD.MOV.U32 R243, RZ, RZ, R244 ;  /* 0x000000fffff37224 */ /* 0x000fe200078e00f4 */
[----:B------:R-:W-:Y:S01]  /*b660*/  ISETP.GT.U32.AND P2, PT, R4, R241, PT ;  /* 0x000000f10400720c */ /* 0x000fe20003f44070 */
[----:B------:R-:W-:Y:S01]  /*b670*/  @!P4 IMAD.IADD R240, R240, 0x1, -R4 ;  /* 0x00000001f0f0c824 */ /* 0x000fe200078e0a04 */
[----:B------:R-:W-:Y:S01]  /*b680*/  IABS R244, R245 ;  /* 0x000000f500f47213 */ /* 0x000fe20000000000 */
[C---:B------:R-:W-:Y:S01]  /*b690*/  IMAD R242, R4.reuse, R5, R242 ;  /* 0x0000000504f27224 */ /* 0x040fe200078e02f2 */
[----:B------:R-:W-:Y:S01]  /*b6a0*/  ISETP.GT.U32.AND P4, PT, R4, R239, PT ;  /* 0x000000ef0400720c */ /* 0x000fe20003f84070 */
[----:B------:R-:W-:Y:S01]  /*b6b0*/  IMAD.HI.U32 R5, R2, R243, RZ ;  /* 0x000000f302057227 */ /* 0x000fe200078e00ff */
[----:B------:R-:W-:-:S03]  /*b6c0*/  ISETP.GT.U32.AND P0, PT, R4, R240, PT ;  /* 0x000000f00400720c */ /* 0x000fc60003f04070 */
[----:B------:R-:W-:Y:S02]  /*b6d0*/  IMAD.MOV R5, RZ, RZ, -R5 ;  /* 0x000000ffff057224 */ /* 0x000fe400078e0a05 */
[----:B------:R-:W-:Y:S01]  /*b6e0*/  @!P6 IMAD.MOV R238, RZ, RZ, -R238 ;  /* 0x000000ffffeee224 */ /* 0x000fe200078e0aee */
[C---:B------:R-:W-:Y:S01]  /*b6f0*/  ISETP.GT.U32.AND P6, PT, R4.reuse, R242, PT ;  /* 0x000000f20400720c */ /* 0x040fe20003fc4070 */
[----:B------:R-:W-:Y:S02]  /*b700*/  IMAD R243, R4, R5, R243 ;  /* 0x0000000504f37224 */ /* 0x000fe400078e02f3 */
[----:B------:R-:W-:-:S04]  /*b710*/  IMAD.HI.U32 R5, R2, R244, RZ ;  /* 0x000000f402057227 */ /* 0x000fc800078e00ff */
[--C-:B------:R-:W-:Y:S01]  /*b720*/  @!P2 IMAD.IADD R241, R241, 0x1, -R4.reuse ;  /* 0x00000001f1f1a824 */ /* 0x100fe200078e0a04 */
[----:B------:R-:W-:Y:S01]  /*b730*/  ISETP.GT.U32.AND P2, PT, R4, R243, PT ;  /* 0x000000f30400720c */ /* 0x000fe20003f44070 */
[----:B------:R-:W-:Y:S02]  /*b740*/  IMAD.MOV R5, RZ, RZ, -R5 ;  /* 0x000000ffff057224 */ /* 0x000fe400078e0a05 */
[----:B------:R-:W-:Y:S01]  /*b750*/  @!P0 IMAD.IADD R240, R240, 0x1, -R4 ;  /* 0x00000001f0f08824 */ /* 0x000fe200078e0a04 */
[----:B------:R-:W-:Y:S01]  /*b760*/  ISETP.GE.AND P0, PT, R6, RZ, PT ;  /* 0x000000ff0600720c */ /* 0x000fe20003f06270 */
[----:B------:R-:W-:Y:S01]  /*b770*/  IMAD R244, R4, R5, R244 ;  /* 0x0000000504f47224 */ /* 0x000fe200078e02f4 */
[----:B------:R-:W-:Y:S01]  /*b780*/  LOP3.LUT R6, R3, 0xb, RZ, 0xfc, !PT ;  /* 0x0000000b03067812 */ /* 0x000fe200078efcff */
[----:B------:R-:W-:Y:S01]  /*b790*/  @!P6 IMAD.IADD R242, R242, 0x1, -R4 ;  /* 0x00000001f2f2e824 */ /* 0x000fe200078e0a04 */
[----:B------:R-:W-:Y:S01]  /*b7a0*/  ISETP.GE.AND P6, PT, R245, RZ, PT ;  /* 0x000000fff500720c */ /* 0x000fe20003fc6270 */
[----:B------:R-:W-:Y:S01]  /*b7b0*/  @!P3 IMAD.MOV R240, RZ, RZ, -R240 ;  /* 0x000000fffff0b224 */ /* 0x000fe200078e0af0 */
[----:B------:R-:W-:Y:S01]  /*b7c0*/  IABS R245, R6 ;  /* 0x0000000600f57213 */ /* 0x000fe20000000000 */
[--C-:B------:R-:W-:Y:S01]  /*b7d0*/  @!P4 IMAD.IADD R239, R239, 0x1, -R4.reuse ;  /* 0x00000001efefc824 */ /* 0x100fe200078e0a04 */
[----:B------:R-:W-:Y:S01]  /*b7e0*/  ISETP.GT.U32.AND P3, PT, R4, R244, PT ;  /* 0x000000f40400720c */ /* 0x000fe20003f64070 */
[----:B------:R-:W-:Y:S01]  /*b7f0*/  @!P2 IMAD.IADD R243, R243, 0x1, -R4 ;  /* 0x00000001f3f3a824 */ /* 0x000fe200078e0a04 */
[----:B------:R-:W-:Y:S01]  /*b800*/  ISETP.GE.AND P4, PT, R7, RZ, PT ;  /* 0x000000ff0700720c */ /* 0x000fe20003f86270 */
[----:B------:R-:W-:Y:S01]  /*b810*/  IMAD.HI.U32 R5, R2, R245, RZ ;  /* 0x000000f502057227 */ /* 0x000fe200078e00ff */
[----:B------:R-:W-:-:S02]  /*b820*/  ISETP.GT.U32.AND P2, PT, R4, R242, PT ;  /* 0x000000f20400720c */ /* 0x000fc40003f44070 */
[----:B------:R-:W-:Y:S01]  /*b830*/  LOP3.LUT R7, R3, 0xa, RZ, 0xfc, !PT ;  /* 0x0000000a03077812 */ /* 0x000fe200078efcff */
[----:B------:R-:W-:Y:S02]  /*b840*/  IMAD.MOV R5, RZ, RZ, -R5 ;  /* 0x000000ffff057224 */ /* 0x000fe400078e0a05 */
[----:B------:R-:W-:Y:S01]  /*b850*/  @!P5 IMAD.MOV R241, RZ, RZ, -R241 ;  /* 0x000000fffff1d224 */ /* 0x000fe200078e0af1 */
[----:B------:R-:W-:Y:S01]  /*b860*/  IABS R246, R7 ;  /* 0x0000000700f67213 */ /* 0x000fe20000000000 */
[----:B------:R-:W-:Y:S01]  /*b870*/  IMAD R245, R4, R5, R245 ;  /* 0x0000000504f57224 */ /* 0x000fe200078e02f5 */
[----:B------:R-:W-:Y:S01]  /*b880*/  ISETP.GE.AND P5, PT, R6, RZ, PT ;  /* 0x000000ff0600720c */ /* 0x000fe20003fa6270 */
[----:B------:R-:W-:Y:S02]  /*b890*/  @!P3 IMAD.IADD R244, R244, 0x1, -R4 ;  /* 0x00000001f4f4b824 */ /* 0x000fe400078e0a04 */
[----:B------:R-:W-:-:S03]  /*b8a0*/  IMAD.HI.U32 R249, R2, R246, RZ ;  /* 0x000000f602f97227 */ /* 0x000fc600078e00ff */
[----:B------:R-:W-:Y:S01]  /*b8b0*/  ISETP.GT.U32.AND P3, PT, R4, R244, PT ;  /* 0x000000f40400720c */ /* 0x000fe20003f64070 */
[----:B------:R-:W-:Y:S01]  /*b8c0*/  @!P2 IMAD.IADD R242, R242, 0x1, -R4 ;  /* 0x00000001f2f2a824 */ /* 0x000fe200078e0a04 */
[----:B------:R-:W-:Y:S01]  /*b8d0*/  ISETP.GT.U32.AND P2, PT, R4, R245, PT ;  /* 0x000000f50400720c */ /* 0x000fe20003f44070 */
[----:B------:R-:W-:Y:S01]  /*b8e0*/  IMAD.MOV R5, RZ, RZ, -R249 ;  /* 0x000000ffff057224 */ /* 0x000fe200078e0af9 */
[----:B------:R-:W-:Y:S01]  /*b8f0*/  IABS R249, R251 ;  /* 0x000000fb00f97213 */ /* 0x000fe20000000000 */
[----:B------:R-:W-:-:S04]  /*b900*/  IMAD.HI.U32 R6, R2, R247, RZ ;  /* 0x000000f702067227 */ /* 0x000fc800078e00ff */
[C---:B------:R-:W-:Y:S02]  /*b910*/  IMAD R246, R4.reuse, R5, R246 ;  /* 0x0000000504f67224 */ /* 0x040fe400078e02f6 */
[----:B------:R-:W-:Y:S01]  /*b920*/  IMAD.MOV R5, RZ, RZ, -R6 ;  /* 0x000000ffff057224 */ /* 0x000fe200078e0a06 */
[----:B------:R-:W-:Y:S01]  /*b930*/  IABS R6, R252 ;  /* 0x000000fc00067213 */ /* 0x000fe20000000000 */
[----:B------:R-:W-:Y:S01]  /*b940*/  @!P1 IMAD.MOV R239, RZ, RZ, -R239 ;  /* 0x000000ffffef9224 */ /* 0x000fe200078e0aef */
[C---:B------:R-:W-:Y:S01]  /*b950*/  ISETP.GT.U32.AND P1, PT, R4.reuse, R243, PT ;  /* 0x000000f30400720c */ /* 0x040fe20003f24070 */
[----:B------:R-:W-:Y:S01]  /*b960*/  IMAD R247, R4, R5, R247 ;  /* 0x0000000504f77224 */ /* 0x000fe200078e02f7 */
[----:B------:R-:W-:Y:S01]  /*b970*/  LOP3.LUT R5, R3, 0x8, RZ, 0xfc, !PT ;  /* 0x0000000803057812 */ /* 0x000fe200078efcff */
[--C-:B------:R-:W-:Y:S02]  /*b980*/  @!P2 IMAD.IADD R245, R245, 0x1, -R4.reuse ;  /* 0x00000001f5f5a824 */ /* 0x100fe400078e0a04 */
[----:B------:R-:W-:Y:S01]  /*b990*/  @!P3 IMAD.IADD R244, R244, 0x1, -R4 ;  /* 0x00000001f4f4b824 */ /* 0x000fe200078e0a04 */
[----:B------:R-:W-:Y:S01]  /*b9a0*/  ISETP.GT.U32.AND P3, PT, R4, R247, PT ;  /* 0x000000f70400720c */ /* 0x000fe20003f64070 */
[----:B------:R-:W-:Y:S01]  /*b9b0*/  IMAD.HI.U32 R0, R2, R6, RZ ;  /* 0x0000000602007227 */ /* 0x000fe200078e00ff */
[----:B------:R-:W-:-:S03]  /*b9c0*/  ISETP.GT.U32.AND P2, PT, R4, R245, PT ;  /* 0x000000f50400720c */ /* 0x000fc60003f44070 */
[----:B------:R-:W-:Y:S02]  /*b9d0*/  IMAD.MOV R8, RZ, RZ, -R0 ;  /* 0x000000ffff087224 */ /* 0x000fe400078e0a00 */
[----:B------:R-:W-:Y:S01]  /*b9e0*/  @!P1 IMAD.IADD R243, R243, 0x1, -R4 ;  /* 0x00000001f3f39824 */ /* 0x000fe200078e0a04 */
[----:B------:R-:W0:Y:S01]  /*b9f0*/  S2R R0, SR_TID.X ;  /* 0x0000000000007919 */ /* 0x000e220000002100 */
[----:B------:R-:W-:Y:S01]  /*ba00*/  @!P4 IMAD.MOV R242, RZ, RZ, -R242 ;  /* 0x000000fffff2c224 */ /* 0x000fe200078e0af2 */
[----:B------:R-:W-:Y:S01]  /*ba10*/  ISETP.GE.AND P4, PT, R248, RZ, PT ;  /* 0x000000fff800720c */ /* 0x000fe20003f86270 */
[----:B------:R-:W-:Y:S01]  /*ba20*/  @!P0 IMAD.MOV R243, RZ, RZ, -R243 ;  /* 0x000000fffff38224 */ /* 0x000fe200078e0af3 */
[C---:B------:R-:W-:Y:S01]  /*ba30*/  ISETP.GT.U32.AND P0, PT, R4.reuse, R246, PT ;  /* 0x000000f60400720c */ /* 0x040fe20003f04070 */
[--C-:B------:R-:W-:Y:S01]  /*ba40*/  @!P3 IMAD.IADD R247, R247, 0x1, -R4.reuse ;  /* 0x00000001f7f7b824 */ /* 0x100fe200078e0a04 */
[----:B------:R-:W-:Y:S01]  /*ba50*/  IABS R248, R5 ;  /* 0x0000000500f87213 */ /* 0x000fe20000000000 */
[----:B------:R-:W-:Y:S01]  /*ba60*/  @!P2 IMAD.IADD R245, R245, 0x1, -R4 ;  /* 0x00000001f5f5a824 */ /* 0x000fe200078e0a04 */
[----:B------:R-:W-:Y:S01]  /*ba70*/  ISETP.GE.AND P2, PT, R5, RZ, PT ;  /* 0x000000ff0500720c */ /* 0x000fe20003f46270 */
[C---:B------:R-:W-:Y:S01]  /*ba80*/  IMAD R6, R4.reuse, R8, R6 ;  /* 0x0000000804067224 */ /* 0x040fe200078e0206 */
[----:B------:R-:W-:Y:S01]  /*ba90*/  ISETP.GT.U32.AND P3, PT, R4, R247, PT ;  /* 0x000000f70400720c */ /* 0x000fe20003f64070 */
[----:B------:R-:W-:Y:S01]  /*baa0*/  IMAD.HI.U32 R5, R2, R248, RZ ;  /* 0x000000f802057227 */ /* 0x000fe200078e00ff */
[----:B------:R-:W-:-:S03]  /*bab0*/  ISETP.GE.AND P1, PT, R7, RZ, PT ;  /* 0x000000ff0700720c */ /* 0x000fc60003f26270 */
[----:B------:R-:W-:Y:S02]  /*bac0*/  IMAD.MOV R5, RZ, RZ, -R5 ;  /* 0x000000ffff057224 */ /* 0x000fe400078e0a05 */
[----:B------:R-:W-:Y:S02]  /*bad0*/  @!P0 IMAD.IADD R246, R246, 0x1, -R4 ;  /* 0x00000001f6f68824 */ /* 0x000fe400078e0a04 */
[----:B------:R-:W-:Y:S02]  /*bae0*/  IMAD R248, R4, R5, R248 ;  /* 0x0000000504f87224 */ /* 0x000fe400078e02f8 */
[----:B------:R-:W-:Y:S01]  /*baf0*/  IMAD.HI.U32 R7, R2, R249, RZ ;  /* 0x000000f902077227 */ /* 0x000fe200078e00ff */
[----:B------:R-:W-:-:S03]  /*bb00*/  ISETP.GT.U32.AND P0, PT, R4, R246, PT ;  /* 0x000000f60400720c */ /* 0x000fc60003f04070 */
[----:B------:R-:W-:Y:S01]  /*bb10*/  @!P3 IMAD.IADD R247, R247, 0x1, -R4 ;  /* 0x00000001f7f7b824 */ /* 0x000fe200078e0a04 */
[----:B------:R-:W-:Y:S01]  /*bb20*/  ISETP.GT.U32.AND P3, PT, R4, R248, PT ;  /* 0x000000f80400720c */ /* 0x000fe20003f64070 */
[----:B------:R-:W-:-:S04]  /*bb30*/  IMAD.MOV R7, RZ, RZ, -R7 ;  /* 0x000000ffff077224 */ /* 0x000fc800078e0a07 */
[----:B------:R-:W-:Y:S01]  /*bb40*/  IMAD R249, R4, R7, R249 ;  /* 0x0000000704f97224 */ /* 0x000fe200078e02f9 */
[----:B0-----:R-:W-:Y:S02]  /*bb50*/  SHF.R.U32.HI R0, RZ, 0x6, R0 ;  /* 0x00000006ff007819 */ /* 0x001fe40000011600 */
[----:B------:R-:W-:Y:S01]  /*bb60*/  IABS R7, R9 ;  /* 0x0000000900077213 */ /* 0x000fe20000000000 */
[--C-:B------:R-:W-:Y:S01]  /*bb70*/  @!P0 IMAD.IADD R246, R246, 0x1, -R4.reuse ;  /* 0x00000001f6f68824 */ /* 0x100fe200078e0a04 */
[----:B------:R-:W-:Y:S02]  /*bb80*/  ISETP.GE.AND P0, PT, R251, RZ, PT ;  /* 0x000000fffb00720c */ /* 0x000fe40003f06270 */
[----:B------:R-:W-:Y:S01]  /*bb90*/  SGXT.U32 R0, R0, 0x1 ;  /* 0x000000010000781a */ /* 0x000fe20000000000 */
[----:B------:R-:W-:Y:S01]  /*bba0*/  @!P3 IMAD.IADD R248, R248, 0x1, -R4 ;  /* 0x00000001f8f8b824 */ /* 0x000fe200078e0a04 */
[----:B------:R-:W-:Y:S01]  /*bbb0*/  LOP3.LUT R251, R3, 0x4, RZ, 0xfc, !PT ;  /* 0x0000000403fb7812 */ /* 0x000fe200078efcff */
[----:B-1----:R-:W-:Y:S01]  /*bbc0*/  IMAD.HI.U32 R15, R2, R7, RZ ;  /* 0x00000007020f7227 */ /* 0x002fe200078e00ff */
[----:B------:R-:W-:-:S02]  /*bbd0*/  ISETP.GT.U32.AND P3, PT, R4, R249, PT ;  /* 0x000000f90400720c */ /* 0x000fc40003f64070 */
[----:B------:R-:W-:Y:S02]  /*bbe0*/  LOP3.LUT R8, R0, 0x7c, RZ, 0xfc, !PT ;  /* 0x0000007c00087812 */ /* 0x000fe400078efcff */
[----:B------:R-:W-:Y:S02]  /*bbf0*/  IABS R5, R251 ;  /* 0x000000fb00057213 */ /* 0x000fe40000000000 */
[----:B------:R-:W-:Y:S01]  /*bc00*/  LOP3.LUT R0, R3, 0x1, RZ, 0xfc, !PT ;  /* 0x0000000103007812 */ /* 0x000fe200078efcff */
[----:B------:R-:W-:Y:S02]  /*bc10*/  IMAD.MOV.U32 R3, RZ, RZ, R10 ;  /* 0x000000ffff037224 */ /* 0x000fe400078e000a */
[----:B------:R-:W-:Y:S01]  /*bc20*/  IMAD.HI.U32 R13, R2, R5, RZ ;  /* 0x00000005020d7227 */ /* 0x000fe200078e00ff */
[----:B------:R-:W-:-:S03]  /*bc30*/  IABS R14, R0 ;  /* 0x00000000000e7213 */ /* 0x000fc60000000000 */
[----:B------:R-:W-:-:S04]  /*bc40*/  IMAD.HI.U32 R10, R2, R3, RZ ;  /* 0x00000003020a7227 */ /* 0x000fc800078e00ff */
[----:B------:R-:W-:Y:S02]  /*bc50*/  IMAD.MOV R13, RZ, RZ, -R13 ;  /* 0x000000ffff0d7224 */ /* 0x000fe400078e0a0d */
[----:B--2---:R-:W-:Y:S02]  /*bc60*/  IMAD.MOV R16, RZ, RZ, -R10 ;  /* 0x000000ffff107224 */ /* 0x004fe400078e0a0a */
[----:B------:R-:W-:Y:S02]  /*bc70*/  IMAD R8, R8, UR17, RZ ;  /* 0x0000001108087c24 */ /* 0x000fe4000f8e02ff */
[----:B------:R-:W-:Y:S02]  /*bc80*/  IMAD R10, RZ, RZ, -UR17 ;  /* 0x80000011ff0a7e24 */ /* 0x000fe4000f8e02ff */
[----:B------:R-:W-:Y:S01]  /*bc90*/  @!P3 IMAD.IADD R249, R249, 0x1, -R4 ;  /* 0x00000001f9f9b824 */ /* 0x000fe200078e0a04 */
[C---:B------:R-:W-:Y:S01]  /*bca0*/  ISETP.GT.U32.AND P3, PT, R4.reuse, R248, PT ;  /* 0x000000f80400720c */ /* 0x040fe20003f64070 */
[----:B------:R-:W-:-:S02]  /*bcb0*/  IMAD R5, R4, R13, R5 ;  /* 0x0000000d04057224 */ /* 0x000fc400078e0205 */
[----:B------:R-:W-:-:S04]  /*bcc0*/  IMAD.HI.U32 R13, R2, R14, RZ ;  /* 0x0000000e020d7227 */ /* 0x000fc800078e00ff */
[----:B------:R-:W-:Y:S02]  /*bcd0*/  IMAD R8, R10, 0x2, R8 ;  /* 0x000000020a087824 */ /* 0x000fe400078e0208 */
[----:B------:R-:W-:Y:S01]  /*bce0*/  @!P6 IMAD.MOV R244, RZ, RZ, -R244 ;  /* 0x000000fffff4e224 */ /* 0x000fe200078e0af4 */
[C---:B------:R-:W-:Y:S01]  /*bcf0*/  ISETP.GT.U32.AND P6, PT, R4.reuse, R249, PT ;  /* 0x000000f90400720c */ /* 0x040fe20003fc4070 */
[C---:B------:R-:W-:Y:S02]  /*bd00*/  IMAD R3, R4.reuse, R16, R3 ;  /* 0x0000001004037224 */ /* 0x040fe400078e0203 */
[----:B------:R-:W2:Y:S01]  /*bd10*/  LDL.LU R16, [R1+0xbfc] ;  /* 0x000bfc0001107983 */ /* 0x000ea20000300800 */
[----:B------:R-:W-:Y:S02]  /*bd20*/  IMAD.MOV R2, RZ, RZ, -R15 ;  /* 0x000000ffff027224 */ /* 0x000fe400078e0a0f */
[----:B------:R-:W-:Y:S01]  /*bd30*/  IMAD.MOV R13, RZ, RZ, -R13 ;  /* 0x000000ffff0d7224 */ /* 0x000fe200078e0a0d */
[----:B------:R-:W3:Y:S01]  /*bd40*/  LDL.LU R15, [R1+0xbf8] ;  /* 0x000bf800010f7983 */ /* 0x000ee20000300800 */
[----:B------:R-:W-:Y:S01]  /*bd50*/  @!P1 IMAD.MOV R246, RZ, RZ, -R246 ;  /* 0x000000fffff69224 */ /* 0x000fe200078e0af6 */
[C---:B------:R-:W-:Y:S01]  /*bd60*/  ISETP.GT.U32.AND P1, PT, R4.reuse, R6, PT ;  /* 0x000000060400720c */ /* 0x040fe20003f24070 */
[----:B------:R-:W-:Y:S01]  /*bd70*/  @!P4 IMAD.MOV R247, RZ, RZ, -R247 ;  /* 0x000000fffff7c224 */ /* 0x000fe200078e0af7 */
[----:B------:R0:W-:Y:S01]  /*bd80*/  STL [R1+0x464], R8 ;  /* 0x0004640801007387 */ /* 0x0001e20000100800 */
[C---:B------:R-:W-:Y:S01]  /*bd90*/  IMAD R2, R4.reuse, R2, R7 ;  /* 0x0000000204027224 */ /* 0x040fe200078e0207 */
[C---:B------:R-:W-:Y:S01]  /*bda0*/  ISETP.GT.U32.AND P4, PT, R4.reuse, R5, PT ;  /* 0x000000050400720c */ /* 0x040fe20003f84070 */
[----:B------:R-:W-:Y:S01]  /*bdb0*/  @!P5 IMAD.MOV R245, RZ, RZ, -R245 ;  /* 0x000000fffff5d224 */ /* 0x000fe200078e0af5 */
[C---:B------:R-:W-:Y:S01]  /*bdc0*/  ISETP.GT.U32.AND P5, PT, R4.reuse, R250, PT ;  /* 0x000000fa0400720c */ /* 0x040fe20003fa4070 */
[----:B------:R-:W-:-:S02]  /*bdd0*/  IMAD R7, R4, R13, R14 ;  /* 0x0000000d04077224 */ /* 0x000fc400078e020e */
[----:B------:R-:W4:Y:S01]  /*bde0*/  LDL.LU R14, [R1+0xbf4] ;  /* 0x000bf400010e7983 */ /* 0x000f220000300800 */
[----:B0-----:R-:W-:-:S03]  /*bdf0*/  IMAD R8, R10, 0x2, R8 ;  /* 0x000000020a087824 */ /* 0x001fc600078e0208 */
[----:B------:R-:W5:Y:S01]  /*be00*/  LDL.LU R13, [R1+0xbf0] ;  /* 0x000bf000010d7983 */ /* 0x000f620000300800 */
[--C-:B------:R-:W-:Y:S01]  /*be10*/  @!P3 IMAD.IADD R248, R248, 0x1, -R4.reuse ;  /* 0x00000001f8f8b824 */ /* 0x100fe200078e0a04 */
[C---:B------:R-:W-:Y:S02]  /*be20*/  ISETP.GT.U32.AND P3, PT, R4.reuse, R3, PT ;  /* 0x000000030400720c */ /* 0x040fe40003f64070 */
[----:B------:R0:W-:Y:S01]  /*be30*/  STL [R1+0x46c], R8 ;  /* 0x00046c0801007387 */ /* 0x0001e20000100800 */
[----:B------:R-:W-:Y:S01]  /*be40*/  @!P6 IMAD.IADD R249, R249, 0x1, -R4 ;  /* 0x00000001f9f9e824 */ /* 0x000fe200078e0a04 */
[----:B------:R-:W-:Y:S01]  /*be50*/  ISETP.GT.U32.AND P6, PT, R4, R2, PT ;  /* 0x000000020400720c */ /* 0x000fe20003fc4070 */
[----:B0-----:R-:W-:Y:S02]  /*be60*/  IMAD R8, R10, 0x2, R8 ;  /* 0x000000020a087824 */ /* 0x001fe400078e0208 */
[----:B------:R-:W-:-:S03]  /*be70*/  @!P1 IMAD.IADD R6, R6, 0x1, -R4 ;  /* 0x0000000106069824 */ /* 0x000fc600078e0a04 */
[----:B------:R0:W-:Y:S01]  /*be80*/  STL [R1+0x448], R8 ;  /* 0x0004480801007387 */ /* 0x0001e20000100800 */
[--C-:B------:R-:W-:Y:S01]  /*be90*/  @!P4 IMAD.IADD R5, R5, 0x1, -R4.reuse ;  /* 0x000000010505c824 */ /* 0x100fe200078e0a04 */
[----:B------:R-:W-:Y:S01]  /*bea0*/  ISETP.GE.AND P1, PT, R12, RZ, PT ;  /* 0x000000ff0c00720c */ /* 0x000fe20003f26270 */
[----:B------:R-:W-:Y:S01]  /*beb0*/  @!P5 IMAD.IADD R250, R250, 0x1, -R4 ;  /* 0x00000001fafad824 */ /* 0x000fe200078e0a04 */
[----:B------:R-:W2:Y:S01]  /*bec0*/  LDL.LU R12, [R1+0xbec] ;  /* 0x000bec00010c7983 */ /* 0x000ea20000300800 */
[----:B------:R-:W-:Y:S01]  /*bed0*/  ISETP.GT.U32.AND P5, PT, R4, R7, PT ;  /* 0x000000070400720c */ /* 0x000fe20003fa4070 */
[----:B0-----:R-:W-:Y:S02]  /*bee0*/  IMAD R8, R10, 0x2, R8 ;  /* 0x000000020a087824 */ /* 0x001fe400078e0208 */
[--C-:B------:R-:W-:Y:S01]  /*bef0*/  @!P3 IMAD.IADD R3, R3, 0x1, -R4.reuse ;  /* 0x000000010303b824 */ /* 0x100fe200078e0a04 */
[----:B------:R-:W-:Y:S02]  /*bf00*/  ISETP.GT.U32.AND P3, PT, R4, R5, PT ;  /* 0x000000050400720c */ /* 0x000fe40003f64070 */
[----:B------:R0:W-:Y:S01]  /*bf10*/  STL [R1+0x444], R8 ;  /* 0x0004440801007387 */ /* 0x0001e20000100800 */
[----:B------:R-:W-:Y:S01]  /*bf20*/  @!P6 IMAD.IADD R2, R2, 0x1, -R4 ;  /* 0x000000010202e824 */ /* 0x000fe200078e0a04 */
[----:B------:R-:W-:Y:S01]  /*bf30*/  ISETP.GT.U32.AND P6, PT, R4, R3, PT ;  /* 0x000000030400720c */ /* 0x000fe20003fc4070 */
[----:B0-----:R-:W-:-:S02]  /*bf40*/  IMAD R8, R10, 0x2, R8 ;  /* 0x000000020a087824 */ /* 0x001fc400078e0208 */
[----:B------:R-:W-:-:S03]  /*bf50*/  @!P2 IMAD.MOV R248, RZ, RZ, -R248 ;  /* 0x000000fffff8a224 */ /* 0x000fc600078e0af8 */
[----:B------:R0:W-:Y:S01]  /*bf60*/  STL [R1+0x44c], R8 ;  /* 0x00044c0801007387 */ /* 0x0001e20000100800 */
[C---:B------:R-:W-:Y:S01]  /*bf70*/  ISETP.GT.U32.AND P2, PT, R4.reuse, R6, PT ;  /* 0x000000060400720c */ /* 0x040fe20003f44070 */
[----:B------:R-:W-:Y:S01]  /*bf80*/  @!P5 IMAD.IADD R7, R7, 0x1, -R4 ;  /* 0x000000010707d824 */ /* 0x000fe200078e0a04 */
[----:B------:R-:W-:Y:S01]  /*bf90*/  ISETP.GT.U32.AND P4, PT, R4, R250, PT ;  /* 0x000000fa0400720c */ /* 0x000fe20003f84070 */
[----:B0-----:R-:W-:Y:S01]  /*bfa0*/  IMAD R8, R10, 0x2, R8 ;  /* 0x000000020a087824 */ /* 0x001fe200078e0208 */
[----:B------:R-:W-:Y:S01]  /*bfb0*/  ISETP.GT.U32.AND P5, PT, R4, R2, PT ;  /* 0x000000020400720c */ /* 0x000fe20003fa4070 */
[----:B------:R-:W-:-:S03]  /*bfc0*/  @!P3 IMAD.IADD R5, R5, 0x1, -R4 ;  /* 0x000000010505b824 */ /* 0x000fc600078e0a04 */
[----:B------:R0:W-:Y:S01]  /*bfd0*/  STL [R1+0x48c], R8 ;  /* 0x00048c0801007387 */ /* 0x0001e20000100800 */
[----:B------:R-:W-:Y:S01]  /*bfe0*/  ISETP.GE.AND P3, PT, R11, RZ, PT ;  /* 0x000000ff0b00720c */ /* 0x000fe20003f66270 */
[----:B------:R-:W-:Y:S01]  /*bff0*/  @!P6 IMAD.IADD R3, R3, 0x1, -R4 ;  /* 0x000000010303e824 */ /* 0x000fe200078e0a04 */
[----:B------:R-:W-:Y:S01]  /*c000*/  ISETP.GE.AND P6, PT, R9, RZ, PT ;  /* 0x000000ff0900720c */ /* 0x000fe20003fc6270 */
[----:B0-----:R-:W-:-:S04]  /*c010*/  IMAD R8, R10, 0x4, R8 ;  /* 0x000000040a087824 */ /* 0x001fc800078e0208 */
[----:B------:R-:W-:Y:S01]  /*c020*/  IMAD R11, R10, 0x2, R8 ;  /* 0x000000020a0b7824 */ /* 0x000fe200078e0208 */
[----:B------:R0:W-:Y:S01]  /*c030*/  STL [R1+0x450], R8 ;  /* 0x0004500801007387 */ /* 0x0001e20000100800 */
[----:B------:R-:W-:-:S03]  /*c040*/  @!P2 IMAD.IADD R6, R6, 0x1, -R4 ;  /* 0x000000010606a824 */ /* 0x000fc600078e0a04 */
[----:B------:R-:W3:Y:S01]  /*c050*/  LDL.LU R9, [R1+0x18] ;  /* 0x0000180001097983 */ /* 0x000ee20000300800 */
[----:B------:R-:W-:-:S03]  /*c060*/  ISETP.GE.AND P2, PT, R251, RZ, PT ;  /* 0x000000fffb00720c */ /* 0x000fc60003f46270 */
[----:B------:R1:W-:Y:S01]  /*c070*/  STL [R1+0x4a4], R11 ;  /* 0x0004a40b01007387 */ /* 0x0003e20000100800 */
[----:B------:R-:W-:-:S03]  /*c080*/  @!P4 IMAD.IADD R250, R250, 0x1, -R4 ;  /* 0x00000001fafac824 */ /* 0x000fc600078e0a04 */
[----:B0-----:R-:W4:Y:S01]  /*c090*/  LDL.LU R8, [R1+0x14] ;  /* 0x0000140001087983 */ /* 0x001f220000300800 */
[----:B------:R-:W-:Y:S01]  /*c0a0*/  ISETP.GE.AND P4, PT, R252, RZ, PT ;  /* 0x000000fffc00720c */ /* 0x000fe20003f86270 */
[----:B------:R-:W-:Y:S02]  /*c0b0*/  @!P5 IMAD.IADD R2, R2, 0x1, -R4 ;  /* 0x000000010202d824 */ /* 0x000fe400078e0a04 */
[----:B------:R-:W5:Y:S01]  /*c0c0*/  LDL.LU R251, [R1+0x10] ;  /* 0x0000100001fb7983 */ /* 0x000f620000300800 */
[----:B------:R-:W-:-:S03]  /*c0d0*/  ISETP.GE.AND P5, PT, R0, RZ, PT ;  /* 0x000000ff0000720c */ /* 0x000fc60003fa6270 */
[----:B------:R-:W2:Y:S04]  /*c0e0*/  LDL.LU R252, [R1+0xc] ;  /* 0x00000c0001fc7983 */ /* 0x000ea80000300800 */
[----:B------:R-:W2:Y:S01]  /*c0f0*/  LDL.LU R0, [R1+0x8] ;  /* 0x0000080001007983 */ /* 0x000ea20000300800 */
[----:B------:R-:W-:Y:S01]  /*c100*/  @!P0 IMAD.MOV R249, RZ, RZ, -R249 ;  /* 0x000000fffff98224 */ /* 0x000fe200078e0af9 */
[----:B------:R-:W-:-:S13]  /*c110*/  ISETP.GT.U32.AND P0, PT, R4, R7, PT ;  /* 0x000000070400720c */ /* 0x000fda0003f04070 */
[----:B------:R-:W-:Y:S02]  /*c120*/  @!P0 IMAD.IADD R7, R7, 0x1, -R4 ;  /* 0x0000000107078824 */ /* 0x000fe400078e0a04 */
[----:B------:R-:W0:Y:S01]  /*c130*/  S2R R4, SR_TID.X ;  /* 0x0000000000047919 */ /* 0x000e220000002100 */
[----:B-1----:R-:W-:-:S05]  /*c140*/  IMAD R11, R10, 0x2, R11 ;  /* 0x000000020a0b7824 */ /* 0x002fca00078e020b */
[----:B------:R1:W-:Y:S01]  /*c150*/  STL [R1+0x4ac], R11 ;  /* 0x0004ac0b01007387 */ /* 0x0003e20000100800 */
[----:B------:R-:W-:Y:S01]  /*c160*/  @!P1 IMAD.MOV R250, RZ, RZ, -R250 ;  /* 0x000000fffffa9224 */ /* 0x000fe200078e0afa */
[----:B------:R-:W-:Y:S01]  /*c170*/  ISETP.NE.AND P1, PT, R125, RZ, PT ;  /* 0x000000ff7d00720c */ /* 0x000fe20003f25270 */
[----:B-1----:R-:W-:Y:S01]  /*c180*/  IMAD R11, R10, 0x2, R11 ;  /* 0x000000020a0b7824 */ /* 0x002fe200078e020b */
[----:B------:R-:W-:-:S04]  /*c190*/  LOP3.LUT R125, RZ, R125, RZ, 0x33, !PT ;  /* 0x0000007dff7d7212 */ /* 0x000fc800078e33ff */
[----:B------:R1:W-:Y:S01]  /*c1a0*/  STL [R1+0x4b4], R11 ;  /* 0x0004b40b01007387 */ /* 0x0003e20000100800 */
[----:B0-----:R-:W-:Y:S01]  /*c1b0*/  LOP3.LUT R4, R4, 0x7f, RZ, 0xc0, !PT ;  /* 0x0000007f04047812 */ /* 0x001fe200078ec0ff */
[----:B-1----:R-:W-:-:S04]  /*c1c0*/  IMAD R11, R10, 0x2, R11 ;  /* 0x000000020a0b7824 */ /* 0x002fc800078e020b */
[----:B------:R-:W-:Y:S01]  /*c1d0*/  IMAD R4, R4, UR18, RZ ;  /* 0x0000001204047c24 */ /* 0x000fe2000f8e02ff */
[----:B------:R-:W-:Y:S01]  /*c1e0*/  STL [R1+0x4bc], R11 ;  /* 0x0004bc0b01007387 */ /* 0x000fe20000100800 */
[----:B------:R-:W-:-:S03]  /*c1f0*/  IMAD R10, R10, 0x2, R11 ;  /* 0x000000020a0a7824 */ /* 0x000fc600078e020b */
[----:B------:R-:W-:-:S05]  /*c200*/  IADD3 R4, P0, R4, UR10, RZ ;  /* 0x0000000a04047c10 */ /* 0x000fca000ff1e0ff */
[----:B------:R0:W-:Y:S04]  /*c210*/  STL [R1+0xb60], R4 ;  /* 0x000b600401007387 */ /* 0x0001e80000100800 */
[----:B0-----:R-:W2:Y:S04]  /*c220*/  LDL.LU R4, [R1+0x4] ;  /* 0x0000040001047983 */ /* 0x001ea80000300800 */
[----:B------:R-:W2:Y:S04]  /*c230*/  LDL.LU R11, [R1+0xbe8] ;  /* 0x000be800010b7983 */ /* 0x000ea80000300800 */
[----:B------:R0:W-:Y:S04]  /*c240*/  STL [R1+0x4c4], R10 ;  /* 0x0004c40a01007387 */ /* 0x0001e80000100800 */
[----:B0-----:R-:W2:Y:S01]  /*c250*/  LDL.LU R10, [R1+0xbe4] ;  /* 0x000be400010a7983 */ /* 0x001ea20000300800 */
[----:B---3--:R-:W-:-:S05]  /*c260*/  SEL R9, R125, R9, !P1 ;  /* 0x000000097d097207 */ /* 0x008fca0004800000 */
[----:B------:R0:W-:Y:S01]  /*c270*/  STL [R1+0xd0], R9 ;  /* 0x0000d00901007387 */ /* 0x0001e20000100800 */
[C---:B----4-:R-:W-:Y:S02]  /*c280*/  SEL R8, R125.reuse, R8, !P1 ;  /* 0x000000087d087207 */ /* 0x050fe40004800000 */
[C---:B-----5:R-:W-:Y:S01]  /*c290*/  SEL R251, R125.reuse, R251, !P1 ;  /* 0x000000fb7dfb7207 */ /* 0x060fe20004800000 */
[----:B0-----:R-:W3:Y:S01]  /*c2a0*/  LDL.LU R9, [R1+0xbe0] ;  /* 0x000be00001097983 */ /* 0x001ee20000300800 */
[----:B--2---:R-:W-:-:S03]  /*c2b0*/  SEL R252, R125, R252, !P1 ;  /* 0x000000fc7dfc7207 */ /* 0x004fc60004800000 */
[----:B------:R0:W-:Y:S01]  /*c2c0*/  STL [R1+0xcc], R8 ;  /* 0x0000cc0801007387 */ /* 0x0001e20000100800 */
[----:B------:R-:W-:-:S03]  /*c2d0*/  SEL R0, R125, R0, !P1 ;  /* 0x000000007d007207 */ /* 0x000fc60004800000 */
[----:B0-----:R-:W2:Y:S04]  /*c2e0*/  LDL.LU R8, [R1+0xbdc] ;  /* 0x000bdc0001087983 */ /* 0x001ea80000300800 */
[----:B------:R0:W-:Y:S04]  /*c2f0*/  STL [R1+0xc8], R251 ;  /* 0x0000c8fb01007387 */ /* 0x0001e80000100800 */
[----:B0-----:R-:W4:Y:S04]  /*c300*/  LDL.LU R251, [R1+0xbd8] ;  /* 0x000bd80001fb7983 */ /* 0x001f280000300800 */
[----:B------:R0:W-:Y:S04]  /*c310*/  STL [R1+0xc4], R252 ;  /* 0x0000c4fc01007387 */ /* 0x0001e80000100800 */
[----:B0-----:R-:W5:Y:S04]  /*c320*/  LDL.LU R252, [R1+0xbd4] ;  /* 0x000bd40001fc7983 */ /* 0x001f680000300800 */
[----:B------:R0:W-:Y:S04]  /*c330*/  STL [R1+0xc0], R0 ;  /* 0x0000c00001007387 */ /* 0x0001e80000100800 */
[----:B0-----:R-:W3:Y:S01]  /*c340*/  LDL.LU R0, [R1+0xbd0] ;  /* 0x000bd00001007983 */ /* 0x001ee20000300800 */
[----:B------:R-:W-:-:S05]  /*c350*/  SEL R4, R125, R4, !P1 ;  /* 0x000000047d047207 */ /* 0x000fca0004800000 */
[----:B------:R3:W-:Y:S01]  /*c360*/  STL [R1+0xbc], R4 ;  /* 0x0000bc0401007387 */ /* 0x0007e20000100800 */
[C---:B--2---:R-:W-:Y:S02]  /*c370*/  SEL R8, R125.reuse, R8, !P1 ;  /* 0x000000087d087207 */ /* 0x044fe40004800000 */
[C---:B----4-:R-:W-:Y:S02]  /*c380*/  SEL R251, R125.reuse, R251, !P1 ;  /* 0x000000fb7dfb7207 */ /* 0x050fe40004800000 */
[C---:B---3--:R-:W-:Y:S02]  /*c390*/  SEL R4, R125.reuse, R0, !P1 ;  /* 0x000000007d047207 */ /* 0x048fe40004800000 */
[----:B------:R-:W2:Y:S04]  /*c3a0*/  LDL.LU R0, [R1+0xbcc] ;  /* 0x000bcc0001007983 */ /* 0x000ea80000300800 */
[----:B------:R5:W-:Y:S02]  /*c3b0*/  STL [R1+0xb8], R4 ;  /* 0x0000b80401007387 */ /* 0x000be40000100800 */
[----:B-----5:R-:W-:-:S05]  /*c3c0*/  SEL R4, R125, R252, !P1 ;  /* 0x000000fc7d047207 */ /* 0x020fca0004800000 */
[----:B------:R0:W-:Y:S04]  /*c3d0*/  STL [R1+0xb4], R4 ;  /* 0x0000b40401007387 */ /* 0x0001e80000100800 */
[----:B------:R-:W-:Y:S01]  /*c3e0*/  STL [R1+0xb0], R251 ;  /* 0x0000b0fb01007387 */ /* 0x000fe20000100800 */
[----:B0-----:R-:W-:-:S03]  /*c3f0*/  SEL R4, R125, R9, !P1 ;  /* 0x000000097d047207 */ /* 0x001fc60004800000 */
[----:B------:R0:W-:Y:S01]  /*c400*/  STL [R1+0xac], R8 ;  /* 0x0000ac0801007387 */ /* 0x0001e20000100800 */
[----:B------:R-:W-:-:S03]  /*c410*/  SEL R9, R125, R10, !P1 ;  /* 0x0000000a7d097207 */ /* 0x000fc60004800000 */
[----:B------:R1:W-:Y:S01]  /*c420*/  STL [R1+0xa8], R4 ;  /* 0x0000a80401007387 */ /* 0x0003e20000100800 */
[----:B0-----:R-:W-:-:S03]  /*c430*/  SEL R8, R125, R11, !P1 ;  /* 0x0000000b7d087207 */ /* 0x001fc60004800000 */
[----:B------:R0:W-:Y:S01]  /*c440*/  STL [R1+0xa4], R9 ;  /* 0x0000a40901007387 */ /* 0x0001e20000100800 */
[----:B-1----:R-:W-:-:S03]  /*c450*/  SEL R4, R125, R12, !P1 ;  /* 0x0000000c7d047207 */ /* 0x002fc60004800000 */
[----:B------:R1:W-:Y:S04]  /*c460*/  STL [R1+0xa0], R8 ;  /* 0x0000a00801007387 */ /* 0x0003e80000100800 */
[----:B------:R3:W-:Y:S01]  /*c470*/  STL [R1+0x9c], R4 ;  /* 0x00009c0401007387 */ /* 0x0007e20000100800 */
[C---:B0-----:R-:W-:Y:S02]  /*c480*/  SEL R9, R125.reuse, R13, !P1 ;  /* 0x0000000d7d097207 */ /* 0x041fe40004800000 */
[----:B-1----:R-:W-:-:S03]  /*c490*/  SEL R8, R125, R14, !P1 ;  /* 0x0000000e7d087207 */ /* 0x002fc60004800000 */
[----:B------:R0:W-:Y:S01]  /*c4a0*/  STL [R1+0x98], R9 ;  /* 0x0000980901007387 */ /* 0x0001e20000100800 */
[----:B---3--:R-:W-:-:S03]  /*c4b0*/  SEL R4, R125, R15, !P1 ;  /* 0x0000000f7d047207 */ /* 0x008fc60004800000 */
        /* <DEDUP_REMOVED lines=42> */
[----:B------:R1:W-:Y:S01]  /*c760*/  STL [R1+0x3c], R8 ;  /* 0x00003c0801007387 */ /* 0x0003e20000100800 */
[----:B------:R-:W-:-:S03]  /*c770*/  SEL R23, R125, R57, !P1 ;  /* 0x000000397d177207 */ /* 0x000fc60004800000 */
[----:B------:R3:W-:Y:S01]  /*c780*/  STL [R1+0x38], R4 ;  /* 0x0000380401007387 */ /* 0x0007e20000100800 */
[C---:B0-----:R-:W-:Y:S02]  /*c790*/  SEL R9, R125.reuse, R37, !P1 ;  /* 0x000000257d097207 */ /* 0x041fe40004800000 */
[----:B-1----:R-:W-:-:S03]  /*c7a0*/  SEL R8, R125, R38, !P1 ;  /* 0x000000267d087207 */ /* 0x002fc60004800000 */
[----:B------:R0:W-:Y:S01]  /*c7b0*/  STL [R1+0x34], R9 ;  /* 0x0000340901007387 */ /* 0x0001e20000100800 */
[C---:B------:R-:W-:Y:S02]  /*c7c0*/  SEL R22, R125.reuse, R58, !P1 ;  /* 0x0000003a7d167207 */ /* 0x040fe40004800000 */
[C---:B---3--:R-:W-:Y:S01]  /*c7d0*/  SEL R4, R125.reuse, R39, !P1 ;  /* 0x000000277d047207 */ /* 0x048fe20004800000 */
[----:B------:R1:W-:Y:S01]  /*c7e0*/  STL [R1+0x30], R8 ;  /* 0x0000300801007387 */ /* 0x0003e20000100800 */
[C---:B------:R-:W-:Y:S02]  /*c7f0*/  SEL R21, R125.reuse, R59, !P1 ;  /* 0x0000003b7d157207 */ /* 0x040fe40004800000 */
[C---:B------:R-:W-:Y:S01]  /*c800*/  SEL R20, R125.reuse, R60, !P1 ;  /* 0x0000003c7d147207 */ /* 0x040fe20004800000 */
[----:B------:R3:W-:Y:S01]  /*c810*/  STL [R1+0x2c], R4 ;  /* 0x00002c0401007387 */ /* 0x0007e20000100800 */
[C---:B------:R-:W-:Y:S02]  /*c820*/  SEL R19, R125.reuse, R61, !P1 ;  /* 0x0000003d7d137207 */ /* 0x040fe40004800000 */
[C---:B------:R-:W-:Y:S01]  /*c830*/  SEL R18, R125.reuse, R62, !P1 ;  /* 0x0000003e7d127207 */ /* 0x040fe20004800000 */
[----:B------:R-:W-:Y:S01]  /*c840*/  STL [R1+0xb74], R23 ;  /* 0x000b741701007387 */ /* 0x000fe20000100800 */
[----:B------:R-:W-:-:S02]  /*c850*/  SEL R17, R125, R63, !P1 ;  /* 0x0000003f7d117207 */ /* 0x000fc40004800000 */
[C---:B------:R-:W-:Y:S01]  /*c860*/  SEL R16, R125.reuse, R64, !P1 ;  /* 0x000000407d107207 */ /* 0x040fe20004800000 */
[----:B------:R-:W-:Y:S01]  /*c870*/  STL [R1+0xb78], R22 ;  /* 0x000b781601007387 */ /* 0x000fe20000100800 */
[----:B------:R-:W-:-:S03]  /*c880*/  SEL R15, R125, R65, !P1 ;  /* 0x000000417d0f7207 */ /* 0x000fc60004800000 */
        /* <DEDUP_REMOVED lines=11> */
[----:B0-----:R-:W-:-:S03]  /*c940*/  SEL R9, R125, R71, !P1 ;  /* 0x000000477d097207 */ /* 0x001fc60004800000 */
[----:B------:R-:W-:Y:S01]  /*c950*/  STL [R1+0xb94], R15 ;  /* 0x000b940f01007387 */ /* 0x000fe20000100800 */
[----:B-1----:R-:W-:-:S03]  /*c960*/  SEL R8, R125, R72, !P1 ;  /* 0x000000487d087207 */ /* 0x002fc60004800000 */
[----:B------:R-:W-:Y:S01]  /*c970*/  STL [R1+0xb98], R14 ;  /* 0x000b980e01007387 */ /* 0x000fe20000100800 */
[----:B------:R-:W-:-:S03]  /*c980*/  SEL R252, R125, R74, !P1 ;  /* 0x0000004a7dfc7207 */ /* 0x000fc60004800000 */
[----:B------:R-:W-:Y:S01]  /*c990*/  STL [R1+0xb9c], R13 ;  /* 0x000b9c0d01007387 */ /* 0x000fe20000100800 */
[----:B---3--:R-:W-:-:S03]  /*c9a0*/  SEL R4, R125, R73, !P1 ;  /* 0x000000497d047207 */ /* 0x008fc60004800000 */
[----:B------:R-:W-:Y:S04]  /*c9b0*/  STL [R1+0xba0], R12 ;  /* 0x000ba00c01007387 */ /* 0x000fe80000100800 */
[----:B------:R-:W-:Y:S04]  /*c9c0*/  STL [R1+0xba4], R11 ;  /* 0x000ba40b01007387 */ /* 0x000fe80000100800 */
[----:B------:R-:W-:Y:S04]  /*c9d0*/  STL [R1+0xba8], R10 ;  /* 0x000ba80a01007387 */ /* 0x000fe80000100800 */
[----:B------:R0:W-:Y:S04]  /*c9e0*/  STL [R1+0xbac], R9 ;  /* 0x000bac0901007387 */ /* 0x0001e80000100800 */
[----:B------:R1:W-:Y:S01]  /*c9f0*/  STL [R1+0xbb0], R8 ;  /* 0x000bb00801007387 */ /* 0x0003e20000100800 */
[----:B0-----:R-:W-:-:S03]  /*ca00*/  SEL R9, R125, R75, !P1 ;  /* 0x0000004b7d097207 */ /* 0x001fc60004800000 */
[----:B------:R-:W-:Y:S01]  /*ca10*/  STL [R1+0xbb4], R252 ;  /* 0x000bb4fc01007387 */ /* 0x000fe20000100800 */
[----:B-1----:R-:W-:-:S03]  /*ca20*/  SEL R8, R125, R76, !P1 ;  /* 0x0000004c7d087207 */ /* 0x002fc60004800000 */
[----:B------:R0:W-:Y:S04]  /*ca30*/  STL [R1+0x28], R4 ;  /* 0x0000280401007387 */ /* 0x0001e80000100800 */
        /* <DEDUP_REMOVED lines=11> */
[----:B------:R-:W-:Y:S04]  /*caf0*/  STL [R1+0x10], R9 ;  /* 0x0000100901007387 */ /* 0x000fe80000100800 */
[----:B------:R-:W3:Y:S01]  /*cb00*/  LDL R12, [R1+0x4c4] ;  /* 0x0004c400010c7983 */ /* 0x000ee20000100800 */
[C---:B0-----:R-:W-:Y:S02]  /*cb10*/  SEL R8, R125.reuse, R82, !P1 ;  /* 0x000000527d087207 */ /* 0x041fe40004800000 */
[----:B-1----:R-:W-:-:S03]  /*cb20*/  SEL R4, R125, R83, !P1 ;  /* 0x000000537d047207 */ /* 0x002fc60004800000 */
[----:B------:R-:W-:Y:S04]  /*cb30*/  STL [R1+0xc], R8 ;  /* 0x00000c0801007387 */ /* 0x000fe80000100800 */
[----:B------:R-:W4:Y:S04]  /*cb40*/  LDL.LU R14, [R1+0xd0] ;  /* 0x0000d000010e7983 */ /* 0x000f280000300800 */
[----:B------:R0:W-:Y:S04]  /*cb50*/  STL [R1+0x4], R4 ;  /* 0x0000040401007387 */ /* 0x0001e80000100800 */
[----:B------:R-:W5:Y:S04]  /*cb60*/  LDL.LU R15, [R1+0xcc] ;  /* 0x0000cc00010f7983 */ /* 0x000f680000300800 */
[----:B------:R-:W5:Y:S04]  /*cb70*/  LDL.LU R16, [R1+0xc8] ;  /* 0x0000c80001107983 */ /* 0x000f680000300800 */
[----:B------:R-:W5:Y:S04]  /*cb80*/  LDL.LU R17, [R1+0xc4] ;  /* 0x0000c40001117983 */ /* 0x000f680000300800 */
[----:B------:R-:W5:Y:S04]  /*cb90*/  LDL.LU R18, [R1+0xc0] ;  /* 0x0000c00001127983 */ /* 0x000f680000300800 */
[----:B------:R-:W5:Y:S04]  /*cba0*/  LDL.LU R19, [R1+0xbc] ;  /* 0x0000bc0001137983 */ /* 0x000f680000300800 */
[----:B------:R-:W5:Y:S04]  /*cbb0*/  LDL.LU R20, [R1+0xb8] ;  /* 0x0000b80001147983 */ /* 0x000f680000300800 */
[----:B------:R-:W5:Y:S04]  /*cbc0*/  LDL.LU R21, [R1+0xb4] ;  /* 0x0000b40001157983 */ /* 0x000f680000300800 */
[----:B------:R-:W5:Y:S04]  /*cbd0*/  LDL.LU R22, [R1+0xb0] ;  /* 0x0000b00001167983 */ /* 0x000f680000300800 */
[----:B------:R-:W5:Y:S01]  /*cbe0*/  LDL.LU R23, [R1+0xac] ;  /* 0x0000ac0001177983 */ /* 0x000f620000300800 */
[----:B------:R-:W1:Y:S01]  /*cbf0*/  S2R R13, SR_TID.X ;  /* 0x00000000000d7919 */ /* 0x000e620000002100 */
[----:B------:R-:W-:Y:S01]  /*cc00*/  @!P6 IMAD.MOV R2, RZ, RZ, -R2 ;  /* 0x000000ffff02e224 */ /* 0x000fe200078e0a02 */
[C---:B0-----:R-:W-:Y:S01]  /*cc10*/  SEL R4, R125.reuse, R84, !P1 ;  /* 0x000000547d047207 */ /* 0x041fe20004800000 */
[----:B------:R-:W-:Y:S01]  /*cc20*/  @!P2 IMAD.MOV R5, RZ, RZ, -R5 ;  /* 0x000000ffff05a224 */ /* 0x000fe200078e0a05 */
[C---:B------:R-:W-:Y:S01]  /*cc30*/  SEL R251, R125.reuse, R85, !P1 ;  /* 0x000000557dfb7207 */ /* 0x040fe20004800000 */
[----:B--2---:R-:W-:Y:S01]  /*cc40*/  IMAD R0, R0, UR4, RZ ;  /* 0x0000000400007c24 */ /* 0x004fe2000f8e02ff */
[----:B------:R-:W-:-:S02]  /*cc50*/  SEL R152, R125, R152, !P1 ;  /* 0x000000987d987207 */ /* 0x000fc40004800000 */
[C---:B------:R-:W-:Y:S01]  /*cc60*/  SEL R153, R125.reuse, R153, !P1 ;  /* 0x000000997d997207 */ /* 0x040fe20004800000 */
[----:B------:R-:W-:Y:S01]  /*cc70*/  @!P4 IMAD.MOV R6, RZ, RZ, -R6 ;  /* 0x000000ffff06c224 */ /* 0x000fe200078e0a06 */
[C---:B------:R-:W-:Y:S01]  /*cc80*/  SEL R154, R125.reuse, R154, !P1 ;  /* 0x0000009a7d9a7207 */ /* 0x040fe20004800000 */
[----:B------:R-:W-:Y:S01]  /*cc90*/  STL [R1+0xb64], R4 ;  /* 0x000b640401007387 */ /* 0x000fe20000100800 */
[C---:B------:R-:W-:Y:S01]  /*cca0*/  SEL R155, R125.reuse, R155, !P1 ;  /* 0x0000009b7d9b7207 */ /* 0x040fe20004800000 */
[----:B------:R-:W-:Y:S01]  /*ccb0*/  @!P3 IMAD.MOV R3, RZ, RZ, -R3 ;  /* 0x000000ffff03b224 */ /* 0x000fe200078e0a03 */
[C---:B------:R-:W-:Y:S01]  /*ccc0*/  SEL R85, R125.reuse, R2, !P1 ;  /* 0x000000027d557207 */ /* 0x040fe20004800000 */
[----:B------:R-:W-:Y:S01]  /*ccd0*/  STL [R1+0xb68], R251 ;  /* 0x000b68fb01007387 */ /* 0x000fe20000100800 */
[C---:B------:R-:W-:Y:S01]  /*cce0*/  SEL R156, R125.reuse, R156, !P1 ;  /* 0x0000009c7d9c7207 */ /* 0x040fe20004800000 */
[----:B------:R-:W-:Y:S01]  /*ccf0*/  ULDC UR4, c[0x0][0x240] ;  /* 0x0000900000047ab9 */ /* 0x000fe20000000800 */
[----:B------:R-:W-:Y:S01]  /*cd00*/  SEL R83, R125, R5, !P1 ;  /* 0x000000057d537207 */ /* 0x000fe20004800000 */
[----:B------:R-:W-:Y:S01]  /*cd10*/  STL [R1+0xb6c], R152 ;  /* 0x000b6c9801007387 */ /* 0x000fe20000100800 */
[----:B------:R-:W-:-:S02]  /*cd20*/  IADD3 R2, P2, R0, UR8, RZ ;  /* 0x0000000800027c10 */ /* 0x000fc4000ff5e0ff */
[----:B------:R-:W-:Y:S02]  /*cd30*/  SEL R157, R125, R157, !P1 ;  /* 0x0000009d7d9d7207 */ /* 0x000fe40004800000 */
[----:B-1----:R-:W-:-:S05]  /*cd40*/  LOP3.LUT R13, R13, 0x7f, RZ, 0xc0, !PT ;  /* 0x0000007f0d0d7812 */ /* 0x002fca00078ec0ff */
[----:B------:R-:W-:Y:S02]  /*cd50*/  IMAD R11, R13, UR18, RZ ;  /* 0x000000120d0b7c24 */ /* 0x000fe4000f8e02ff */
[----:B------:R-:W-:Y:S01]  /*cd60*/  IMAD R13, RZ, RZ, -UR17 ;  /* 0x80000011ff0d7e24 */ /* 0x000fe2000f8e02ff */
[----:B------:R-:W-:Y:S01]  /*cd70*/  STL [R1+0xb70], R153 ;  /* 0x000b709901007387 */ /* 0x000fe20000100800 */
[C---:B------:R-:W-:Y:S02]  /*cd80*/  SEL R158, R125.reuse, R158, !P1 ;  /* 0x0000009e7d9e7207 */ /* 0x040fe40004800000 */
[----:B------:R-:W-:Y:S01]  /*cd90*/  SEL R82, R125, R6, !P1 ;  /* 0x000000067d527207 */ /* 0x000fe20004800000 */
[----:B------:R-:W-:Y:S01]  /*cda0*/  STL [R1+0xbb8], R154 ;  /* 0x000bb89a01007387 */ /* 0x000fe20000100800 */
[----:B------:R-:W-:-:S03]  /*cdb0*/  LEA.HI.X.SX32 R0, R0, UR9, 0x1, P2 ;  /* 0x0000000900007c11 */ /* 0x000fc600090f0eff */
[----:B------:R-:W-:Y:S04]  /*cdc0*/  STL [R1+0xbbc], R155 ;  /* 0x000bbc9b01007387 */ /* 0x000fe80000100800 */
[----:B------:R-:W-:Y:S04]  /*cdd0*/  STL [R1+0xbc0], R156 ;  /* 0x000bc09c01007387 */ /* 0x000fe80000100800 */
[----:B------:R-:W-:Y:S04]  /*cde0*/  STL [R1+0xbc4], R157 ;  /* 0x000bc49d01007387 */ /* 0x000fe80000100800 */
[----:B------:R0:W-:Y:S04]  /*cdf0*/  STL [R1+0xbc8], R158 ;  /* 0x000bc89e01007387 */ /* 0x0001e80000100800 */
[----:B------:R-:W-:Y:S04]  /*ce00*/  STL [R1+0xb4c], R2 ;  /* 0x000b4c0201007387 */ /* 0x000fe80000100800 */
[----:B------:R-:W-:Y:S01]  /*ce10*/  STL [R1+0xb50], R0 ;  /* 0x000b500001007387 */ /* 0x000fe20000100800 */
[----:B------:R-:W-:-:S02]  /*ce20*/  SEL R84, R125, R3, !P1 ;  /* 0x000000037d547207 */ /* 0x000fc40004800000 */
[----:B------:R-:W-:Y:S01]  /*ce30*/  LEA.HI.X.SX32 R3, R11, UR11, 0x1, P0 ;  /* 0x0000000b0b037c11 */ /* 0x000fe200080f0eff */
[----:B------:R-:W-:Y:S01]  /*ce40*/  @!P5 IMAD.MOV R7, RZ, RZ, -R7 ;  /* 0x000000ffff07d224 */ /* 0x000fe200078e0a07 */
[C---:B------:R-:W-:Y:S02]  /*ce50*/  SEL R40, R125.reuse, R40, !P1 ;  /* 0x000000287d287207 */ /* 0x040fe40004800000 */
[C---:B------:R-:W-:Y:S02]  /*ce60*/  SEL R39, R125.reuse, R41, !P1 ;  /* 0x000000297d277207 */ /* 0x040fe40004800000 */
[C---:B------:R-:W-:Y:S02]  /*ce70*/  SEL R38, R125.reuse, R42, !P1 ;  /* 0x0000002a7d267207 */ /* 0x040fe40004800000 */
[C---:B------:R-:W-:Y:S02]  /*ce80*/  SEL R37, R125.reuse, R43, !P1 ;  /* 0x0000002b7d257207 */ /* 0x040fe40004800000 */
[----:B------:R-:W-:-:S02]  /*ce90*/  SEL R36, R125, R44, !P1 ;  /* 0x0000002c7d247207 */ /* 0x000fc40004800000 */
[C---:B------:R-:W-:Y:S02]  /*cea0*/  SEL R35, R125.reuse, R45, !P1 ;  /* 0x0000002d7d237207 */ /* 0x040fe40004800000 */
        /* <DEDUP_REMOVED lines=63> */
[----:B------:R-:W-:Y:S01]  /*d2a0*/  SEL R139, R125, R139, !P1 ;  /* 0x0000008b7d8b7207 */ /* 0x000fe20004800000 */
[----:B---3--:R-:W-:-:S04]  /*d2b0*/  IMAD R5, R13, 0x2, R12 ;  /* 0x000000020d057824 */ /* 0x008fc800078e020c */
[----:B------:R-:W-:-:S05]  /*d2c0*/  IMAD R6, R13, 0x4, R5 ;  /* 0x000000040d067824 */ /* 0x000fca00078e0205 */
[----:B------:R-:W-:Y:S04]  /*d2d0*/  STL [R1+0xb58], R6 ;  /* 0x000b580601007387 */ /* 0x000fe80000100800 */
[----:B------:R1:W-:Y:S04]  /*d2e0*/  STL [R1+0xb54], R5 ;  /* 0x000b540501007387 */ /* 0x0003e80000100800 */
[----:B0-----:R-:W2:Y:S04]  /*d2f0*/  LDL.LU R158, [R1+0xa8] ;  /* 0x0000a800019e7983 */ /* 0x001ea80000300800 */
[----:B------:R-:W3:Y:S04]  /*d300*/  LDL.LU R157, [R1+0xa4] ;  /* 0x0000a400019d7983 */ /* 0x000ee80000300800 */
[----:B------:R-:W3:Y:S04]  /*d310*/  LDL.LU R156, [R1+0xa0] ;  /* 0x0000a000019c7983 */ /* 0x000ee80000300800 */
[----:B------:R-:W3:Y:S04]  /*d320*/  LDL.LU R155, [R1+0x9c] ;  /* 0x00009c00019b7983 */ /* 0x000ee80000300800 */
[----:B------:R-:W3:Y:S04]  /*d330*/  LDL.LU R154, [R1+0x98] ;  /* 0x00009800019a7983 */ /* 0x000ee80000300800 */
[----:B------:R-:W3:Y:S04]  /*d340*/  LDL.LU R252, [R1+0x94] ;  /* 0x0000940001fc7983 */ /* 0x000ee80000300800 */
[----:B------:R-:W3:Y:S04]  /*d350*/  LDL.LU R8, [R1+0x90] ;  /* 0x0000900001087983 */ /* 0x000ee80000300800 */
[----:B------:R-:W3:Y:S01]  /*d360*/  LDL.LU R9, [R1+0x8c] ;  /* 0x00008c0001097983 */ /* 0x000ee20000300800 */
[----:B----4-:R-:W-:-:S03]  /*d370*/  IMAD R81, R14, UR4, RZ ;  /* 0x000000040e517c24 */ /* 0x010fc6000f8e02ff */
[----:B------:R-:W4:Y:S01]  /*d380*/  LDL.LU R10, [R1+0x88] ;  /* 0x00008800010a7983 */ /* 0x000f220000300800 */
[----:B-----5:R-:W-:-:S03]  /*d390*/  IMAD R80, R15, UR4, RZ ;  /* 0x000000040f507c24 */ /* 0x020fc6000f8e02ff */
[----:B------:R-:W5:Y:S01]  /*d3a0*/  LDL.LU R11, [R1+0x84] ;  /* 0x00008400010b7983 */ /* 0x000f620000300800 */
[----:B------:R-:W-:-:S03]  /*d3b0*/  IMAD R79, R16, UR4, RZ ;  /* 0x00000004104f7c24 */ /* 0x000fc6000f8e02ff */
        /* <DEDUP_REMOVED lines=14> */
[----:B------:R-:W5:Y:S04]  /*d4a0*/  LDL.LU R19, [R1+0x64] ;  /* 0x0000640001137983 */ /* 0x000f680000300800 */
[----:B------:R-:W5:Y:S04]  /*d4b0*/  LDL.LU R20, [R1+0x60] ;  /* 0x0000600001147983 */ /* 0x000f680000300800 */
[----:B------:R-:W5:Y:S01]  /*d4c0*/  LDL.LU R21, [R1+0x5c] ;  /* 0x00005c0001157983 */ /* 0x000f620000300800 */
[----:B------:R-:W-:-:S03]  /*d4d0*/  SEL R140, R125, R140, !P1 ;  /* 0x0000008c7d8c7207 */ /* 0x000fc60004800000 */
[----:B------:R-:W5:Y:S01]  /*d4e0*/  LDL.LU R22, [R1+0x58] ;  /* 0x0000580001167983 */ /* 0x000f620000300800 */
[----:B------:R-:W-:-:S03]  /*d4f0*/  SEL R141, R125, R141, !P1 ;  /* 0x0000008d7d8d7207 */ /* 0x000fc60004800000 */
[----:B------:R-:W5:Y:S01]  /*d500*/  LDL.LU R23, [R1+0x54] ;  /* 0x0000540001177983 */ /* 0x000f620000300800 */
[C---:B------:R-:W-:Y:S02]  /*d510*/  SEL R142, R125.reuse, R142, !P1 ;  /* 0x0000008e7d8e7207 */ /* 0x040fe40004800000 */
[C---:B------:R-:W-:Y:S01]  /*d520*/  SEL R143, R125.reuse, R143, !P1 ;  /* 0x0000008f7d8f7207 */ /* 0x040fe20004800000 */
[----:B-1----:R-:W5:Y:S01]  /*d530*/  LDL.LU R5, [R1+0x50] ;  /* 0x0000500001057983 */ /* 0x002f620000300800 */
[C---:B------:R-:W-:Y:S02]  /*d540*/  SEL R144, R125.reuse, R144, !P1 ;  /* 0x000000907d907207 */ /* 0x040fe40004800000 */
[C---:B------:R-:W-:Y:S01]  /*d550*/  SEL R145, R125.reuse, R145, !P1 ;  /* 0x000000917d917207 */ /* 0x040fe20004800000 */
[----:B------:R-:W5:Y:S01]  /*d560*/  LDL.LU R6, [R1+0x4c] ;  /* 0x00004c0001067983 */ /* 0x000f620000300800 */
[C---:B------:R-:W-:Y:S02]  /*d570*/  SEL R146, R125.reuse, R146, !P1 ;  /* 0x000000927d927207 */ /* 0x040fe40004800000 */
[C---:B------:R-:W-:Y:S01]  /*d580*/  SEL R147, R125.reuse, R147, !P1 ;  /* 0x000000937d937207 */ /* 0x040fe20004800000 */
[----:B------:R-:W5:Y:S01]  /*d590*/  LDL.LU R0, [R1+0x48] ;  /* 0x0000480001007983 */ /* 0x000f620000300800 */
        /* <DEDUP_REMOVED lines=97> */
[----:B------:R-:W5:Y:S04]  /*dbb0*/  LDL.LU R7, [R1+0x40] ;  /* 0x0000400001077983 */ /* 0x000f680000300800 */
[----:B------:R-:W5:Y:S04]  /*dbc0*/  LDL.LU R2, [R1+0x3c] ;  /* 0x00003c0001027983 */ /* 0x000f680000300800 */
[----:B------:R-:W5:Y:S04]  /*dbd0*/  LDL.LU R153, [R1+0x38] ;  /* 0x0000380001997983 */ /* 0x000f680000300800 */
[----:B------:R-:W5:Y:S04]  /*dbe0*/  LDL.LU R152, [R1+0x34] ;  /* 0x0000340001987983 */ /* 0x000f680000300800 */
[----:B------:R-:W5:Y:S04]  /*dbf0*/  LDL.LU R251, [R1+0x30] ;  /* 0x0000300001fb7983 */ /* 0x000f680000300800 */
[----:B------:R-:W5:Y:S01]  /*dc00*/  LDL.LU R4, [R1+0x2c] ;  /* 0x00002c0001047983 */ /* 0x000f620000300800 */
[----:B--2---:R-:W-:-:S02]  /*dc10*/  IMAD R71, R158, UR4, RZ ;  /* 0x000000049e477c24 */ /* 0x004fc4000f8e02ff */
[----:B---3--:R-:W-:Y:S01]  /*dc20*/  IMAD R70, R157, UR4, RZ ;  /* 0x000000049d467c24 */ /* 0x008fe2000f8e02ff */
[----:B------:R-:W2:Y:S01]  /*dc30*/  LDL.LU R158, [R1+0xbc8] ;  /* 0x000bc800019e7983 */ /* 0x000ea20000300800 */
[----:B------:R-:W-:Y:S02]  /*dc40*/  IMAD R69, R156, UR4, RZ ;  /* 0x000000049c457c24 */ /* 0x000fe4000f8e02ff */
[----:B------:R-:W-:Y:S01]  /*dc50*/  IMAD R68, R155, UR4, RZ ;  /* 0x000000049b447c24 */ /* 0x000fe2000f8e02ff */
[----:B------:R-:W3:Y:S01]  /*dc60*/  LDL.LU R157, [R1+0xbc4] ;  /* 0x000bc400019d7983 */ /* 0x000ee20000300800 */
[----:B------:R-:W-:-:S03]  /*dc70*/  IMAD R67, R154, UR4, RZ ;  /* 0x000000049a437c24 */ /* 0x000fc6000f8e02ff */
[----:B------:R-:W2:Y:S01]  /*dc80*/  LDL.LU R156, [R1+0xbc0] ;  /* 0x000bc000019c7983 */ /* 0x000ea20000300800 */
[----:B------:R-:W-:-:S03]  /*dc90*/  IMAD R66, R252, UR4, RZ ;  /* 0x00000004fc427c24 */ /* 0x000fc6000f8e02ff */
[----:B------:R-:W3:Y:S01]  /*dca0*/  LDL.LU R155, [R1+0xbbc] ;  /* 0x000bbc00019b7983 */ /* 0x000ee20000300800 */
[----:B------:R-:W-:-:S03]  /*dcb0*/  IMAD R65, R8, UR4, RZ ;  /* 0x0000000408417c24 */ /* 0x000fc6000f8e02ff */
[----:B------:R-:W2:Y:S01]  /*dcc0*/  LDL.LU R154, [R1+0xbb8] ;  /* 0x000bb800019a7983 */ /* 0x000ea20000300800 */
[----:B------:R-:W-:-:S03]  /*dcd0*/  IMAD R64, R9, UR4, RZ ;  /* 0x0000000409407c24 */ /* 0x000fc6000f8e02ff */
[----:B------:R-:W3:Y:S01]  /*dce0*/  LDL.LU R252, [R1+0xbb4] ;  /* 0x000bb40001fc7983 */ /* 0x000ee20000300800 */
[----:B----4-:R-:W-:-:S03]  /*dcf0*/  IMAD R63, R10, UR4, RZ ;  /* 0x000000040a3f7c24 */ /* 0x010fc6000f8e02ff */
[----:B------:R-:W4:Y:S01]  /*dd00*/  LDL.LU R8, [R1+0xbb0] ;  /* 0x000bb00001087983 */ /* 0x000f220000300800 */
[----:B-----5:R-:W-:-:S03]  /*dd10*/  IMAD R62, R11, UR4, RZ ;  /* 0x000000040b3e7c24 */ /* 0x020fc6000f8e02ff */
[----:B------:R-:W5:Y:S01]  /*dd20*/  LDL.LU R9, [R1+0xbac] ;  /* 0x000bac0001097983 */ /* 0x000f620000300800 */
[----:B------:R-:W-:-:S03]  /*dd30*/  IMAD R61, R12, UR4, RZ ;  /* 0x000000040c3d7c24 */ /* 0x000fc6000f8e02ff */
[----:B------:R-:W2:Y:S01]  /*dd40*/  LDL.LU R10, [R1+0xba8] ;  /* 0x000ba800010a7983 */ /* 0x000ea20000300800 */
[----:B------:R-:W-:-:S03]  /*dd50*/  IMAD R60, R13, UR4, RZ ;  /* 0x000000040d3c7c24 */ /* 0x000fc6000f8e02ff */
[----:B------:R-:W3:Y:S01]  /*dd60*/  LDL.LU R11, [R1+0xba4] ;  /* 0x000ba400010b7983 */ /* 0x000ee20000300800 */
[----:B------:R-:W-:-:S03]  /*dd70*/  IMAD R59, R14, UR4, RZ ;  /* 0x000000040e3b7c24 */ /* 0x000fc6000f8e02ff */
[----:B------:R-:W4:Y:S01]  /*dd80*/  LDL.LU R12, [R1+0xba0] ;  /* 0x000ba000010c7983 */ /* 0x000f220000300800 */
[----:B------:R-:W-:-:S03]  /*dd90*/  IMAD R58, R15, UR4, RZ ;  /* 0x000000040f3a7c24 */ /* 0x000fc6000f8e02ff */
[----:B------:R-:W5:Y:S01]  /*dda0*/  LDL.LU R13, [R1+0xb9c] ;  /* 0x000b9c00010d7983 */ /* 0x000f620000300800 */
        /* <DEDUP_REMOVED lines=15> */
[----:B------:R-:W4:Y:S04]  /*dea0*/  LDL.LU R21, [R1+0xb7c] ;  /* 0x000b7c0001157983 */ /* 0x000f280000300800 */
[----:B------:R-:W5:Y:S04]  /*deb0*/  LDL.LU R22, [R1+0xb78] ;  /* 0x000b780001167983 */ /* 0x000f680000300800 */
        /* <DEDUP_REMOVED lines=10> */
[----:B------:R-:W4:Y:S01]  /*df60*/  LDL.LU R4, [R1+0x24] ;  /* 0x0000240001047983 */ /* 0x000f220000300800 */
[----:B------:R-:W-:Y:S02]  /*df70*/  IMAD R49, R5, UR4, RZ ;  /* 0x0000000405317c24 */ /* 0x000fe4000f8e02ff */
[----:B------:R-:W-:Y:S01]  /*df80*/  IMAD R48, R6, UR4, RZ ;  /* 0x0000000406307c24 */ /* 0x000fe2000f8e02ff */
[----:B------:R-:W4:Y:S01]  /*df90*/  LDL.LU R5, [R1+0x18] ;  /* 0x0000180001057983 */ /* 0x000f220000300800 */
[----:B------:R-:W-:Y:S02]  /*dfa0*/  IMAD R47, R0, UR4, RZ ;  /* 0x00000004002f7c24 */ /* 0x000fe4000f8e02ff */
[----:B------:R-:W-:Y:S01]  /*dfb0*/  IMAD R45, R2, UR4, RZ ;  /* 0x00000004022d7c24 */ /* 0x000fe2000f8e02ff */
[----:B------:R-:W4:Y:S04]  /*dfc0*/  LDL.LU R6, [R1+0x10] ;  /* 0x0000100001067983 */ /* 0x000f280000300800 */
[----:B------:R-:W4:Y:S04]  /*dfd0*/  LDL.LU R0, [R1+0xc] ;  /* 0x00000c0001007983 */ /* 0x000f280000300800 */
[----:B------:R-:W4:Y:S01]  /*dfe0*/  LDL.LU R2, [R1+0x4] ;  /* 0x0000040001027983 */ /* 0x000f220000300800 */
[----:B--2---:R-:W-:-:S05]  /*dff0*/  IMAD R10, R10, UR4, RZ ;  /* 0x000000040a0a7c24 */ /* 0x004fca000f8e02ff */
[----:B------:R0:W-:Y:S04]  /*e000*/  STL [R1+0xb5c], R10 ;  /* 0x000b5c0a01007387 */ /* 0x0001e80000100800 */
[----:B0-----:R-:W2:Y:S01]  /*e010*/  LDL.LU R10, [R1+0x1c] ;  /* 0x00001c00010a7983 */ /* 0x001ea20000300800 */
[----:B-----5:R-:W-:Y:S02]  /*e020*/  IMAD R153, R153, UR4, RZ ;  /* 0x0000000499997c24 */ /* 0x020fe4000f8e02ff */
[----:B---3--:R-:W-:-:S03]  /*e030*/  IMAD R152, R152, UR4, RZ ;  /* 0x0000000498987c24 */ /* 0x008fc6000f8e02ff */
[----:B------:R0:W-:Y:S01]  /*e040*/  STL [R1+0x8], R153 ;  /* 0x0000089901007387 */ /* 0x0001e20000100800 */
[----:B----4-:R-:W-:Y:S02]  /*e050*/  IMAD R251, R251, UR4, RZ ;  /* 0x00000004fbfb7c24 */ /* 0x010fe4000f8e02ff */
[----:B------:R-:W-:Y:S01]  /*e060*/  IMAD R4, R4, UR4, RZ ;  /* 0x0000000404047c24 */ /* 0x000fe2000f8e02ff */
[----:B0-----:R-:W3:Y:S04]  /*e070*/  LDL.LU R153, [R1+0xb70] ;  /* 0x000b700001997983 */ /* 0x001ee80000300800 */
[----:B------:R0:W-:Y:S04]  /*e080*/  STL [R1+0x14], R152 ;  /* 0x0000149801007387 */ /* 0x0001e80000100800 */
[----:B0-----:R-:W4:Y:S04]  /*e090*/  LDL.LU R152, [R1+0xb6c] ;  /* 0x000b6c0001987983 */ /* 0x001f280000300800 */
[----:B------:R0:W-:Y:S04]  /*e0a0*/  STL [R1+0x20], R251 ;  /* 0x000020fb01007387 */ /* 0x0001e80000100800 */
[----:B0-----:R-:W5:Y:S04]  /*e0b0*/  LDL.LU R251, [R1+0xb68] ;  /* 0x000b680001fb7983 */ /* 0x001f680000300800 */
[----:B------:R0:W-:Y:S04]  /*e0c0*/  STL [R1+0x24], R4 ;  /* 0x0000240401007387 */ /* 0x0001e80000100800 */
[----:B0-----:R-:W3:Y:S01]  /*e0d0*/  LDL.LU R4, [R1+0xb64] ;  /* 0x000b640001047983 */ /* 0x001ee20000300800 */
[----:B--2---:R-:W-:-:S05]  /*e0e0*/  IMAD R10, R10, UR4, RZ ;  /* 0x000000040a0a7c24 */ /* 0x004fca000f8e02ff */
[----:B------:R0:W-:Y:S02]  /*e0f0*/  STL [R1+0x1c], R10 ;  /* 0x00001c0a01007387 */ /* 0x0001e40000100800 */
[----:B0-----:R-:W-:Y:S02]  /*e100*/  IMAD R10, R5, UR4, RZ ;  /* 0x00000004050a7c24 */ /* 0x001fe4000f8e02ff */
[----:B------:R-:W-:Y:S02]  /*e110*/  IMAD R5, R0, UR4, RZ ;  /* 0x0000000400057c24 */ /* 0x000fe4000f8e02ff */
[----:B------:R-:W-:Y:S01]  /*e120*/  IMAD R0, R2, UR4, RZ ;  /* 0x0000000402007c24 */ /* 0x000fe2000f8e02ff */
[----:B------:R0:W-:Y:S01]  /*e130*/  STL [R1+0x18], R10 ;  /* 0x0000180a01007387 */ /* 0x0001e20000100800 */
[----:B---3--:R-:W-:-:S03]  /*e140*/  IMAD R2, R4, UR4, RZ ;  /* 0x0000000404027c24 */ /* 0x008fc6000f8e02ff */
[----:B------:R-:W0:Y:S02]  /*e150*/  LDL.LU R4, [R1+0xb60] ;  /* 0x000b600001047983 */ /* 0x000e240000300800 */
[----:B0-----:R-:W-:-:S05]  /*e160*/  IADD3 R10, P1, R81, R4, RZ ;  /* 0x00000004510a7210 */ /* 0x001fca0007f3e0ff */
[----:B------:R0:W-:Y:S02]  /*e170*/  STL [R1+0x5c], R10 ;  /* 0x00005c0a01007387 */ /* 0x0001e40000100800 */
        /* <DEDUP_REMOVED lines=12> */
[----:B0-----:R-:W-:-:S05]  /*e240*/  LEA.HI.X.SX32 R10, R81, R3, 0x1, P1 ;  /* 0x00000003510a7211 */ /* 0x001fca00008f0eff */
        /* <DEDUP_REMOVED lines=132> */
[----:B------:R0:W-:Y:S01]  /*ea90*/  STL [R1+0x160], R10 ;  /* 0x0001600a01007387 */ /* 0x0001e20000100800 */
[----:B------:R-:W-:Y:S01]  /*eaa0*/  IMAD R40, R40, UR4, RZ ;  /* 0x0000000428287c24 */ /* 0x000fe2000f8e02ff */
        /* <DEDUP_REMOVED lines=121> */
[----:B------:R0:W-:Y:S01]  /*f240*/  STL [R1+0x25c], R10 ;  /* 0x00025c0a01007387 */ /* 0x0001e20000100800 */
[----:B------:R-:W-:Y:S01]  /*f250*/  IMAD R15, R15, UR4, RZ ;  /* 0x000000040f0f7c24 */ /* 0x000fe2000f8e02ff */
[----:B0-----:R-:W-:Y:S02]  /*f260*/  LEA.HI.X.SX32 R10, R23, R3, 0x1, P3 ;  /* 0x00000003170a7211 */ /* 0x001fe400018f0eff */
[----:B------:R-:W-:-:S03]  /*f270*/  IADD3 R23, P3, R16, R4, RZ ;  /* 0x0000000410177210 */ /* 0x000fc60007f7e0ff */
[----:B------:R0:W-:Y:S02]  /*f280*/  STL [R1+0x228], R10 ;  /* 0x0002280a01007387 */ /* 0x0001e40000100800 */
[----:B0-----:R-:W-:Y:S02]  /*f290*/  LEA.HI.X.SX32 R10, R22, R3, 0x1, P4 ;  /* 0x00000003160a7211 */ /* 0x001fe400020f0eff */
[----:B------:R-:W2:Y:S04]  /*f2a0*/  LDL.LU R22, [R1+0x1c] ;  /* 0x00001c0001167983 */ /* 0x000ea80000300800 */
[----:B------:R0:W-:Y:S01]  /*f2b0*/  STL [R1+0x264], R23 ;  /* 0x0002641701007387 */ /* 0x0001e20000100800 */
[----:B------:R-:W-:-:S03]  /*f2c0*/  IMAD R14, R14, UR4, RZ ;  /* 0x000000040e0e7c24 */ /* 0x000fc6000f8e02ff */
[----:B0-----:R-:W3:Y:S04]  /*f2d0*/  LDL.LU R23, [R1+0x18] ;  /* 0x0000180001177983 */ /* 0x001ee80000300800 */
[----:B------:R0:W-:Y:S02]  /*f2e0*/  STL [R1+0x230], R10 ;  /* 0x0002300a01007387 */ /* 0x0001e40000100800 */
[----:B0-----:R-:W-:-:S05]  /*f2f0*/  IADD3 R10, P4, R15, R4, RZ ;  /* 0x000000040f0a7210 */ /* 0x001fca0007f9e0ff */
[----:B------:R0:W-:Y:S02]  /*f300*/  STL [R1+0x26c], R10 ;  /* 0x00026c0a01007387 */ /* 0x0001e40000100800 */
[----:B0-----:R-:W-:Y:S02]  /*f310*/  LEA.HI.X.SX32 R10, R21, R3, 0x1, P5 ;  /* 0x00000003150a7211 */ /* 0x001fe400028f0eff */
[----:B------:R-:W4:Y:S04]  /*f320*/  LDL.LU R21, [R1+0x24] ;  /* 0x0000240001157983 */ /* 0x000f280000300800 */
[----:B------:R0:W-:Y:S01]  /*f330*/  STL [R1+0x238], R10 ;  /* 0x0002380a01007387 */ /* 0x0001e20000100800 */
[----:B------:R-:W-:Y:S01]  /*f340*/  IMAD R13, R13, UR4, RZ ;  /* 0x000000040d0d7c24 */ /* 0x000fe2000f8e02ff */
[----:B0-----:R-:W-:-:S05]  /*f350*/  IADD3 R10, P5, R14, R4, RZ ;  /* 0x000000040e0a7210 */ /* 0x001fca0007fbe0ff */
[----:B------:R0:W-:Y:S02]  /*f360*/  STL [R1+0x274], R10 ;  /* 0x0002740a01007387 */ /* 0x0001e40000100800 */
[----:B0-----:R-:W-:Y:S02]  /*f370*/  LEA.HI.X.SX32 R10, R20, R3, 0x1, P6 ;  /* 0x00000003140a7211 */ /* 0x001fe400030f0eff */
[----:B------:R-:W2:Y:S04]  /*f380*/  LDL.LU R20, [R1+0x20] ;  /* 0x0000200001147983 */ /* 0x000ea80000300800 */
[----:B------:R0:W-:Y:S01]  /*f390*/  STL [R1+0x240], R10 ;  /* 0x0002400a01007387 */ /* 0x0001e20000100800 */
[----:B------:R-:W-:Y:S01]  /*f3a0*/  IMAD R12, R12, UR4, RZ ;  /* 0x000000040c0c7c24 */ /* 0x000fe2000f8e02ff */
[----:B0-----:R-:W-:-:S05]  /*f3b0*/  IADD3 R10, P6, R13, R4, RZ ;  /* 0x000000040d0a7210 */ /* 0x001fca0007fde0ff */
[----:B------:R0:W-:Y:S02]  /*f3c0*/  STL [R1+0x27c], R10 ;  /* 0x00027c0a01007387 */ /* 0x0001e40000100800 */
[----:B0-----:R-:W-:Y:S02]  /*f3d0*/  LEA.HI.X.SX32 R10, R19, R3, 0x1, P0 ;  /* 0x00000003130a7211 */ /* 0x001fe400000f0eff */
[----:B------:R-:W3:Y:S04]  /*f3e0*/  LDL.LU R19, [R1+0x14] ;  /* 0x0000140001137983 */ /* 0x000ee80000300800 */
[----:B------:R0:W-:Y:S01]  /*f3f0*/  STL [R1+0x248], R10 ;  /* 0x0002480a01007387 */ /* 0x0001e20000100800 */
[----:B------:R-:W-:Y:S01]  /*f400*/  IMAD R11, R11, UR4, RZ ;  /* 0x000000040b0b7c24 */ /* 0x000fe2000f8e02ff */
[----:B0-----:R-:W-:-:S05]  /*f410*/  IADD3 R10, P0, R12, R4, RZ ;  /* 0x000000040c0a7210 */ /* 0x001fca0007f1e0ff */
[----:B------:R0:W-:Y:S02]  /*f420*/  STL [R1+0x284], R10 ;  /* 0x0002840a01007387 */ /* 0x0001e40000100800 */
[----:B0-----:R-:W-:Y:S02]  /*f430*/  LEA.HI.X.SX32 R10, R18, R3, 0x1, P1 ;  /* 0x00000003120a7211 */ /* 0x001fe400008f0eff */
[----:B------:R-:W4:Y:S04]  /*f440*/  LDL.LU R18, [R1+0x8] ;  /* 0x0000080001127983 */ /* 0x000f280000300800 */
[----:B------:R0:W-:Y:S02]  /*f450*/  STL [R1+0x250], R10 ;  /* 0x0002500a01007387 */ /* 0x0001e40000100800 */
[----:B0-----:R-:W-:-:S05]  /*f460*/  IADD3 R10, P1, R11, R4, RZ ;  /* 0x000000040b0a7210 */ /* 0x001fca0007f3e0ff */
[----:B------:R0:W-:Y:S04]  /*f470*/  STL [R1+0x28c], R10 ;  /* 0x00028c0a01007387 */ /* 0x0001e80000100800 */
[----:B0-----:R-:W2:Y:S01]  /*f480*/  LDL.LU R10, [R1+0xb5c] ;  /* 0x000b5c00010a7983 */ /* 0x001ea20000300800 */
[----:B------:R-:W-:Y:S01]  /*f490*/  LEA.HI.X.SX32 R17, R17, R3, 0x1, P2 ;  /* 0x0000000311117211 */ /* 0x000fe200010f0eff */
[----:B------:R-:W-:-:S04]  /*f4a0*/  IMAD R9, R9, UR4, RZ ;  /* 0x0000000409097c24 */ /* 0x000fc8000f8e02ff */
[----:B------:R2:W-:Y:S01]  /*f4b0*/  STL [R1+0x258], R17 ;  /* 0x0002581101007387 */ /* 0x0005e20000100800 */
[----:B------:R-:W-:Y:S02]  /*f4c0*/  IMAD R8, R8, UR4, RZ ;  /* 0x0000000408087c24 */ /* 0x000fe4000f8e02ff */
[----:B------:R-:W-:Y:S01]  /*f4d0*/  IMAD R7, R7, UR4, RZ ;  /* 0x0000000407077c24 */ /* 0x000fe2000f8e02ff */
[----:B------:R-:W-:Y:S01]  /*f4e0*/  LEA.HI.X.SX32 R13, R13, R3, 0x1, P6 ;  /* 0x000000030d0d7211 */ /* 0x000fe200030f0eff */
[----:B------:R-:W-:Y:S02]  /*f4f0*/  IMAD R252, R252, UR4, RZ ;  /* 0x00000004fcfc7c24 */ /* 0x000fe4000f8e02ff */
[----:B------:R-:W-:Y:S02]  /*f500*/  IMAD R6, R6, UR4, RZ ;  /* 0x0000000406067c24 */ /* 0x000fe4000f8e02ff */
[----:B-----5:R-:W-:Y:S02]  /*f510*/  IMAD R251, R251, UR4, RZ ;  /* 0x00000004fbfb7c24 */ /* 0x020fe4000f8e02ff */
[----:B------:R-:W-:-:S02]  /*f520*/  IMAD R86, R86, UR4, RZ ;  /* 0x0000000456567c24 */ /* 0x000fc4000f8e02ff */
[----:B------:R-:W-:Y:S02]  /*f530*/  IMAD R87, R87, UR4, RZ ;  /* 0x0000000457577c24 */ /* 0x000fe4000f8e02ff */
[----:B------:R-:W-:Y:S02]  /*f540*/  IMAD R88, R88, UR4, RZ ;  /* 0x0000000458587c24 */ /* 0x000fe4000f8e02ff */
[----:B------:R-:W-:Y:S02]  /*f550*/  IMAD R89, R89, UR4, RZ ;  /* 0x0000000459597c24 */ /* 0x000fe4000f8e02ff */
[----:B------:R-:W-:Y:S02]  /*f560*/  IMAD R90, R90, UR4, RZ ;  /* 0x000000045a5a7c24 */ /* 0x000fe4000f8e02ff */
[----:B------:R-:W-:Y:S02]  /*f570*/  IMAD R91, R91, UR4, RZ ;  /* 0x000000045b5b7c24 */ /* 0x000fe4000f8e02ff */
        /* <DEDUP_REMOVED lines=30> */
[----:B------:R-:W-:Y:S01]  /*f760*/  IMAD R122, R122, UR4, RZ ;  /* 0x000000047a7a7c24 */ /* 0x000fe2000f8e02ff */
[----:B--2---:R-:W-:-:S05]  /*f770*/  IADD3 R17, P2, R10, R4, RZ ;  /* 0x000000040a117210 */ /* 0x004fca0007f5e0ff */
[----:B------:R0:W-:Y:S02]  /*f780*/  STL [R1+0x294], R17 ;  /* 0x0002941101007387 */ /* 0x0001e40000100800 */
[----:B0-----:R-:W-:Y:S02]  /*f790*/  LEA.HI.X.SX32 R17, R16, R3, 0x1, P3 ;  /* 0x0000000310117211 */ /* 0x001fe400018f0eff */
[----:B------:R-:W-:-:S03]  /*f7a0*/  IADD3 R16, P3, R9, R4, RZ ;  /* 0x0000000409107210 */ /* 0x000fc60007f7e0ff */
[----:B------:R0:W-:Y:S04]  /*f7b0*/  STL [R1+0x260], R17 ;  /* 0x0002601101007387 */ /* 0x0001e80000100800 */
[----:B------:R1:W-:Y:S01]  /*f7c0*/  STL [R1+0x29c], R16 ;  /* 0x00029c1001007387 */ /* 0x0003e20000100800 */
[-C--:B0-----:R-:W-:Y:S02]  /*f7d0*/  LEA.HI.X.SX32 R17, R15, R3.reuse, 0x1, P4 ;  /* 0x000000030f117211 */ /* 0x081fe400020f0eff */
[----:B------:R-:W-:Y:S02]  /*f7e0*/  LEA.HI.X.SX32 R15, R14, R3, 0x1, P5 ;  /* 0x000000030e0f7211 */ /* 0x000fe400028f0eff */
[-C--:B-1----:R-:W-:Y:S02]  /*f7f0*/  IADD3 R16, P4, R8, R4.reuse, RZ ;  /* 0x0000000408107210 */ /* 0x082fe40007f9e0ff */
[-C--:B------:R-:W-:Y:S01]  /*f800*/  IADD3 R14, P5, R7, R4.reuse, RZ ;  /* 0x00000004070e7210 */ /* 0x080fe20007fbe0ff */
[----:B------:R-:W-:Y:S04]  /*f810*/  STL [R1+0x268], R17 ;  /* 0x0002681101007387 */ /* 0x000fe80000100800 */
[----:B------:R-:W-:Y:S04]  /*f820*/  STL [R1+0x2a4], R16 ;  /* 0x0002a41001007387 */ /* 0x000fe80000100800 */
[----:B------:R0:W-:Y:S04]  /*f830*/  STL [R1+0x270], R15 ;  /* 0x0002700f01007387 */ /* 0x0001e80000100800 */
[----:B------:R1:W-:Y:S04]  /*f840*/  STL [R1+0x2ac], R14 ;  /* 0x0002ac0e01007387 */ /* 0x0003e80000100800 */
[----:B------:R4:W-:Y:S01]  /*f850*/  STL [R1+0x278], R13 ;  /* 0x0002780d01007387 */ /* 0x0009e20000100800 */
[----:B0-----:R-:W-:-:S02]  /*f860*/  IADD3 R15, P6, R252, R4, RZ ;  /* 0x00000004fc0f7210 */ /* 0x001fc40007fde0ff */
[-C--:B-1----:R-:W-:Y:S02]  /*f870*/  LEA.HI.X.SX32 R14, R12, R3.reuse, 0x1, P0 ;  /* 0x000000030c0e7211 */ /* 0x082fe400000f0eff */
[-C--:B------:R-:W-:Y:S02]  /*f880*/  LEA.HI.X.SX32 R12, R11, R3.reuse, 0x1, P1 ;  /* 0x000000030b0c7211 */ /* 0x080fe400008f0eff */
[-C--:B----4-:R-:W-:Y:S01]  /*f890*/  IADD3 R13, P0, R18, R4.reuse, RZ ;  /* 0x00000004120d7210 */ /* 0x090fe20007f1e0ff */
[----:B------:R-:W-:Y:S01]  /*f8a0*/  STL [R1+0x2b4], R15 ;  /* 0x0002b40f01007387 */ /* 0x000fe20000100800 */
[-C--:B---3--:R-:W-:Y:S02]  /*f8b0*/  IADD3 R11, P1, R19, R4.reuse, RZ ;  /* 0x00000004130b7210 */ /* 0x088fe40007f3e0ff */
[----:B------:R-:W-:Y:S01]  /*f8c0*/  LEA.HI.X.SX32 R10, R10, R3, 0x1, P2 ;  /* 0x000000030a0a7211 */ /* 0x000fe200010f0eff */
        /* <DEDUP_REMOVED lines=8> */
[-C--:B--2---:R-:W-:Y:S01]  /*f950*/  IADD3 R10, P3, R21, R4.reuse, RZ ;  /* 0x00000004150a7210 */ /* 0x084fe20007f7e0ff */
[----:B------:R-:W-:Y:S01]  /*f960*/  STL [R1+0x2cc], R12 ;  /* 0x0002cc0c01007387 */ /* 0x000fe20000100800 */
[-C--:B------:R-:W-:Y:S02]  /*f970*/  IADD3 R8, P4, R22, R4.reuse, RZ ;  /* 0x0000000416087210 */ /* 0x080fe40007f9e0ff */
[----:B------:R-:W-:Y:S01]  /*f980*/  LEA.HI.X.SX32 R7, R7, R3, 0x1, P5 ;  /* 0x0000000307077211 */ /* 0x000fe200028f0eff */
[----:B------:R-:W-:Y:S04]  /*f990*/  STL [R1+0x298], R11 ;  /* 0x0002980b01007387 */ /* 0x000fe80000100800 */
[----:B------:R-:W-:Y:S04]  /*f9a0*/  STL [R1+0x2d4], R10 ;  /* 0x0002d40a01007387 */ /* 0x000fe80000100800 */
[----:B------:R0:W-:Y:S04]  /*f9b0*/  STL [R1+0x2a0], R9 ;  /* 0x0002a00901007387 */ /* 0x0001e80000100800 */
[----:B------:R1:W-:Y:S04]  /*f9c0*/  STL [R1+0x2dc], R8 ;  /* 0x0002dc0801007387 */ /* 0x0003e80000100800 */
[----:B------:R2:W-:Y:S01]  /*f9d0*/  STL [R1+0x2a8], R7 ;  /* 0x0002a80701007387 */ /* 0x0005e20000100800 */
[----:B0-----:R-:W-:-:S02]  /*f9e0*/  IADD3 R9, P5, R23, R4, RZ ;  /* 0x0000000417097210 */ /* 0x001fc40007fbe0ff */
[----:B-1----:R-:W-:-:S03]  /*f9f0*/  LEA.HI.X.SX32 R8, R252, R3, 0x1, P6 ;  /* 0x00000003fc087211 */ /* 0x002fc600030f0eff */
[----:B------:R0:W-:Y:S01]  /*fa00*/  STL [R1+0x2e4], R9 ;  /* 0x0002e40901007387 */ /* 0x0001e20000100800 */
[----:B--2---:R-:W-:-:S03]  /*fa10*/  IADD3 R7, P6, R6, R4, RZ ;  /* 0x0000000406077210 */ /* 0x004fc60007fde0ff */
[----:B------:R1:W-:Y:S04]  /*fa20*/  STL [R1+0x2b0], R8 ;  /* 0x0002b00801007387 */ /* 0x0003e80000100800 */
[----:B------:R2:W-:Y:S01]  /*fa30*/  STL [R1+0x2ec], R7 ;  /* 0x0002ec0701007387 */ /* 0x0005e20000100800 */
[----:B0-----:R-:W-:Y:S02]  /*fa40*/  LEA.HI.X.SX32 R9, R18, R3, 0x1, P0 ;  /* 0x0000000312097211 */ /* 0x001fe400000f0eff */
[----:B-1----:R-:W-:-:S03]  /*fa50*/  IADD3 R8, P0, R5, R4, RZ ;  /* 0x0000000405087210 */ /* 0x002fc60007f1e0ff */
[----:B------:R0:W-:Y:S01]  /*fa60*/  STL [R1+0x2b8], R9 ;  /* 0x0002b80901007387 */ /* 0x0001e20000100800 */
[----:B--2---:R-:W-:-:S03]  /*fa70*/  LEA.HI.X.SX32 R7, R19, R3, 0x1, P1 ;  /* 0x0000000313077211 */ /* 0x004fc600008f0eff */
[----:B------:R1:W-:Y:S04]  /*fa80*/  STL [R1+0x2f4], R8 ;  /* 0x0002f40801007387 */ /* 0x0003e80000100800 */
[----:B------:R2:W-:Y:S01]  /*fa90*/  STL [R1+0x2c0], R7 ;  /* 0x0002c00701007387 */ /* 0x0005e20000100800 */
[----:B0-----:R-:W-:Y:S02]  /*faa0*/  IADD3 R9, P1, R0, R4, RZ ;  /* 0x0000000400097210 */ /* 0x001fe40007f3e0ff */
        /* <DEDUP_REMOVED lines=15> */
[----:B------:R1:W-:Y:S01]  /*fba0*/  STL [R1+0x2e0], R8 ;  /* 0x0002e00801007387 */ /* 0x0003e20000100800 */
[----:B0-----:R-:W-:-:S03]  /*fbb0*/  LEA.HI.X.SX32 R9, R6, R3, 0x1, P6 ;  /* 0x0000000306097211 */ /* 0x001fc600030f0eff */
[----:B------:R-:W2:Y:S04]  /*fbc0*/  LDL.LU R6, [R1+0xb58] ;  /* 0x000b580001067983 */ /* 0x000ea80000300800 */
[----:B------:R0:W-:Y:S01]  /*fbd0*/  STL [R1+0x31c], R7 ;  /* 0x00031c0701007387 */ /* 0x0001e20000100800 */
[----:B-1----:R-:W-:-:S03]  /*fbe0*/  LEA.HI.X.SX32 R8, R5, R3, 0x1, P0 ;  /* 0x0000000305087211 */ /* 0x002fc600000f0eff */
[----:B------:R1:W-:Y:S04]  /*fbf0*/  STL [R1+0x2e8], R9 ;  /* 0x0002e80901007387 */ /* 0x0003e80000100800 */
[----:B------:R-:W3:Y:S01]  /*fc00*/  LDL.LU R5, [R1+0xb54] ;  /* 0x000b540001057983 */ /* 0x000ee20000300800 */
[----:B0-----:R-:W-:-:S05]  /*fc10*/  IADD3 R7, P6, R88, R4, RZ ;  /* 0x0000000458077210 */ /* 0x001fca0007fde0ff */
[----:B------:R0:W-:Y:S01]  /*fc20*/  STL [R1+0x324], R7 ;  /* 0x0003240701007387 */ /* 0x0001e20000100800 */
[----:B-1----:R-:W-:-:S03]  /*fc30*/  LEA.HI.X.SX32 R9, R0, R3, 0x1, P1 ;  /* 0x0000000300097211 */ /* 0x002fc600008f0eff */
[----:B------:R1:W-:Y:S04]  /*fc40*/  STL [R1+0x2f0], R8 ;  /* 0x0002f00801007387 */ /* 0x0003e80000100800 */
[----:B------:R-:W4:Y:S01]  /*fc50*/  LDL.LU R0, [R1+0xb50] ;  /* 0x000b500001007983 */ /* 0x000f220000300800 */
[----:B0-----:R-:W-:-:S05]  /*fc60*/  IADD3 R7, P0, R89, R4, RZ ;  /* 0x0000000459077210 */ /* 0x001fca0007f1e0ff */
[----:B------:R0:W-:Y:S01]  /*fc70*/  STL [R1+0x32c], R7 ;  /* 0x00032c0701007387 */ /* 0x0001e20000100800 */
[----:B-1----:R-:W-:-:S03]  /*fc80*/  LEA.HI.X.SX32 R8, R2, R3, 0x1, P2 ;  /* 0x0000000302087211 */ /* 0x002fc600010f0eff */
[----:B------:R1:W-:Y:S04]  /*fc90*/  STL [R1+0x2f8], R9 ;  /* 0x0002f80901007387 */ /* 0x0003e80000100800 */
[----:B------:R-:W5:Y:S01]  /*fca0*/  LDL.LU R2, [R1+0xb4c] ;  /* 0x000b4c0001027983 */ /* 0x000f620000300800 */
[----:B0-----:R-:W-:-:S05]  /*fcb0*/  IADD3 R7, P1, R90, R4, RZ ;  /* 0x000000045a077210 */ /* 0x001fca0007f3e0ff */
[----:B------:R0:W-:Y:S01]  /*fcc0*/  STL [R1+0x334], R7 ;  /* 0x0003340701007387 */ /* 0x0001e20000100800 */
[----:B-1----:R-:W-:-:S03]  /*fcd0*/  LEA.HI.X.SX32 R9, R251, R3, 0x1, P3 ;  /* 0x00000003fb097211 */ /* 0x002fc600018f0eff */
[----:B------:R1:W-:Y:S01]  /*fce0*/  STL [R1+0x300], R8 ;  /* 0x0003000801007387 */ /* 0x0003e20000100800 */
[-C--:B0-----:R-:W-:Y:S02]  /*fcf0*/  IADD3 R7, P2, R91, R4.reuse, RZ ;  /* 0x000000045b077210 */ /* 0x081fe40007f5e0ff */
[----:B-1----:R-:W-:-:S03]  /*fd00*/  IADD3 R8, P3, R92, R4, RZ ;  /* 0x000000045c087210 */ /* 0x002fc60007f7e0ff */
[----:B------:R0:W-:Y:S04]  /*fd10*/  STL [R1+0x33c], R7 ;  /* 0x00033c0701007387 */ /* 0x0001e80000100800 */
[----:B------:R1:W-:Y:S04]  /*fd20*/  STL [R1+0x308], R9 ;  /* 0x0003080901007387 */ /* 0x0003e80000100800 */
[----:B------:R1:W-:Y:S01]  /*fd30*/  STL [R1+0x344], R8 ;  /* 0x0003440801007387 */ /* 0x0003e20000100800 */
[----:B0-----:R-:W-:Y:S02]  /*fd40*/  LEA.HI.X.SX32 R7, R86, R3, 0x1, P4 ;  /* 0x0000000356077211 */ /* 0x001fe400020f0eff */
[----:B-1----:R-:W-:-:S03]  /*fd50*/  IADD3 R9, P4, R93, R4, RZ ;  /* 0x000000045d097210 */ /* 0x002fc60007f9e0ff */
[----:B------:R0:W-:Y:S01]  /*fd60*/  STL [R1+0x310], R7 ;  /* 0x0003100701007387 */ /* 0x0001e20000100800 */
[----:B------:R-:W-:-:S03]  /*fd70*/  LEA.HI.X.SX32 R8, R87, R3, 0x1, P5 ;  /* 0x0000000357087211 */ /* 0x000fc600028f0eff */
[----:B------:R1:W-:Y:S04]  /*fd80*/  STL [R1+0x34c], R9 ;  /* 0x00034c0901007387 */ /* 0x0003e80000100800 */
[----:B------:R1:W-:Y:S01]  /*fd90*/  STL [R1+0x318], R8 ;  /* 0x0003180801007387 */ /* 0x0003e20000100800 */
[----:B0-----:R-:W-:Y:S02]  /*fda0*/  IADD3 R7, P5, R94, R4, RZ ;  /* 0x000000045e077210 */ /* 0x001fe40007fbe0ff */
[----:B-1----:R-:W-:-:S03]  /*fdb0*/  LEA.HI.X.SX32 R9, R88, R3, 0x1, P6 ;  /* 0x0000000358097211 */ /* 0x002fc600030f0eff */
[----:B------:R0:W-:Y:S01]  /*fdc0*/  STL [R1+0x354], R7 ;  /* 0x0003540701007387 */ /* 0x0001e20000100800 */
[----:B------:R-:W-:-:S03]  /*fdd0*/  IADD3 R8, P6, R95, R4, RZ ;  /* 0x000000045f087210 */ /* 0x000fc60007fde0ff */
        /* <DEDUP_REMOVED lines=102> */
[----:B------:R1:W-:Y:S01]  /*10440*/  STL [R1+0x424], R9 ;  /* 0x0004240901007387 */ /* 0x0003e20000100800 */
[----:B------:R-:W-:-:S03]  /*10450*/  IMAD R123, R123, UR4, RZ ;  /* 0x000000047b7b7c24 */ /* 0x000fc6000f8e02ff */
[----:B------:R2:W-:Y:S01]  /*10460*/  STL [R1+0x3f0], R8 ;  /* 0x0003f00801007387 */ /* 0x0005e20000100800 */
[----:B0-----:R-:W-:Y:S02]  /*10470*/  IADD3 R7, P4, R121, R4, RZ ;  /* 0x0000000479077210 */ /* 0x001fe40007f9e0ff */
[----:B-1----:R-:W-:-:S03]  /*10480*/  LEA.HI.X.SX32 R9, R115, R3, 0x1, P5 ;  /* 0x0000000373097211 */ /* 0x002fc600028f0eff */
[----:B------:R0:W-:Y:S01]  /*10490*/  STL [R1+0x42c], R7 ;  /* 0x00042c0701007387 */ /* 0x0001e20000100800 */
[----:B--2---:R-:W-:-:S03]  /*104a0*/  IADD3 R8, P5, R122, R4, RZ ;  /* 0x000000047a087210 */ /* 0x004fc60007fbe0ff */
[----:B------:R1:W-:Y:S01]  /*104b0*/  STL [R1+0x3f8], R9 ;  /* 0x0003f80901007387 */ /* 0x0003e20000100800 */
[----:B------:R-:W-:-:S03]  /*104c0*/  IMAD R124, R124, UR4, RZ ;  /* 0x000000047c7c7c24 */ /* 0x000fc6000f8e02ff */
[----:B------:R2:W-:Y:S01]  /*104d0*/  STL [R1+0x434], R8 ;  /* 0x0004340801007387 */ /* 0x0005e20000100800 */
[----:B0-----:R-:W-:Y:S01]  /*104e0*/  LEA.HI.X.SX32 R7, R116, R3, 0x1, P6 ;  /* 0x0000000374077211 */ /* 0x001fe200030f0eff */
[----:B------:R-:W-:Y:S01]  /*104f0*/  IMAD R126, R126, UR4, RZ ;  /* 0x000000047e7e7c24 */ /* 0x000fe2000f8e02ff */
        /* <DEDUP_REMOVED lines=609> */
[----:B--2---:R-:W-:Y:S01]  /*12b10*/  IADD3 R8, P2, R246, R4, RZ ;  /* 0x00000004f6087210 */ /* 0x004fe20007f5e0ff */
[----:B------:R-:W1:Y:S01]  /*12b20*/  S2R R23, SR_TID.X ;  /* 0x0000000000177919 */ /* 0x000e620000002100 */
[----:B------:R-:W-:Y:S01]  /*12b30*/  IMAD R248, R248, UR4, RZ ;  /* 0x00000004f8f87c24 */ /* 0x000fe2000f8e02ff */
[----:B------:R2:W-:Y:S01]  /*12b40*/  STL [R1+0x9e8], R9 ;  /* 0x0009e80901007387 */ /* 0x0005e20000100800 */
[----:B0-----:R-:W-:-:S03]  /*12b50*/  LEA.HI.X.SX32 R7, R240, R3, 0x1, P3 ;  /* 0x00000003f0077211 */ /* 0x001fc600018f0eff */
[----:B------:R0:W-:Y:S01]  /*12b60*/  STL [R1+0xa24], R8 ;  /* 0x000a240801007387 */ /* 0x0001e20000100800 */
[----:B------:R-:W-:Y:S01]  /*12b70*/  IMAD R249, R249, UR4, RZ ;  /* 0x00000004f9f97c24 */ /* 0x000fe2000f8e02ff */
[----:B--2---:R-:W-:Y:S02]  /*12b80*/  IADD3 R9, P3, R247, R4, RZ ;  /* 0x00000004f7097210 */ /* 0x004fe40007f7e0ff */
[----:B------:R2:W-:Y:S01]  /*12b90*/  STL [R1+0x9f0], R7 ;  /* 0x0009f00701007387 */ /* 0x0005e20000100800 */
[----:B0-----:R-:W-:-:S03]  /*12ba0*/  LEA.HI.X.SX32 R8, R241, R3, 0x1, P4 ;  /* 0x00000003f1087211 */ /* 0x001fc600020f0eff */
[----:B------:R0:W-:Y:S01]  /*12bb0*/  STL [R1+0xa2c], R9 ;  /* 0x000a2c0901007387 */ /* 0x0001e20000100800 */
[----:B------:R-:W-:-:S03]  /*12bc0*/  IMAD R250, R250, UR4, RZ ;  /* 0x00000004fafa7c24 */ /* 0x000fc6000f8e02ff */
[----:B------:R3:W-:Y:S01]  /*12bd0*/  STL [R1+0x9f8], R8 ;  /* 0x0009f80801007387 */ /* 0x0007e20000100800 */
[----:B--2---:R-:W-:Y:S02]  /*12be0*/  IADD3 R7, P4, R248, R4, RZ ;  /* 0x00000004f8077210 */ /* 0x004fe40007f9e0ff */
[----:B0-----:R-:W-:-:S03]  /*12bf0*/  LEA.HI.X.SX32 R9, R242, R3, 0x1, P5 ;  /* 0x00000003f2097211 */ /* 0x001fc600028f0eff */
[----:B------:R0:W-:Y:S01]  /*12c00*/  STL [R1+0xa34], R7 ;  /* 0x000a340701007387 */ /* 0x0001e20000100800 */
[----:B---3--:R-:W-:-:S03]  /*12c10*/  IADD3 R8, P5, R249, R4, RZ ;  /* 0x00000004f9087210 */ /* 0x008fc60007fbe0ff */
[----:B------:R2:W-:Y:S01]  /*12c20*/  STL [R1+0xa00], R9 ;  /* 0x000a000901007387 */ /* 0x0005e20000100800 */
[----:B------:R-:W-:-:S03]  /*12c30*/  IMAD R82, R82, UR4, RZ ;  /* 0x0000000452527c24 */ /* 0x000fc6000f8e02ff */
[----:B------:R3:W-:Y:S01]  /*12c40*/  STL [R1+0xa38], R8 ;  /* 0x000a380801007387 */ /* 0x0007e20000100800 */
[----:B0-----:R-:W-:Y:S01]  /*12c50*/  LEA.HI.X.SX32 R7, R243, R3, 0x1, P6 ;  /* 0x00000003f3077211 */ /* 0x001fe200030f0eff */
[----:B------:R-:W-:Y:S01]  /*12c60*/  IMAD R83, R83, UR4, RZ ;  /* 0x0000000453537c24 */ /* 0x000fe2000f8e02ff */
[----:B--2---:R-:W-:-:S03]  /*12c70*/  IADD3 R9, P6, R250, R4, RZ ;  /* 0x00000004fa097210 */ /* 0x004fc60007fde0ff */
[----:B------:R0:W-:Y:S01]  /*12c80*/  STL [R1+0xa08], R7 ;  /* 0x000a080701007387 */ /* 0x0001e20000100800 */
[----:B---3--:R-:W-:-:S03]  /*12c90*/  LEA.HI.X.SX32 R8, R244, R3, 0x1, P0 ;  /* 0x00000003f4087211 */ /* 0x008fc600000f0eff */
[----:B------:R2:W-:Y:S01]  /*12ca0*/  STL [R1+0xa3c], R9 ;  /* 0x000a3c0901007387 */ /* 0x0005e20000100800 */
[----:B------:R-:W-:-:S03]  /*12cb0*/  IMAD R84, R84, UR4, RZ ;  /* 0x0000000454547c24 */ /* 0x000fc6000f8e02ff */
[----:B------:R3:W-:Y:S01]  /*12cc0*/  STL [R1+0xa10], R8 ;  /* 0x000a100801007387 */ /* 0x0007e20000100800 */
[----:B0-----:R-:W-:Y:S02]  /*12cd0*/  IADD3 R7, P0, R82, R4, RZ ;  /* 0x0000000452077210 */ /* 0x001fe40007f1e0ff */
[----:B--2---:R-:W-:-:S03]  /*12ce0*/  LEA.HI.X.SX32 R9, R245, R3, 0x1, P1 ;  /* 0x00000003f5097211 */ /* 0x004fc600008f0eff */
        /* <DEDUP_REMOVED lines=10> */
[----:B------:R-:W-:Y:S01]  /*12d90*/  STL [R1+0xa48], R9 ;  /* 0x000a480901007387 */ /* 0x000fe20000100800 */
[----:B-1----:R-:W-:-:S03]  /*12da0*/  SHF.R.U32.HI R23, RZ, 0x6, R23 ;  /* 0x00000006ff177819 */ /* 0x002fc60000011617 */
[----:B------:R1:W-:Y:S01]  /*12db0*/  STL [R1+0xa28], R8 ;  /* 0x000a280801007387 */ /* 0x0003e20000100800 */
[-C--:B0-----:R-:W-:Y:S02]  /*12dc0*/  IADD3 R7, P3, R85, R4.reuse, RZ ;  /* 0x0000000455077210 */ /* 0x081fe40007f7e0ff */
[----:B------:R-:W-:Y:S01]  /*12dd0*/  SGXT.U32 R23, R23, 0x1 ;  /* 0x000000011717781a */ /* 0x000fe20000000000 */
[----:B------:R-:W0:Y:S01]  /*12de0*/  S2R R252, SR_TID.X ;  /* 0x0000000000fc7919 */ /* 0x000e220000002100 */
[----:B-1----:R-:W-:Y:S02]  /*12df0*/  LEA.HI.X.SX32 R8, R248, R3, 0x1, P4 ;  /* 0x00000003f8087211 */ /* 0x002fe400020f0eff */
[----:B------:R-:W-:Y:S01]  /*12e00*/  IADD3 R4, P4, R125, R4, RZ ;  /* 0x000000047d047210 */ /* 0x000fe20007f9e0ff */
[----:B------:R1:W-:Y:S01]  /*12e10*/  STL [R1+0xa4c], R7 ;  /* 0x000a4c0701007387 */ /* 0x0003e20000100800 */
[----:B------:R-:W-:-:S03]  /*12e20*/  IMAD.WIDE R20, R23, UR17, RZ ;  /* 0x0000001117147c25 */ /* 0x000fc6000f8e02ff */
[----:B------:R-:W-:Y:S04]  /*12e30*/  STL [R1+0xa30], R8 ;  /* 0x000a300801007387 */ /* 0x000fe80000100800 */
[----:B------:R2:W-:Y:S01]  /*12e40*/  STL [R1+0x650], R4 ;  /* 0x0006500401007387 */ /* 0x0005e20000100800 */
[----:B-1----:R-:W-:-:S05]  /*12e50*/  LEA.HI.X.SX32 R7, R249, R3, 0x1, P5 ;  /* 0x00000003f9077211 */ /* 0x002fca00028f0eff */
[----:B------:R1:W-:Y:S01]  /*12e60*/  STL [R1+0x438], R7 ;  /* 0x0004380701007387 */ /* 0x0003e20000100800 */
[-C--:B--2---:R-:W-:Y:S02]  /*12e70*/  LEA.HI.X.SX32 R4, R250, R3.reuse, 0x1, P6 ;  /* 0x00000003fa047211 */ /* 0x084fe400030f0eff */
[----:B------:R-:W-:-:S03]  /*12e80*/  LEA.HI.X.SX32 R8, R83, R3, 0x1, P1 ;  /* 0x0000000353087211 */ /* 0x000fc600008f0eff */
[----:B------:R5:W-:Y:S01]  /*12e90*/  STL [R1+0x63c], R4 ;  /* 0x00063c0401007387 */ /* 0x000be20000100800 */
[----:B-1----:R-:W-:-:S05]  /*12ea0*/  LEA.HI.X.SX32 R7, R82, R3, 0x1, P0 ;  /* 0x0000000352077211 */ /* 0x002fca00000f0eff */
[----:B------:R1:W-:Y:S01]  /*12eb0*/  STL [R1+0x640], R7 ;  /* 0x0006400701007387 */ /* 0x0003e20000100800 */
[----:B-----5:R-:W-:-:S03]  /*12ec0*/  IADD3 R4, P0, R20, R2, RZ ;  /* 0x0000000214047210 */ /* 0x020fc60007f1e0ff */
[----:B------:R-:W-:Y:S04]  /*12ed0*/  STL [R1+0x644], R8 ;  /* 0x0006440801007387 */ /* 0x000fe80000100800 */
[----:B------:R2:W-:Y:S01]  /*12ee0*/  STL [R1+0x654], R4 ;  /* 0x0006540401007387 */ /* 0x0005e20000100800 */
[-C--:B-1----:R-:W-:Y:S02]  /*12ef0*/  LEA.HI.X.SX32 R7, R84, R3.reuse, 0x1, P2 ;  /* 0x0000000354077211 */ /* 0x082fe400010f0eff */
[----:B--2---:R-:W-:-:S03]  /*12f00*/  LEA.HI.X.SX32 R4, R85, R3, 0x1, P3 ;  /* 0x0000000355047211 */ /* 0x004fc600018f0eff */
[----:B------:R-:W-:Y:S01]  /*12f10*/  STL [R1+0x648], R7 ;  /* 0x0006480701007387 */ /* 0x000fe20000100800 */
[----:B------:R-:W-:-:S03]  /*12f20*/  LEA.HI.X.SX32 R3, R125, R3, 0x1, P4 ;  /* 0x000000037d037211 */ /* 0x000fc600020f0eff */
[----:B------:R4:W-:Y:S04]  /*12f30*/  STL [R1+0x64c], R4 ;  /* 0x00064c0401007387 */ /* 0x0009e80000100800 */
[----:B------:R-:W-:Y:S01]  /*12f40*/  STL [R1+0x43c], R3 ;  /* 0x00043c0301007387 */ /* 0x000fe20000100800 */
[----:B----4-:R-:W-:-:S05]  /*12f50*/  IMAD.X R4, R21, 0x1, R0, P0 ;  /* 0x0000000115047824 */ /* 0x010fca00000e0600 */
[----:B------:R-:W-:Y:S04]  /*12f60*/  STL [R1+0x638], R4 ;  /* 0x0006380401007387 */ /* 0x000fe80000100800 */
[----:B------:R-:W2:Y:S01]  /*12f70*/  LDL.LU R158, [R1+0x464] ;  /* 0x00046400019e7983 */ /* 0x000ea20000300800 */
[C---:B0-----:R-:W-:Y:S02]  /*12f80*/  LEA.HI R11, R252.reuse, 0x7e, RZ, 0x1a ;  /* 0x0000007efc0b7811 */ /* 0x041fe400078fd0ff */
[C---:B------:R-:W-:Y:S01]  /*12f90*/  LEA.HI R8, R252.reuse, 0x6e, RZ, 0x1a ;  /* 0x0000006efc087811 */ /* 0x040fe200078fd0ff */
[----:B------:R-:W3:Y:S01]  /*12fa0*/  LDL.LU R157, [R1+0x46c] ;  /* 0x00046c00019d7983 */ /* 0x000ee20000300800 */
[----:B------:R-:W-:Y:S01]  /*12fb0*/  LEA.HI R13, R252, 0x5e, RZ, 0x1a ;  /* 0x0000005efc0d7811 */ /* 0x000fe200078fd0ff */
[----:B------:R-:W-:-:S02]  /*12fc0*/  IMAD R11, R11, UR17, RZ ;  /* 0x000000110b0b7c24 */ /* 0x000fc4000f8e02ff */
[----:B------:R-:W4:Y:S01]  /*12fd0*/  LDL.LU R156, [R1+0x448] ;  /* 0x00044800019c7983 */ /* 0x000f220000300800 */
[----:B------:R-:W0:Y:S01]  /*12fe0*/  S2R R22, SR_TID.X ;  /* 0x0000000000167919 */ /* 0x000e220000002100 */
[----:B------:R-:W-:Y:S01]  /*12ff0*/  IMAD R12, R8, UR17, RZ ;  /* 0x00000011080c7c24 */ /* 0x000fe2000f8e02ff */
[C---:B------:R-:W-:Y:S01]  /*13000*/  LEA.HI R14, R252.reuse, 0x4e, RZ, 0x1a ;  /* 0x0000004efc0e7811 */ /* 0x040fe200078fd0ff */
[----:B------:R-:W5:Y:S01]  /*13010*/  LDL.LU R155, [R1+0x444] ;  /* 0x00044400019b7983 */ /* 0x000f620000300800 */
[-C--:B------:R-:W-:Y:S01]  /*13020*/  IADD3 R19, P0, R11, R2.reuse, RZ ;  /* 0x000000020b137210 */ /* 0x080fe20007f1e0ff */
[----:B------:R-:W-:Y:S01]  /*13030*/  IMAD R13, R13, UR17, RZ ;  /* 0x000000110d0d7c24 */ /* 0x000fe2000f8e02ff */
[----:B------:R-:W-:Y:S01]  /*13040*/  LEA.HI R9, R252, 0x3e, RZ, 0x1a ;  /* 0x0000003efc097811 */ /* 0x000fe200078fd0ff */
[----:B------:R-:W5:Y:S01]  /*13050*/  LDL.LU R154, [R1+0x44c] ;  /* 0x00044c00019a7983 */ /* 0x000f620000300800 */
[----:B------:R-:W-:Y:S01]  /*13060*/  IADD3 R20, P6, R12, R2, RZ ;  /* 0x000000020c147210 */ /* 0x000fe20007fde0ff */
[----:B------:R-:W-:Y:S01]  /*13070*/  IMAD R14, R14, UR17, RZ ;  /* 0x000000110e0e7c24 */ /* 0x000fe2000f8e02ff */
[----:B------:R-:W-:Y:S01]  /*13080*/  LEA.HI R16, R252, 0x2e, RZ, 0x1a ;  /* 0x0000002efc107811 */ /* 0x000fe200078fd0ff */
[----:B------:R-:W5:Y:S01]  /*13090*/  LDL.LU R153, [R1+0x48c] ;  /* 0x00048c0001997983 */ /* 0x000f620000300800 */
[----:B------:R-:W-:-:S03]  /*130a0*/  IMAD R15, R9, UR17, RZ ;  /* 0x00000011090f7c24 */ /* 0x000fc6000f8e02ff */
[----:B------:R1:W-:Y:S01]  /*130b0*/  STL [R1+0x458], R19 ;  /* 0x0004581301007387 */ /* 0x0003e20000100800 */
[----:B------:R-:W-:-:S03]  /*130c0*/  IMAD R16, R16, UR17, RZ ;  /* 0x0000001110107c24 */ /* 0x000fc6000f8e02ff */
[----:B------:R-:W5:Y:S04]  /*130d0*/  LDL.LU R152, [R1+0x450] ;  /* 0x0004500001987983 */ /* 0x000f680000300800 */
[----:B------:R0:W-:Y:S01]  /*130e0*/  STL [R1+0x498], R20 ;  /* 0x0004981401007387 */ /* 0x0001e20000100800 */
[----:B-1----:R-:W-:Y:S02]  /*130f0*/  IADD3 R19, P2, R13, R2, RZ ;  /* 0x000000020d137210 */ /* 0x002fe40007f5e0ff */
[----:B------:R-:W-:-:S03]  /*13100*/  LEA.HI R17, R252, 0x1e, RZ, 0x1a ;  /* 0x0000001efc117811 */ /* 0x000fc600078fd0ff */
[----:B------:R1:W-:Y:S01]  /*13110*/  STL [R1+0x4d8], R19 ;  /* 0x0004d81301007387 */ /* 0x0003e20000100800 */
[----:B0-----:R-:W-:-:S03]  /*13120*/  IADD3 R20, P1, R14, R2, RZ ;  /* 0x000000020e147210 */ /* 0x001fc60007f3e0ff */
[----:B------:R-:W5:Y:S01]  /*13130*/  LDL.LU R251, [R1+0x4a4] ;  /* 0x0004a40001fb7983 */ /* 0x000f620000300800 */
[----:B------:R-:W-:-:S03]  /*13140*/  IMAD R17, R17, UR17, RZ ;  /* 0x0000001111117c24 */ /* 0x000fc6000f8e02ff */
[----:B------:R0:W-:Y:S01]  /*13150*/  STL [R1+0x518], R20 ;  /* 0x0005181401007387 */ /* 0x0001e20000100800 */
[----:B-1----:R-:W-:-:S05]  /*13160*/  IADD3 R19, P4, R15, R2, RZ ;  /* 0x000000020f137210 */ /* 0x002fca0007f9e0ff */
[----:B------:R1:W-:Y:S01]  /*13170*/  STL [R1+0x558], R19 ;  /* 0x0005581301007387 */ /* 0x0003e20000100800 */
[----:B0-----:R-:W-:-:S03]  /*13180*/  IADD3 R20, P5, R16, R2, RZ ;  /* 0x0000000210147210 */ /* 0x001fc60007fbe0ff */
[----:B-1----:R-:W5:Y:S04]  /*13190*/  LDL.LU R19, [R1+0x4ac] ;  /* 0x0004ac0001137983 */ /* 0x002f680000300800 */
[----:B------:R0:W-:Y:S01]  /*131a0*/  STL [R1+0x598], R20 ;  /* 0x0005981401007387 */ /* 0x0001e20000100800 */
[----:B------:R-:W-:Y:S02]  /*131b0*/  SHF.R.U32.HI R22, RZ, 0x6, R22 ;  /* 0x00000006ff167819 */ /* 0x000fe40000011616 */
[----:B0-----:R-:W-:Y:S02]  /*131c0*/  LEA.HI.X.SX32 R20, R11, R0, 0x1, P0 ;  /* 0x000000000b147211 */ /* 0x001fe400000f0eff */
[----:B------:R-:W-:-:S03]  /*131d0*/  IADD3 R11, P3, R17, R2, RZ ;  /* 0x00000002110b7210 */ /* 0x000fc60007f7e0ff */
[----:B------:R0:W-:Y:S01]  /*131e0*/  STL [R1+0x454], R20 ;  /* 0x0004541401007387 */ /* 0x0001e20000100800 */
[----:B------:R-:W-:-:S03]  /*131f0*/  SGXT.U32 R22, R22, 0x1 ;  /* 0x000000011616781a */ /* 0x000fc60000000000 */
[----:B------:R1:W-:Y:S04]  /*13200*/  STL [R1+0x5d8], R11 ;  /* 0x0005d80b01007387 */ /* 0x0003e80000100800 */
[----:B0-----:R-:W5:Y:S01]  /*13210*/  LDL.LU R20, [R1+0x4b4] ;  /* 0x0004b40001147983 */ /* 0x001f620000300800 */
[----:B-1----:R-:W-:-:S03]  /*13220*/  LEA.HI.X.SX32 R11, R12, R0, 0x1, P6 ;  /* 0x000000000c0b7211 */ /* 0x002fc600030f0eff */
[----:B------:R-:W5:Y:S01]  /*13230*/  LDL.LU R21, [R1+0x4bc] ;  /* 0x0004bc0001157983 */ /* 0x000f620000300800 */
[----:B------:R-:W-:-:S03]  /*13240*/  LOP3.LUT R159, R22, 0x7c, RZ, 0xfc, !PT ;  /* 0x0000007c169f7812 */ /* 0x000fc600078efcff */
[----:B------:R0:W-:Y:S04]  /*13250*/  STL [R1+0x494], R11 ;  /* 0x0004940b01007387 */ /* 0x0001e80000100800 */
[----:B------:R-:W5:Y:S01]  /*13260*/  LDL.LU R22, [R1+0x4c4] ;  /* 0x0004c40001167983 */ /* 0x000f620000300800 */
[----:B------:R-:W-:-:S05]  /*13270*/  LEA.HI R10, R252, 0xe, RZ, 0x1a ;  /* 0x0000000efc0a7811 */ /* 0x000fca00078fd0ff */
[----:B------:R-:W-:Y:S02]  /*13280*/  IMAD R18, R10, UR17, RZ ;  /* 0x000000110a127c24 */ /* 0x000fe4000f8e02ff */
[----:B------:R-:W-:-:S03]  /*13290*/  IMAD R159, R159, UR17, RZ ;  /* 0x000000119f9f7c24 */ /* 0x000fc6000f8e02ff */
[----:B------:R-:W-:Y:S02]  /*132a0*/  IADD3 R12, P0, R18, R2, RZ ;  /* 0x00000002120c7210 */ /* 0x000fe40007f1e0ff */
[----:B0-----:R-:W-:-:S03]  /*132b0*/  LEA.HI.X.SX32 R11, R13, R0, 0x1, P2 ;  /* 0x000000000d0b7211 */ /* 0x001fc600010f0eff */
[----:B------:R0:W-:Y:S04]  /*132c0*/  STL [R1+0x618], R12 ;  /* 0x0006180c01007387 */ /* 0x0001e80000100800 */
[----:B------:R1:W-:Y:S01]  /*132d0*/  STL [R1+0x4d4], R11 ;  /* 0x0004d40b01007387 */ /* 0x0003e20000100800 */
[----:B0-----:R-:W-:Y:S02]  /*132e0*/  IADD3 R12, P2, R159, R2, RZ ;  /* 0x000000029f0c7210 */ /* 0x001fe40007f5e0ff */
[----:B-1----:R-:W-:-:S03]  /*132f0*/  LEA.HI.X.SX32 R11, R14, R0, 0x1, P1 ;  /* 0x000000000e0b7211 */ /* 0x002fc600008f0eff */
[----:B------:R0:W-:Y:S04]  /*13300*/  STL [R1+0x460], R12 ;  /* 0x0004600c01007387 */ /* 0x0001e80000100800 */
[----:B------:R3:W-:Y:S01]  /*13310*/  STL [R1+0x514], R11 ;  /* 0x0005140b01007387 */ /* 0x0007e20000100800 */
[-C--:B0-----:R-:W-:Y:S02]  /*13320*/  LEA.HI.X.SX32 R12, R15, R0.reuse, 0x1, P4 ;  /* 0x000000000f0c7211 */ /* 0x081fe400020f0eff */
[----:B------:R-:W-:Y:S01]  /*13330*/  LEA.HI.X.SX32 R14, R17, R0, 0x1, P3 ;  /* 0x00000000110e7211 */ /* 0x000fe200018f0eff */
[----:B------:R-:W-:-:S04]  /*13340*/  IMAD R23, RZ, RZ, -UR17 ;  /* 0x80000011ff177e24 */ /* 0x000fc8000f8e02ff */
[----:B------:R-:W-:-:S04]  /*13350*/  IMAD R3, R23, 0x2, R6 ;  /* 0x0000000217037824 */ /* 0x000fc800078e0206 */
[----:B------:R-:W-:-:S04]  /*13360*/  IMAD R4, R23, 0x2, R3 ;  /* 0x0000000217047824 */ /* 0x000fc800078e0203 */
[----:B------:R-:W-:-:S04]  /*13370*/  IMAD R7, R23, 0x2, R4 ;  /* 0x0000000217077824 */ /* 0x000fc800078e0204 */
[----:B------:R-:W-:-:S04]  /*13380*/  IMAD R8, R23, 0x2, R7 ;  /* 0x0000000217087824 */ /* 0x000fc800078e0207 */
[----:B------:R-:W-:-:S04]  /*13390*/  IMAD R9, R23, 0x2, R8 ;  /* 0x0000000217097824 */ /* 0x000fc800078e0208 */
[----:B------:R-:W-:Y:S01]  /*133a0*/  IMAD R10, R23, 0x2, R9 ;  /* 0x00000002170a7824 */ /* 0x000fe200078e0209 */
[-C--:B--2---:R-:W-:Y:S02]  /*133b0*/  IADD3 R13, P1, R158, R2.reuse, RZ ;  /* 0x000000029e0d7210 */ /* 0x084fe40007f3e0ff */
[----:B---3--:R-:W-:-:S03]  /*133c0*/  IADD3 R11, P4, R157, R2, RZ ;  /* 0x000000029d0b7210 */ /* 0x008fc60007f9e0ff */
[----:B------:R0:W-:Y:S04]  /*133d0*/  STL [R1+0x468], R13 ;  /* 0x0004680d01007387 */ /* 0x0001e80000100800 */
[----:B------:R4:W-:Y:S01]  /*133e0*/  STL [R1+0x554], R12 ;  /* 0x0005540c01007387 */ /* 0x0009e20000100800 */
[----:B0-----:R-:W-:-:S03]  /*133f0*/  LEA.HI.X.SX32 R13, R16, R0, 0x1, P5 ;  /* 0x00000000100d7211 */ /* 0x001fc600028f0eff */
[----:B------:R-:W-:Y:S01]  /*13400*/  STL [R1+0x470], R11 ;  /* 0x0004700b01007387 */ /* 0x000fe20000100800 */
[----:B----4-:R-:W-:-:S03]  /*13410*/  IADD3 R12, P5, R156, R2, RZ ;  /* 0x000000029c0c7210 */ /* 0x010fc60007fbe0ff */
[----:B------:R0:W-:Y:S04]  /*13420*/  STL [R1+0x594], R13 ;  /* 0x0005940d01007387 */ /* 0x0001e80000100800 */
[----:B------:R5:W-:Y:S04]  /*13430*/  STL [R1+0x478], R12 ;  /* 0x0004780c01007387 */ /* 0x000be80000100800 */
[----:B------:R1:W-:Y:S01]  /*13440*/  STL [R1+0x5d4], R14 ;  /* 0x0005d40e01007387 */ /* 0x0003e20000100800 */
[----:B0-----:R-:W-:Y:S02]  /*13450*/  LEA.HI.X.SX32 R13, R18, R0, 0x1, P0 ;  /* 0x00000000120d7211 */ /* 0x001fe400000f0eff */
[----:B-----5:R-:W-:-:S02]  /*13460*/  IADD3 R12, P3, R155, R2, RZ ;  /* 0x000000029b0c7210 */ /* 0x020fc40007f7e0ff */
[----:B-1----:R-:W-:-:S03]  /*13470*/  IADD3 R14, P0, R154, R2, RZ ;  /* 0x000000029a0e7210 */ /* 0x002fc60007f1e0ff */
[----:B------:R-:W-:Y:S01]  /*13480*/  STL [R1+0x480], R12 ;  /* 0x0004800c01007387 */ /* 0x000fe20000100800 */
[----:B------:R-:W-:-:S03]  /*13490*/  LEA.HI.X.SX32 R15, R158, R0, 0x1, P1 ;  /* 0x000000009e0f7211 */ /* 0x000fc600008f0eff */
[----:B------:R0:W-:Y:S04]  /*134a0*/  STL [R1+0x614], R13 ;  /* 0x0006140d01007387 */ /* 0x0001e80000100800 */
[----:B------:R1:W-:Y:S01]  /*134b0*/  STL [R1+0x488], R14 ;  /* 0x0004880e01007387 */ /* 0x0003e20000100800 */
[----:B0-----:R-:W-:Y:S02]  /*134c0*/  LEA.HI.X.SX32 R13, R159, R0, 0x1, P2 ;  /* 0x000000009f0d7211 */ /* 0x001fe400010f0eff */
[----:B-1----:R-:W-:-:S03]  /*134d0*/  IADD3 R14, P2, R153, R2, RZ ;  /* 0x00000002990e7210 */ /* 0x002fc60007f5e0ff */
[----:B------:R-:W-:Y:S04]  /*134e0*/  STL [R1+0x45c], R13 ;  /* 0x00045c0d01007387 */ /* 0x000fe80000100800 */
[----:B------:R0:W-:Y:S04]  /*134f0*/  STL [R1+0x490], R14 ;  /* 0x0004900e01007387 */ /* 0x0001e80000100800 */
[----:B------:R1:W-:Y:S01]  /*13500*/  STL [R1+0x464], R15 ;  /* 0x0004640f01007387 */ /* 0x0003e20000100800 */
[----:B0-----:R-:W-:Y:S02]  /*13510*/  IADD3 R14, P1, R152, R2, RZ ;  /* 0x00000002980e7210 */ /* 0x001fe40007f3e0ff */
[----:B-1----:R-:W-:-:S02]  /*13520*/  LEA.HI.X.SX32 R15, R157, R0, 0x1, P4 ;  /* 0x000000009d0f7211 */ /* 0x002fc400020f0eff */
[----:B------:R-:W-:Y:S01]  /*13530*/  IADD3 R16, P4, R251, R2, RZ ;  /* 0x00000002fb107210 */ /* 0x000fe20007f9e0ff */
        /* <DEDUP_REMOVED lines=12> */
[----:B------:R-:W-:Y:S04]  /*13600*/  STL [R1+0x4b8], R16 ;  /* 0x0004b81001007387 */ /* 0x000fe80000100800 */
[----:B------:R0:W-:Y:S01]  /*13610*/  STL [R1+0x484], R17 ;  /* 0x0004841101007387 */ /* 0x0001e20000100800 */
[----:B------:R-:W-:-:S03]  /*13620*/  LEA.HI.X.SX32 R152, R152, R0, 0x1, P1 ;  /* 0x0000000098987211 */ /* 0x000fc600008f0eff */
[----:B------:R1:W-:Y:S01]  /*13630*/  STL [R1+0x4c0], R18 ;  /* 0x0004c01201007387 */ /* 0x0003e20000100800 */
[----:B0-----:R-:W-:Y:S02]  /*13640*/  LEA.HI.X.SX32 R17, R153, R0, 0x1, P2 ;  /* 0x0000000099117211 */ /* 0x001fe400010f0eff */
[----:B-1----:R-:W-:-:S03]  /*13650*/  IADD3 R18, P2, R22, R2, RZ ;  /* 0x0000000216127210 */ /* 0x002fc60007f5e0ff */
[----:B------:R-:W-:Y:S01]  /*13660*/  STL [R1+0x48c], R17 ;  /* 0x00048c1101007387 */ /* 0x000fe20000100800 */
[----:B------:R-:W-:-:S03]  /*13670*/  LEA.HI.X.SX32 R153, R251, R0, 0x1, P4 ;  /* 0x00000000fb997211 */ /* 0x000fc600020f0eff */
[----:B------:R0:W-:Y:S04]  /*13680*/  STL [R1+0x4c8], R18 ;  /* 0x0004c81201007387 */ /* 0x0001e80000100800 */
[----:B------:R1:W-:Y:S01]  /*13690*/  STL [R1+0x49c], R152 ;  /* 0x00049c9801007387 */ /* 0x0003e20000100800 */
[-C--:B0-----:R-:W-:Y:S02]  /*136a0*/  IADD3 R18, P1, R5, R2.reuse, RZ ;  /* 0x0000000205127210 */ /* 0x081fe40007f3e0ff */
[----:B-1----:R-:W-:-:S03]  /*136b0*/  IADD3 R152, P4, R6, R2, RZ ;  /* 0x0000000206987210 */ /* 0x002fc60007f9e0ff */
[----:B------:R-:W-:Y:S01]  /*136c0*/  STL [R1+0x4d0], R18 ;  /* 0x0004d01201007387 */ /* 0x000fe20000100800 */
[----:B------:R-:W-:-:S03]  /*136d0*/  LEA.HI.X.SX32 R19, R19, R0, 0x1, P5 ;  /* 0x0000000013137211 */ /* 0x000fc600028f0eff */
[----:B------:R-:W-:Y:S01]  /*136e0*/  STL [R1+0x4a4], R153 ;  /* 0x0004a49901007387 */ /* 0x000fe20000100800 */
[----:B------:R-:W-:-:S03]  /*136f0*/  LEA.HI.X.SX32 R20, R20, R0, 0x1, P3 ;  /* 0x0000000014147211 */ /* 0x000fc600018f0eff */
[----:B------:R0:W-:Y:S04]  /*13700*/  STL [R1+0x4e0], R152 ;  /* 0x0004e09801007387 */ /* 0x0001e80000100800 */
[----:B------:R-:W-:Y:S01]  /*13710*/  STL [R1+0x4ac], R19 ;  /* 0x0004ac1301007387 */ /* 0x000fe20000100800 */
[-C--:B0-----:R-:W-:Y:S02]  /*13720*/  IADD3 R152, P5, R3, R2.reuse, RZ ;  /* 0x0000000203987210 */ /* 0x081fe40007fbe0ff */
[----:B------:R-:W-:-:S03]  /*13730*/  IADD3 R153, P3, R4, R2, RZ ;  /* 0x0000000204997210 */ /* 0x000fc60007f7e0ff */
[----:B------:R-:W-:Y:S04]  /*13740*/  STL [R1+0x4e8], R152 ;  /* 0x0004e89801007387 */ /* 0x000fe80000100800 */
[----:B------:R0:W-:Y:S04]  /*13750*/  STL [R1+0x4b4], R20 ;  /* 0x0004b41401007387 */ /* 0x0001e80000100800 */
[----:B------:R-:W-:Y:S01]  /*13760*/  STL [R1+0x4f0], R153 ;  /* 0x0004f09901007387 */ /* 0x000fe20000100800 */
[----:B0-----:R-:W-:Y:S02]  /*13770*/  LEA.HI.X.SX32 R20, R21, R0, 0x1, P0 ;  /* 0x0000000015147211 */ /* 0x001fe400000f0eff */
[----:B------:R-:W-:-:S03]  /*13780*/  IADD3 R152, P0, R7, R2, RZ ;  /* 0x0000000207987210 */ /* 0x000fc60007f1e0ff */
[----:B------:R0:W-:Y:S01]  /*13790*/  STL [R1+0x4bc], R20 ;  /* 0x0004bc1401007387 */ /* 0x0001e20000100800 */
[----:B------:R-:W-:-:S03]  /*137a0*/  LEA.HI.X.SX32 R5, R5, R0, 0x1, P1 ;  /* 0x0000000005057211 */ /* 0x000fc600008f0eff */
[----:B------:R1:W-:Y:S01]  /*137b0*/  STL [R1+0x4f8], R152 ;  /* 0x0004f89801007387 */ /* 0x0003e20000100800 */
[----:B0-----:R-:W-:Y:S02]  /*137c0*/  LEA.HI.X.SX32 R20, R22, R0, 0x1, P2 ;  /* 0x0000000016147211 */ /* 0x001fe400010f0eff */
[----:B------:R-:W-:-:S03]  /*137d0*/  IADD3 R22, P2, R8, R2, RZ ;  /* 0x0000000208167210 */ /* 0x000fc60007f5e0ff */
[----:B------:R-:W-:Y:S01]  /*137e0*/  STL [R1+0x4c4], R20 ;  /* 0x0004c41401007387 */ /* 0x000fe20000100800 */
[----:B-1----:R-:W-:-:S03]  /*137f0*/  IADD3 R152, P1, R9, R2, RZ ;  /* 0x0000000209987210 */ /* 0x002fc60007f3e0ff */
[----:B------:R-:W-:Y:S04]  /*13800*/  STL [R1+0x500], R22 ;  /* 0x0005001601007387 */ /* 0x000fe80000100800 */
[----:B------:R0:W-:Y:S04]  /*13810*/  STL [R1+0x4cc], R5 ;  /* 0x0004cc0501007387 */ /* 0x0001e80000100800 */
[----:B------:R-:W-:Y:S01]  /*13820*/  STL [R1+0x508], R152 ;  /* 0x0005089801007387 */ /* 0x000fe20000100800 */
[----:B0-----:R-:W-:Y:S02]  /*13830*/  LEA.HI.X.SX32 R5, R6, R0, 0x1, P4 ;  /* 0x0000000006057211 */ /* 0x001fe400020f0eff */
[----:B------:R-:W-:-:S03]  /*13840*/  IADD3 R22, P4, R10, R2, RZ ;  /* 0x000000020a167210 */ /* 0x000fc60007f9e0ff */
[----:B------:R0:W-:Y:S01]  /*13850*/  STL [R1+0x4dc], R5 ;  /* 0x0004dc0501007387 */ /* 0x0001e20000100800 */
[----:B------:R-:W-:-:S03]  /*13860*/  IMAD R11, R23, 0x4, R10 ;  /* 0x00000004170b7824 */ /* 0x000fc600078e020a */
[----:B------:R-:W-:Y:S01]  /*13870*/  STL [R1+0x510], R22 ;  /* 0x0005101601007387 */ /* 0x000fe20000100800 */
[-C--:B0-----:R-:W-:Y:S02]  /*13880*/  LEA.HI.X.SX32 R5, R3, R0.reuse, 0x1, P5 ;  /* 0x0000000003057211 */ /* 0x081fe400028f0eff */
[-C--:B------:R-:W-:Y:S02]  /*13890*/  LEA.HI.X.SX32 R3, R4, R0.reuse, 0x1, P3 ;  /* 0x0000000004037211 */ /* 0x080fe400018f0eff */
[----:B------:R-:W-:Y:S01]  /*138a0*/  LEA.HI.X.SX32 R4, R7, R0, 0x1, P0 ;  /* 0x0000000007047211 */ /* 0x000fe200000f0eff */
[----:B------:R0:W-:Y:S01]  /*138b0*/  STL [R1+0x4e4], R5 ;  /* 0x0004e40501007387 */ /* 0x0001e20000100800 */
[----:B------:R-:W-:-:S03]  /*138c0*/  IMAD R12, R23, 0x2, R11 ;  /* 0x00000002170c7824 */ /* 0x000fc600078e020b */
[----:B------:R1:W-:Y:S01]  /*138d0*/  STL [R1+0x4ec], R3 ;  /* 0x0004ec0301007387 */ /* 0x0003e20000100800 */
[----:B------:R-:W-:-:S03]  /*138e0*/  IMAD R13, R23, 0x2, R12 ;  /* 0x00000002170d7824 */ /* 0x000fc600078e020c */
[----:B------:R2:W-:Y:S01]  /*138f0*/  STL [R1+0x4f4], R4 ;  /* 0x0004f40401007387 */ /* 0x0005e20000100800 */
[-C--:B0-----:R-:W-:Y:S02]  /*13900*/  LEA.HI.X.SX32 R5, R9, R0.reuse, 0x1, P1 ;  /* 0x0000000009057211 */ /* 0x081fe400008f0eff */
[-C--:B-1----:R-:W-:Y:S02]  /*13910*/  LEA.HI.X.SX32 R3, R8, R0.reuse, 0x1, P2 ;  /* 0x0000000008037211 */ /* 0x082fe400010f0eff */
[----:B--2---:R-:W-:-:S03]  /*13920*/  LEA.HI.X.SX32 R4, R10, R0, 0x1, P4 ;  /* 0x000000000a047211 */ /* 0x004fc600020f0eff */
[----:B------:R-:W-:Y:S01]  /*13930*/  STL [R1+0x4fc], R3 ;  /* 0x0004fc0301007387 */ /* 0x000fe20000100800 */
[----:B------:R-:W-:-:S03]  /*13940*/  IADD3 R7, P1, R12, R2, RZ ;  /* 0x000000020c077210 */ /* 0x000fc60007f3e0ff */
[----:B------:R0:W-:Y:S01]  /*13950*/  STL [R1+0x504], R5 ;  /* 0x0005040501007387 */ /* 0x0001e20000100800 */
[----:B------:R-:W-:-:S03]  /*13960*/  IMAD R14, R23, 0x2, R13 ;  /* 0x00000002170e7824 */ /* 0x000fc600078e020d */
[----:B------:R1:W-:Y:S01]  /*13970*/  STL [R1+0x50c], R4 ;  /* 0x00050c0401007387 */ /* 0x0003e20000100800 */
[-C--:B0-----:R-:W-:Y:S02]  /*13980*/  IADD3 R5, P0, R11, R2.reuse, RZ ;  /* 0x000000020b057210 */ /* 0x081fe40007f1e0ff */
[----:B-1----:R-:W-:-:S03]  /*13990*/  IADD3 R4, P2, R13, R2, RZ ;  /* 0x000000020d047210 */ /* 0x002fc60007f5e0ff */
[----:B------:R-:W-:Y:S01]  /*139a0*/  STL [R1+0x520], R5 ;  /* 0x0005200501007387 */ /* 0x000fe20000100800 */
[C---:B------:R-:W-:Y:S01]  /*139b0*/  IMAD R15, R23.reuse, 0x2, R14 ;  /* 0x00000002170f7824 */ /* 0x040fe200078e020e */
[-C--:B------:R-:W-:Y:S02]  /*139c0*/  LEA.HI.X.SX32 R8, R12, R0.reuse, 0x1, P1 ;  /* 0x000000000c087211 */ /* 0x080fe400008f0eff */
[----:B------:R0:W-:Y:S04]  /*139d0*/  STL [R1+0x528], R7 ;  /* 0x0005280701007387 */ /* 0x0001e80000100800 */
[----:B------:R1:W-:Y:S01]  /*139e0*/  STL [R1+0x530], R4 ;  /* 0x0005300401007387 */ /* 0x0003e20000100800 */
[----:B------:R-:W-:Y:S01]  /*139f0*/  IMAD R16, R23, 0x2, R15 ;  /* 0x0000000217107824 */ /* 0x000fe200078e020f */
[----:B0-----:R-:W-:-:S02]  /*13a00*/  LEA.HI.X.SX32 R7, R11, R0, 0x1, P0 ;  /* 0x000000000b077211 */ /* 0x001fc400000f0eff */
[----:B-1----:R-:W-:-:S03]  /*13a10*/  LEA.HI.X.SX32 R4, R13, R0, 0x1, P2 ;  /* 0x000000000d047211 */ /* 0x002fc600010f0eff */
[----:B------:R-:W-:Y:S01]  /*13a20*/  STL [R1+0x51c], R7 ;  /* 0x00051c0701007387 */ /* 0x000fe20000100800 */
[----:B------:R-:W-:-:S03]  /*13a30*/  IADD3 R9, P0, R14, R2, RZ ;  /* 0x000000020e097210 */ /* 0x000fc60007f1e0ff */
[----:B------:R0:W-:Y:S01]  /*13a40*/  STL [R1+0x524], R8 ;  /* 0x0005240801007387 */ /* 0x0001e20000100800 */
[----:B------:R-:W-:-:S03]  /*13a50*/  IMAD R17, R23, 0x2, R16 ;  /* 0x0000000217117824 */ /* 0x000fc600078e0210 */
[----:B------:R1:W-:Y:S01]  /*13a60*/  STL [R1+0x52c], R4 ;  /* 0x00052c0401007387 */ /* 0x0003e20000100800 */
[----:B------:R-:W-:-:S03]  /*13a70*/  IMAD R18, R23, 0x4, R17 ;  /* 0x0000000417127824 */ /* 0x000fc600078e0211 */
[----:B------:R-:W-:Y:S01]  /*13a80*/  STL [R1+0x538], R9 ;  /* 0x0005380901007387 */ /* 0x000fe20000100800 */
[-C--:B0-----:R-:W-:Y:S02]  /*13a90*/  IADD3 R8, P2, R16, R2.reuse, RZ ;  /* 0x0000000210087210 */ /* 0x081fe40007f5e0ff */
[----:B-1----:R-:W-:-:S05]  /*13aa0*/  IADD3 R4, P1, R15, R2, RZ ;  /* 0x000000020f047210 */ /* 0x002fca0007f3e0ff */
[----:B------:R0:W-:Y:S01]  /*13ab0*/  STL [R1+0x540], R4 ;  /* 0x0005400401007387 */ /* 0x0001e20000100800 */
[----:B------:R-:W-:-:S03]  /*13ac0*/  LEA.HI.X.SX32 R10, R15, R0, 0x1, P1 ;  /* 0x000000000f0a7211 */ /* 0x000fc600008f0eff */
[----:B------:R1:W-:Y:S01]  /*13ad0*/  STL [R1+0x548], R8 ;  /* 0x0005480801007387 */ /* 0x0003e20000100800 */
[----:B------:R-:W-:Y:S01]  /*13ae0*/  IMAD R19, R23, 0x2, R18 ;  /* 0x0000000217137824 */ /* 0x000fe200078e0212 */
[-C--:B0-----:R-:W-:Y:S02]  /*13af0*/  LEA.HI.X.SX32 R4, R14, R0.reuse, 0x1, P0 ;  /* 0x000000000e047211 */ /* 0x081fe400000f0eff */
[----:B-1----:R-:W-:-:S03]  /*13b00*/  LEA.HI.X.SX32 R8, R16, R0, 0x1, P2 ;  /* 0x0000000010087211 */ /* 0x002fc600010f0eff */
[----:B------:R-:W-:Y:S01]  /*13b10*/  STL [R1+0x534], R4 ;  /* 0x0005340401007387 */ /* 0x000fe20000100800 */
[----:B------:R-:W-:-:S03]  /*13b20*/  IADD3 R11, P0, R17, R2, RZ ;  /* 0x00000002110b7210 */ /* 0x000fc60007f1e0ff */
[----:B------:R0:W-:Y:S01]  /*13b30*/  STL [R1+0x53c], R10 ;  /* 0x00053c0a01007387 */ /* 0x0001e20000100800 */
[----:B------:R-:W-:-:S03]  /*13b40*/  IMAD R21, R23, 0x2, R19 ;  /* 0x0000000217157824 */ /* 0x000fc600078e0213 */
[----:B------:R1:W-:Y:S01]  /*13b50*/  STL [R1+0x544], R8 ;  /* 0x0005440801007387 */ /* 0x0003e20000100800 */
[----:B------:R-:W-:Y:S01]  /*13b60*/  IMAD R20, R23, 0x2, R21 ;  /* 0x0000000217147824 */ /* 0x000fe200078e0215 */
[CC--:B0-----:R-:W-:Y:S02]  /*13b70*/  IADD3 R10, P2, R19.reuse, R2.reuse, RZ ;  /* 0x00000002130a7210 */ /* 0x0c1fe40007f5e0ff */
[----:B-1----:R-:W-:Y:S01]  /*13b80*/  IADD3 R8, P1, R18, R2, RZ ;  /* 0x0000000212087210 */ /* 0x002fe20007f3e0ff */
[----:B------:R-:W-:Y:S04]  /*13b90*/  STL [R1+0x550], R11 ;  /* 0x0005500b01007387 */ /* 0x000fe80000100800 */
        /* <DEDUP_REMOVED lines=14> */
[----:B------:R-:W-:Y:S01]  /*13c80*/  IMAD R3, R23, 0x2, R22 ;  /* 0x0000000217037824 */ /* 0x000fe200078e0216 */
[----:B------:R-:W-:Y:S02]  /*13c90*/  LEA.HI.X.SX32 R14, R21, R0, 0x1, P0 ;  /* 0x00000000150e7211 */ /* 0x000fe400000f0eff */
[----:B------:R0:W-:Y:S04]  /*13ca0*/  STL [R1+0x578], R13 ;  /* 0x0005780d01007387 */ /* 0x0001e80000100800 */
[----:B------:R1:W-:Y:S01]  /*13cb0*/  STL [R1+0x580], R12 ;  /* 0x0005800c01007387 */ /* 0x0003e20000100800 */
[----:B------:R-:W-:-:S03]  /*13cc0*/  IMAD R5, R23, 0x4, R3 ;  /* 0x0000000417057824 */ /* 0x000fc600078e0203 */
[----:B------:R2:W-:Y:S01]  /*13cd0*/  STL [R1+0x56c], R14 ;  /* 0x00056c0e01007387 */ /* 0x0005e20000100800 */
[-C--:B0-----:R-:W-:Y:S02]  /*13ce0*/  LEA.HI.X.SX32 R13, R6, R0.reuse, 0x1, P2 ;  /* 0x00000000060d7211 */ /* 0x081fe400010f0eff */
[----:B-1----:R-:W-:Y:S01]  /*13cf0*/  LEA.HI.X.SX32 R12, R20, R0, 0x1, P1 ;  /* 0x00000000140c7211 */ /* 0x002fe200008f0eff */
[----:B------:R-:W-:-:S04]  /*13d00*/  IMAD R7, R23, 0x2, R5 ;  /* 0x0000000217077824 */ /* 0x000fc800078e0205 */
[----:B------:R0:W-:Y:S01]  /*13d10*/  STL [R1+0x574], R12 ;  /* 0x0005740c01007387 */ /* 0x0001e20000100800 */
[----:B--2---:R-:W-:-:S03]  /*13d20*/  IADD3 R14, P1, R3, R2, RZ ;  /* 0x00000002030e7210 */ /* 0x004fc60007f3e0ff */
[----:B------:R1:W-:Y:S01]  /*13d30*/  STL [R1+0x57c], R13 ;  /* 0x00057c0d01007387 */ /* 0x0003e20000100800 */
[-C--:B0-----:R-:W-:Y:S02]  /*13d40*/  IADD3 R12, P0, R22, R2.reuse, RZ ;  /* 0x00000002160c7210 */ /* 0x081fe40007f1e0ff */
[----:B-1----:R-:W-:-:S03]  /*13d50*/  IADD3 R13, P2, R5, R2, RZ ;  /* 0x00000002050d7210 */ /* 0x002fc60007f5e0ff */
[----:B------:R-:W-:Y:S01]  /*13d60*/  STL [R1+0x588], R12 ;  /* 0x0005880c01007387 */ /* 0x000fe20000100800 */
[----:B------:R-:W-:-:S03]  /*13d70*/  IMAD R9, R23, 0x2, R7 ;  /* 0x0000000217097824 */ /* 0x000fc600078e0207 */
[----:B------:R0:W-:Y:S01]  /*13d80*/  STL [R1+0x590], R14 ;  /* 0x0005900e01007387 */ /* 0x0001e20000100800 */
[----:B------:R-:W-:-:S03]  /*13d90*/  LEA.HI.X.SX32 R5, R5, R0, 0x1, P2 ;  /* 0x0000000005057211 */ /* 0x000fc600010f0eff */
[----:B------:R1:W-:Y:S01]  /*13da0*/  STL [R1+0x5a0], R13 ;  /* 0x0005a00d01007387 */ /* 0x0003e20000100800 */
[----:B------:R-:W-:Y:S01]  /*13db0*/  IMAD R4, R23, 0x2, R9 ;  /* 0x0000000217047824 */ /* 0x000fe200078e0209 */
[-C--:B0-----:R-:W-:Y:S02]  /*13dc0*/  LEA.HI.X.SX32 R14, R22, R0.reuse, 0x1, P0 ;  /* 0x00000000160e7211 */ /* 0x081fe400000f0eff */
[----:B-1----:R-:W-:-:S03]  /*13dd0*/  LEA.HI.X.SX32 R13, R3, R0, 0x1, P1 ;  /* 0x00000000030d7211 */ /* 0x002fc600008f0eff */
[----:B------:R0:W-:Y:S04]  /*13de0*/  STL [R1+0x584], R14 ;  /* 0x0005840e01007387 */ /* 0x0001e80000100800 */
[----:B------:R1:W-:Y:S04]  /*13df0*/  STL [R1+0x58c], R13 ;  /* 0x00058c0d01007387 */ /* 0x0003e80000100800 */
[----:B------:R2:W-:Y:S01]  /*13e00*/  STL [R1+0x59c], R5 ;  /* 0x00059c0501007387 */ /* 0x0005e20000100800 */
[-C--:B0-----:R-:W-:Y:S02]  /*13e10*/  IADD3 R14, P1, R9, R2.reuse, RZ ;  /* 0x00000002090e7210 */ /* 0x081fe40007f3e0ff */
[----:B-1----:R-:W-:-:S02]  /*13e20*/  IADD3 R13, P0, R7, R2, RZ ;  /* 0x00000002070d7210 */ /* 0x002fc40007f1e0ff */
[----:B--2---:R-:W-:-:S03]  /*13e30*/  IADD3 R5, P2, R4, R2, RZ ;  /* 0x0000000204057210 */ /* 0x004fc60007f5e0ff */
[----:B------:R-:W-:Y:S01]  /*13e40*/  STL [R1+0x5a8], R13 ;  /* 0x0005a80d01007387 */ /* 0x000fe20000100800 */
[----:B------:R-:W-:-:S03]  /*13e50*/  IMAD R11, R23, 0x2, R4 ;  /* 0x00000002170b7824 */ /* 0x000fc600078e0204 */
[----:B------:R0:W-:Y:S01]  /*13e60*/  STL [R1+0x5b0], R14 ;  /* 0x0005b00e01007387 */ /* 0x0001e20000100800 */
[----:B------:R-:W-:-:S03]  /*13e70*/  IMAD R8, R23, 0x2, R11 ;  /* 0x0000000217087824 */ /* 0x000fc600078e020b */
[----:B------:R1:W-:Y:S01]  /*13e80*/  STL [R1+0x5b8], R5 ;  /* 0x0005b80501007387 */ /* 0x0003e20000100800 */
[-C--:B0-----:R-:W-:Y:S02]  /*13e90*/  LEA.HI.X.SX32 R14, R7, R0.reuse, 0x1, P0 ;  /* 0x00000000070e7211 */ /* 0x081fe400000f0eff */
[-C--:B------:R-:W-:Y:S02]  /*13ea0*/  LEA.HI.X.SX32 R7, R4, R0.reuse, 0x1, P2 ;  /* 0x0000000004077211 */ /* 0x080fe400010f0eff */
[----:B-1----:R-:W-:Y:S01]  /*13eb0*/  LEA.HI.X.SX32 R5, R9, R0, 0x1, P1 ;  /* 0x0000000009057211 */ /* 0x002fe200008f0eff */
[----:B------:R-:W-:Y:S01]  /*13ec0*/  STL [R1+0x5a4], R14 ;  /* 0x0005a40e01007387 */ /* 0x000fe20000100800 */
[----:B------:R-:W-:-:S03]  /*13ed0*/  IMAD R10, R23, 0x2, R8 ;  /* 0x00000002170a7824 */ /* 0x000fc600078e0208 */
[----:B------:R0:W-:Y:S04]  /*13ee0*/  STL [R1+0x5ac], R5 ;  /* 0x0005ac0501007387 */ /* 0x0001e80000100800 */
[----:B------:R1:W-:Y:S01]  /*13ef0*/  STL [R1+0x5b4], R7 ;  /* 0x0005b40701007387 */ /* 0x0003e20000100800 */
[----:B------:R-:W-:Y:S01]  /*13f00*/  IMAD R6, R23, 0x4, R10 ;  /* 0x0000000417067824 */ /* 0x000fe200078e020a */
[-C--:B0-----:R-:W-:Y:S02]  /*13f10*/  IADD3 R5, P0, R11, R2.reuse, RZ ;  /* 0x000000020b057210 */ /* 0x081fe40007f1e0ff */
[----:B-1----:R-:W-:-:S03]  /*13f20*/  IADD3 R7, P1, R8, R2, RZ ;  /* 0x0000000208077210 */ /* 0x002fc60007f3e0ff */
[----:B------:R-:W-:Y:S01]  /*13f30*/  STL [R1+0x5c0], R5 ;  /* 0x0005c00501007387 */ /* 0x000fe20000100800 */
[----:B------:R-:W-:Y:S01]  /*13f40*/  IADD3 R9, P2, R10, R2, RZ ;  /* 0x000000020a097210 */ /* 0x000fe20007f5e0ff */
[C---:B------:R-:W-:Y:S02]  /*13f50*/  IMAD R12, R23.reuse, 0x2, R6 ;  /* 0x00000002170c7824 */ /* 0x040fe400078e0206 */
[----:B------:R0:W-:Y:S01]  /*13f60*/  STL [R1+0x5c8], R7 ;  /* 0x0005c80701007387 */ /* 0x0001e20000100800 */
[-C--:B------:R-:W-:Y:S01]  /*13f70*/  LEA.HI.X.SX32 R8, R8, R0.reuse, 0x1, P1 ;  /* 0x0000000008087211 */ /* 0x080fe200008f0eff */
[----:B------:R-:W-:Y:S02]  /*13f80*/  IMAD R3, R23, 0x2, R12 ;  /* 0x0000000217037824 */ /* 0x000fe400078e020c */
[----:B------:R1:W-:Y:S01]  /*13f90*/  STL [R1+0x5d0], R9 ;  /* 0x0005d00901007387 */ /* 0x0003e20000100800 */
[-C--:B0-----:R-:W-:Y:S02]  /*13fa0*/  LEA.HI.X.SX32 R7, R11, R0.reuse, 0x1, P0 ;  /* 0x000000000b077211 */ /* 0x081fe400000f0eff */
[----:B-1----:R-:W-:-:S03]  /*13fb0*/  LEA.HI.X.SX32 R9, R10, R0, 0x1, P2 ;  /* 0x000000000a097211 */ /* 0x002fc600010f0eff */
[----:B------:R-:W-:Y:S01]  /*13fc0*/  STL [R1+0x5bc], R7 ;  /* 0x0005bc0701007387 */ /* 0x000fe20000100800 */
[----:B------:R-:W-:-:S03]  /*13fd0*/  IADD3 R10, P1, R12, R2, RZ ;  /* 0x000000020c0a7210 */ /* 0x000fc60007f3e0ff */
[----:B------:R0:W-:Y:S01]  /*13fe0*/  STL [R1+0x5c4], R8 ;  /* 0x0005c40801007387 */ /* 0x0001e20000100800 */
[----:B------:R-:W-:-:S03]  /*13ff0*/  IMAD R13, R23, 0x2, R3 ;  /* 0x00000002170d7824 */ /* 0x000fc600078e0203 */
[----:B------:R1:W-:Y:S01]  /*14000*/  STL [R1+0x5cc], R9 ;  /* 0x0005cc0901007387 */ /* 0x0003e20000100800 */
[-C--:B0-----:R-:W-:Y:S01]  /*14010*/  IADD3 R8, P0, R6, R2.reuse, RZ ;  /* 0x0000000206087210 */ /* 0x081fe20007f1e0ff */
[----:B------:R-:W-:Y:S01]  /*14020*/  IMAD R4, R23, 0x2, R13 ;  /* 0x0000000217047824 */ /* 0x000fe200078e020d */
[----:B-1----:R-:W-:-:S03]  /*14030*/  IADD3 R9, P2, R3, R2, RZ ;  /* 0x0000000203097210 */ /* 0x002fc60007f5e0ff */
[----:B------:R-:W-:Y:S04]  /*14040*/  STL [R1+0x5e0], R8 ;  /* 0x0005e00801007387 */ /* 0x000fe80000100800 */
[----:B------:R0:W-:Y:S01]  /*14050*/  STL [R1+0x5e8], R10 ;  /* 0x0005e80a01007387 */ /* 0x0001e20000100800 */
[----:B------:R-:W-:-:S03]  /*14060*/  IMAD R5, R23, 0x2, R4 ;  /* 0x0000000217057824 */ /* 0x000fc600078e0204 */
[----:B------:R1:W-:Y:S01]  /*14070*/  STL [R1+0x5f0], R9 ;  /* 0x0005f00901007387 */ /* 0x0003e20000100800 */
[-C--:B0-----:R-:W-:Y:S02]  /*14080*/  LEA.HI.X.SX32 R10, R6, R0.reuse, 0x1, P0 ;  /* 0x00000000060a7211 */ /* 0x081fe400000f0eff */
[-C--:B------:R-:W-:Y:S02]  /*14090*/  LEA.HI.X.SX32 R6, R12, R0.reuse, 0x1, P1 ;  /* 0x000000000c067211 */ /* 0x080fe400008f0eff */
[----:B-1----:R-:W-:Y:S01]  /*140a0*/  LEA.HI.X.SX32 R9, R3, R0, 0x1, P2 ;  /* 0x0000000003097211 */ /* 0x002fe200010f0eff */
[----:B------:R0:W-:Y:S01]  /*140b0*/  STL [R1+0x5dc], R10 ;  /* 0x0005dc0a01007387 */ /* 0x0001e20000100800 */
[----:B------:R-:W-:-:S03]  /*140c0*/  IMAD R7, R23, 0x2, R5 ;  /* 0x0000000217077824 */ /* 0x000fc600078e0205 */
[----:B------:R1:W-:Y:S01]  /*140d0*/  STL [R1+0x5e4], R6 ;  /* 0x0005e40601007387 */ /* 0x0003e20000100800 */
[----:B------:R-:W-:-:S03]  /*140e0*/  IMAD R8, R23, 0x4, R7 ;  /* 0x0000000417087824 */ /* 0x000fc600078e0207 */
[----:B------:R2:W-:Y:S01]  /*140f0*/  STL [R1+0x5ec], R9 ;  /* 0x0005ec0901007387 */ /* 0x0005e20000100800 */
[-C--:B0-----:R-:W-:Y:S02]  /*14100*/  IADD3 R10, P1, R4, R2.reuse, RZ ;  /* 0x00000002040a7210 */ /* 0x081fe40007f3e0ff */
[-C--:B-1----:R-:W-:Y:S02]  /*14110*/  IADD3 R6, P0, R13, R2.reuse, RZ ;  /* 0x000000020d067210 */ /* 0x082fe40007f1e0ff */
[----:B--2---:R-:W-:-:S03]  /*14120*/  IADD3 R9, P2, R5, R2, RZ ;  /* 0x0000000205097210 */ /* 0x004fc60007f5e0ff */
[----:B------:R-:W-:Y:S01]  /*14130*/  STL [R1+0x5f8], R6 ;  /* 0x0005f80601007387 */ /* 0x000fe20000100800 */
[-C--:B------:R-:W-:Y:S01]  /*14140*/  LEA.HI.X.SX32 R11, R13, R0.reuse, 0x1, P0 ;  /* 0x000000000d0b7211 */ /* 0x080fe200000f0eff */
[----:B------:R-:W-:Y:S02]  /*14150*/  IMAD R3, R23, 0x2, R8 ;  /* 0x0000000217037824 */ /* 0x000fe400078e0208 */
[----:B------:R0:W-:Y:S04]  /*14160*/  STL [R1+0x600], R10 ;  /* 0x0006000a01007387 */ /* 0x0001e80000100800 */
[----:B------:R1:W-:Y:S01]  /*14170*/  STL [R1+0x608], R9 ;  /* 0x0006080901007387 */ /* 0x0003e20000100800 */
[----:B0-----:R-:W-:-:S03]  /*14180*/  LEA.HI.X.SX32 R10, R4, R0, 0x1, P1 ;  /* 0x00000000040a7211 */ /* 0x001fc600008f0eff */
[----:B------:R-:W-:Y:S01]  /*14190*/  STL [R1+0x5f4], R11 ;  /* 0x0005f40b01007387 */ /* 0x000fe20000100800 */
[----:B-1----:R-:W-:Y:S01]  /*141a0*/  LEA.HI.X.SX32 R9, R5, R0, 0x1, P2 ;  /* 0x0000000005097211 */ /* 0x002fe200010f0eff */
[----:B------:R-:W-:Y:S02]  /*141b0*/  IMAD R6, R23, 0x2, R3 ;  /* 0x0000000217067824 */ /* 0x000fe400078e0203 */
[----:B------:R0:W-:Y:S01]  /*141c0*/  STL [R1+0x5fc], R10 ;  /* 0x0005fc0a01007387 */ /* 0x0001e20000100800 */
[----:B------:R-:W-:-:S03]  /*141d0*/  IADD3 R5, P0, R7, R2, RZ ;  /* 0x0000000207057210 */ /* 0x000fc60007f1e0ff */
[----:B------:R1:W-:Y:S01]  /*141e0*/  STL [R1+0x604], R9 ;  /* 0x0006040901007387 */ /* 0x0003e20000100800 */
[----:B------:R-:W-:-:S03]  /*141f0*/  IMAD R4, R23, 0x2, R6 ;  /* 0x0000000217047824 */ /* 0x000fc600078e0206 */
[----:B------:R2:W-:Y:S01]  /*14200*/  STL [R1+0x610], R5 ;  /* 0x0006100501007387 */ /* 0x0005e20000100800 */
[-C--:B0-----:R-:W-:Y:S02]  /*14210*/  IADD3 R10, P2, R3, R2.reuse, RZ ;  /* 0x00000002030a7210 */ /* 0x081fe40007f5e0ff */
[----:B-1----:R-:W-:Y:S01]  /*14220*/  IADD3 R9, P1, R8, R2, RZ ;  /* 0x0000000208097210 */ /* 0x002fe20007f3e0ff */
[----:B--2---:R-:W-:-:S04]  /*14230*/  IMAD R5, R23, 0x2, R4 ;  /* 0x0000000217057824 */ /* 0x004fc800078e0204 */
[----:B------:R0:W-:Y:S01]  /*14240*/  STL [R1+0x620], R9 ;  /* 0x0006200901007387 */ /* 0x0001e20000100800 */
[----:B------:R-:W-:-:S03]  /*14250*/  LEA.HI.X.SX32 R8, R8, R0, 0x1, P1 ;  /* 0x0000000008087211 */ /* 0x000fc600008f0eff */
[----:B------:R-:W-:Y:S01]  /*14260*/  STL [R1+0x628], R10 ;  /* 0x0006280a01007387 */ /* 0x000fe20000100800 */
[-C--:B0-----:R-:W-:Y:S02]  /*14270*/  LEA.HI.X.SX32 R9, R7, R0.reuse, 0x1, P0 ;  /* 0x0000000007097211 */ /* 0x081fe400000f0eff */
[----:B------:R-:W-:Y:S01]  /*14280*/  LEA.HI.X.SX32 R7, R3, R0, 0x1, P2 ;  /* 0x0000000003077211 */ /* 0x000fe200010f0eff */
[----:B------:R-:W-:Y:S02]  /*14290*/  IMAD R3, R23, 0x2, R5 ;  /* 0x0000000217037824 */ /* 0x000fe400078e0205 */
[----:B------:R0:W-:Y:S04]  /*142a0*/  STL [R1+0x60c], R9 ;  /* 0x00060c0901007387 */ /* 0x0001e80000100800 */
[----:B------:R1:W-:Y:S01]  /*142b0*/  STL [R1+0x61c], R8 ;  /* 0x00061c0801007387 */ /* 0x0003e20000100800 */
[----:B------:R-:W-:-:S03]  /*142c0*/  SHF.R.U32.HI R23, RZ, 0x6, R252 ;  /* 0x00000006ff177819 */ /* 0x000fc600000116fc */
[----:B------:R2:W-:Y:S01]  /*142d0*/  STL [R1+0x624], R7 ;  /* 0x0006240701007387 */ /* 0x0005e20000100800 */
[-C--:B0-----:R-:W-:Y:S02]  /*142e0*/  IADD3 R9, P0, R6, R2.reuse, RZ ;  /* 0x0000000206097210 */ /* 0x081fe40007f1e0ff */
[----:B-1----:R-:W-:-:S03]  /*142f0*/  IADD3 R8, P1, R4, R2, RZ ;  /* 0x0000000204087210 */ /* 0x002fc60007f3e0ff */
[----:B------:R-:W-:Y:S01]  /*14300*/  STL [R1+0x62c], R9 ;  /* 0x00062c0901007387 */ /* 0x000fe20000100800 */
[-C--:B--2---:R-:W-:Y:S02]  /*14310*/  IADD3 R7, P2, R5, R2.reuse, RZ ;  /* 0x0000000205077210 */ /* 0x084fe40007f5e0ff */
[----:B------:R-:W-:Y:S01]  /*14320*/  IADD3 R2, P3, R3, R2, RZ ;  /* 0x0000000203027210 */ /* 0x000fe20007f7e0ff */
[----:B------:R-:W-:Y:S01]  /*14330*/  STL [R1+0x630], R8 ;  /* 0x0006300801007387 */ /* 0x000fe20000100800 */
[-C--:B------:R-:W-:Y:S02]  /*14340*/  LEA.HI.X.SX32 R6, R6, R0.reuse, 0x1, P0 ;  /* 0x0000000006067211 */ /* 0x080fe400000f0eff */
[----:B------:R-:W-:Y:S01]  /*14350*/  LEA.HI.X.SX32 R4, R4, R0, 0x1, P1 ;  /* 0x0000000004047211 */ /* 0x000fe200008f0eff */
[----:B------:R-:W-:Y:S01]  /*14360*/  STL [R1+0x634], R7 ;  /* 0x0006340701007387 */ /* 0x000fe20000100800 */
[----:B------:R-:W-:-:S03]  /*14370*/  SGXT.U32 R23, R23, 0x1 ;  /* 0x000000011717781a */ /* 0x000fc60000000000 */
[----:B------:R0:W-:Y:S04]  /*14380*/  STL [R1+0x450], R2 ;  /* 0x0004500201007387 */ /* 0x0001e80000100800 */
[----:B------:R-:W-:Y:S01]  /*14390*/  STL [R1+0x440], R6 ;  /* 0x0004400601007387 */ /* 0x000fe20000100800 */
[-C--:B0-----:R-:W-:Y:S02]  /*143a0*/  LEA.HI.X.SX32 R2, R5, R0.reuse, 0x1, P2 ;  /* 0x0000000005027211 */ /* 0x081fe400010f0eff */
[----:B------:R-:W-:Y:S01]  /*143b0*/  LEA.HI.X.SX32 R0, R3, R0, 0x1, P3 ;  /* 0x0000000003007211 */ /* 0x000fe200018f0eff */
[----:B------:R0:W-:Y:S01]  /*143c0*/  STL [R1+0x448], R4 ;  /* 0x0004480401007387 */ /* 0x0001e20000100800 */
[C---:B------:R-:W-:Y:S02]  /*143d0*/  LOP3.LUT R3, R23.reuse, 0x4, RZ, 0xfc, !PT ;  /* 0x0000000417037812 */ /* 0x040fe400078efcff */
[C---:B------:R-:W-:Y:S01]  /*143e0*/  LOP3.LUT R3, R23.reuse, 0xa, RZ, 0xfc, !PT ;  /* 0x0000000a17037812 */ /* 0x040fe200078efcff */
[----:B------:R-:W-:Y:S01]  /*143f0*/  STL [R1+0x44c], R2 ;  /* 0x00044c0201007387 */ /* 0x000fe20000100800 */
[----:B------:R-:W-:-:S02]  /*14400*/  LOP3.LUT R5, R23, 0x6, RZ, 0xfc, !PT ;  /* 0x0000000617057812 */ /* 0x000fc400078efcff */
[C---:B------:R-:W-:Y:S01]  /*14410*/  LOP3.LUT R3, R23.reuse, 0x12, RZ, 0xfc, !PT ;  /* 0x0000001217037812 */ /* 0x040fe200078efcff */
[----:B------:R1:W-:Y:S01]  /*14420*/  STL [R1+0x444], R0 ;  /* 0x0004440001007387 */ /* 0x0003e20000100800 */
[C---:B0-----:R-:W-:Y:S02]  /*14430*/  LOP3.LUT R4, R23.reuse, 0x2, RZ, 0xfc, !PT ;  /* 0x0000000217047812 */ /* 0x041fe400078efcff */
[C---:B------:R-:W-:Y:S01]  /*14440*/  LOP3.LUT R4, R23.reuse, 0x8, RZ, 0xfc, !PT ;  /* 0x0000000817047812 */ /* 0x040fe200078efcff */
[----:B------:R-:W-:Y:S01]  /*14450*/  UIADD3 UR8, UR7, 0x8000, URZ ;  /* 0x0000800007087890 */ /* 0x000fe2000fffe03f */
[C---:B------:R-:W-:Y:S01]  /*14460*/  LOP3.LUT R5, R23.reuse, 0xc, RZ, 0xfc, !PT ;  /* 0x0000000c17057812 */ /* 0x040fe200078efcff */
[----:B------:R-:W-:Y:S01]  /*14470*/  USHF.R.U32.HI UR14, URZ, 0x4, UR7 ;  /* 0x000000043f0e7899 */ /* 0x000fe20008011607 */
[C---:B------:R-:W-:Y:S02]  /*14480*/  LOP3.LUT R4, R23.reuse, 0x10, RZ, 0xfc, !PT ;  /* 0x0000001017047812 */ /* 0x040fe400078efcff */
[C---:B------:R-:W-:Y:S01]  /*14490*/  LOP3.LUT R3, R23.reuse, 0x18, RZ, 0xfc, !PT ;  /* 0x0000001817037812 */ /* 0x040fe200078efcff */
[----:B-1----:R-:W-:Y:S01]  /*144a0*/  IMAD.SHL.U32 R0, R252, 0x10, RZ ;  /* 0x00000010fc007824 */ /* 0x002fe200078e00ff */
[----:B------:R-:W-:-:S02]  /*144b0*/  LOP3.LUT R5, R23, 0x14, RZ, 0xfc, !PT ;  /* 0x0000001417057812 */ /* 0x000fc400078efcff */
[C---:B------:R-:W-:Y:S02]  /*144c0*/  LOP3.LUT R4, R23.reuse, 0x16, RZ, 0xfc, !PT ;  /* 0x0000001617047812 */ /* 0x040fe400078efcff */
[C---:B------:R-:W-:Y:S02]  /*144d0*/  LOP3.LUT R3, R23.reuse, 0x20, RZ, 0xfc, !PT ;  /* 0x0000002017037812 */ /* 0x040fe400078efcff */
[C---:B------:R-:W-:Y:S02]  /*144e0*/  LOP3.LUT R5, R23.reuse, 0x1a, RZ, 0xfc, !PT ;  /* 0x0000001a17057812 */ /* 0x040fe400078efcff */
[C---:B------:R-:W-:Y:S02]  /*144f0*/  LOP3.LUT R4, R23.reuse, 0x1c, RZ, 0xfc, !PT ;  /* 0x0000001c17047812 */ /* 0x040fe400078efcff */
[C---:B------:R-:W-:Y:S02]  /*14500*/  LOP3.LUT R3, R23.reuse, 0x26, RZ, 0xfc, !PT ;  /* 0x0000002617037812 */ /* 0x040fe400078efcff */
[----:B------:R-:W-:-:S02]  /*14510*/  LOP3.LUT R5, R23, 0x22, RZ, 0xfc, !PT ;  /* 0x0000002217057812 */ /* 0x000fc400078efcff */
[C---:B------:R-:W-:Y:S02]  /*14520*/  LOP3.LUT R4, R23.reuse, 0x24, RZ, 0xfc, !PT ;  /* 0x0000002417047812 */ /* 0x040fe400078efcff */
[C---:B------:R-:W-:Y:S01]  /*14530*/  LOP3.LUT R3, R23.reuse, 0x2c, RZ, 0xfc, !PT ;  /* 0x0000002c17037812 */ /* 0x040fe200078efcff */
[----:B------:R-:W-:Y:S01]  /*14540*/  IMAD.SHL.U32 R2, R252, 0x80, RZ ;  /* 0x00000080fc027824 */ /* 0x000fe200078e00ff */
[C---:B------:R-:W-:Y:S01]  /*14550*/  LOP3.LUT R5, R23.reuse, 0x28, RZ, 0xfc, !PT ;  /* 0x0000002817057812 */ /* 0x040fe200078efcff */
[----:B------:R-:W-:Y:S01]  /*14560*/  USHF.R.U32.HI UR8, URZ, 0x4, UR8 ;  /* 0x000000043f087899 */ /* 0x000fe20008011608 */
[C---:B------:R-:W-:Y:S01]  /*14570*/  LOP3.LUT R4, R23.reuse, 0x2a, RZ, 0xfc, !PT ;  /* 0x0000002a17047812 */ /* 0x040fe200078efcff */
[----:B------:R-:W-:Y:S01]  /*14580*/  USGXT.U32 UR14, UR14, 0xe ;  /* 0x0000000e0e0e789a */ /* 0x000fe20008000000 */
[C---:B------:R-:W-:Y:S02]  /*14590*/  LOP3.LUT R3, R23.reuse, 0x34, RZ, 0xfc, !PT ;  /* 0x0000003417037812 */ /* 0x040fe400078efcff */
[----:B------:R-:W-:-:S02]  /*145a0*/  LOP3.LUT R5, R23, 0x30, RZ, 0xfc, !PT ;  /* 0x0000003017057812 */ /* 0x000fc400078efcff */
[C---:B------:R-:W-:Y:S02]  /*145b0*/  LOP3.LUT R4, R23.reuse, 0x32, RZ, 0xfc, !PT ;  /* 0x0000003217047812 */ /* 0x040fe400078efcff */
[C---:B------:R-:W-:Y:S02]  /*145c0*/  LOP3.LUT R3, R23.reuse, 0x3a, RZ, 0xfc, !PT ;  /* 0x0000003a17037812 */ /* 0x040fe400078efcff */
[C---:B------:R-:W-:Y:S02]  /*145d0*/  LOP3.LUT R5, R23.reuse, 0x36, RZ, 0xfc, !PT ;  /* 0x0000003617057812 */ /* 0x040fe400078efcff */
[C---:B------:R-:W-:Y:S02]  /*145e0*/  LOP3.LUT R4, R23.reuse, 0x38, RZ, 0xfc, !PT ;  /* 0x0000003817047812 */ /* 0x040fe400078efcff */
[----:B------:R-:W-:Y:S02]  /*145f0*/  LOP3.LUT R3, R23, 0x42, RZ, 0xfc, !PT ;  /* 0x0000004217037812 */ /* 0x000fe400078efcff */
[----:B------:R-:W-:-:S02]  /*14600*/  LOP3.LUT R0, R0, 0x70, RZ, 0xc0, !PT ;  /* 0x0000007000007812 */ /* 0x000fc400078ec0ff */
[C---:B------:R-:W-:Y:S02]  /*14610*/  LOP3.LUT R5, R23.reuse, 0x3c, RZ, 0xfc, !PT ;  /* 0x0000003c17057812 */ /* 0x040fe400078efcff */
[C---:B------:R-:W-:Y:S02]  /*14620*/  LOP3.LUT R4, R23.reuse, 0x40, RZ, 0xfc, !PT ;  /* 0x0000004017047812 */ /* 0x040fe400078efcff */
[C---:B------:R-:W-:Y:S01]  /*14630*/  LOP3.LUT R3, R23.reuse, 0x48, RZ, 0xfc, !PT ;  /* 0x0000004817037812 */ /* 0x040fe200078efcff */
[----:B------:R-:W-:Y:S01]  /*14640*/  USGXT.U32 UR12, UR8, 0xe ;  /* 0x0000000e080c789a */ /* 0x000fe20008000000 */
[C---:B------:R-:W-:Y:S01]  /*14650*/  LOP3.LUT R5, R23.reuse, 0x44, RZ, 0xfc, !PT ;  /* 0x0000004417057812 */ /* 0x040fe200078efcff */
[----:B------:R-:W-:Y:S01]  /*14660*/  UIADD3 UR10, UP1, UR14, 0x2, URZ ;  /* 0x000000020e0a7890 */ /* 0x000fe2000ff3e03f */
[C---:B------:R-:W-:Y:S02]  /*14670*/  LOP3.LUT R4, R23.reuse, 0x46, RZ, 0xfc, !PT ;  /* 0x0000004617047812 */ /* 0x040fe400078efcff */
[----:B------:R-:W-:-:S02]  /*14680*/  LOP3.LUT R3, R23, 0x50, RZ, 0xfc, !PT ;  /* 0x0000005017037812 */ /* 0x000fc400078efcff */
[C---:B------:R-:W-:Y:S02]  /*14690*/  LOP3.LUT R5, R23.reuse, 0x4a, RZ, 0xfc, !PT ;  /* 0x0000004a17057812 */ /* 0x040fe400078efcff */
[C---:B------:R-:W-:Y:S02]  /*146a0*/  LOP3.LUT R4, R23.reuse, 0x4c, RZ, 0xfc, !PT ;  /* 0x0000004c17047812 */ /* 0x040fe400078efcff */
[C---:B------:R-:W-:Y:S01]  /*146b0*/  LOP3.LUT R3, R23.reuse, 0x56, RZ, 0xfc, !PT ;  /* 0x0000005617037812 */ /* 0x040fe200078efcff */
[----:B------:R-:W-:Y:S01]  /*146c0*/  STL [R1+0xb40], R2 ;  /* 0x000b400201007387 */ /* 0x000fe20000100800 */
[C---:B------:R-:W-:Y:S01]  /*146d0*/  LOP3.LUT R5, R23.reuse, 0x52, RZ, 0xfc, !PT ;  /* 0x0000005217057812 */ /* 0x040fe200078efcff */
[----:B------:R-:W-:Y:S01]  /*146e0*/  UMOV UR6, URZ ;  /* 0x0000003f00067c82 */ /* 0x000fe20008000000 */
[C---:B------:R-:W-:Y:S02]  /*146f0*/  LOP3.LUT R4, R23.reuse, 0x54, RZ, 0xfc, !PT ;  /* 0x0000005417047812 */ /* 0x040fe400078efcff */
[----:B------:R-:W-:-:S02]  /*14700*/  LOP3.LUT R3, R23, 0x5c, RZ, 0xfc, !PT ;  /* 0x0000005c17037812 */ /* 0x000fc400078efcff */
[----:B------:R-:W-:Y:S01]  /*14710*/  LOP3.LUT R8, R0, 0x1f80, R2, 0xf8, !PT ;  /* 0x00001f8000087812 */ /* 0x000fe200078ef802 */
[----:B------:R0:W-:Y:S01]  /*14720*/  STL [R1+0xb3c], R0 ;  /* 0x000b3c0001007387 */ /* 0x0001e20000100800 */
[C---:B------:R-:W-:Y:S02]  /*14730*/  LOP3.LUT R5, R23.reuse, 0x58, RZ, 0xfc, !PT ;  /* 0x0000005817057812 */ /* 0x040fe400078efcff */
[C---:B------:R-:W-:Y:S02]  /*14740*/  LOP3.LUT R4, R23.reuse, 0x5a, RZ, 0xfc, !PT ;  /* 0x0000005a17047812 */ /* 0x040fe400078efcff */
[C---:B------:R-:W-:Y:S01]  /*14750*/  LOP3.LUT R3, R23.reuse, 0x64, RZ, 0xfc, !PT ;  /* 0x0000006417037812 */ /* 0x040fe200078efcff */
[----:B------:R-:W-:Y:S01]  /*14760*/  USHF.L.U32 UR17, UR17, 0x7, URZ ;  /* 0x0000000711117899 */ /* 0x000fe2000800063f */
[C---:B------:R-:W-:Y:S01]  /*14770*/  LOP3.LUT R5, R23.reuse, 0x60, RZ, 0xfc, !PT ;  /* 0x0000006017057812 */ /* 0x040fe200078efcff */
[----:B------:R-:W-:Y:S01]  /*14780*/  USHF.L.U32 UR18, UR18, 0x7, URZ ;  /* 0x0000000712127899 */ /* 0x000fe2000800063f */
[C---:B------:R-:W-:Y:S01]  /*14790*/  LOP3.LUT R4, R23.reuse, 0x62, RZ, 0xfc, !PT ;  /* 0x0000006217047812 */ /* 0x040fe200078efcff */
[----:B------:R-:W-:Y:S01]  /*147a0*/  UIADD3 UR8, UP0, UR12, 0x2, URZ ;  /* 0x000000020c087890 */ /* 0x000fe2000ff1e03f */
[C---:B------:R-:W-:Y:S01]  /*147b0*/  LOP3.LUT R3, R23.reuse, 0x6a, RZ, 0xfc, !PT ;  /* 0x0000006a17037812 */ /* 0x040fe200078efcff */
[----:B------:R-:W-:Y:S01]  /*147c0*/  UIADD3.X UR11, UR6, 0x40000040, URZ, UP1, !UPT ;  /* 0x40000040060b7890 */ /* 0x000fe20008ffe43f */
[----:B------:R-:W-:-:S02]  /*147d0*/  LOP3.LUT R5, R23, 0x66, RZ, 0xfc, !PT ;  /* 0x0000006617057812 */ /* 0x000fc400078efcff */
[----:B------:R-:W-:Y:S02]  /*147e0*/  CS2R R24, SRZ ;  /* 0x0000000000187805 */ /* 0x000fe4000001ff00 */
[C---:B------:R-:W-:Y:S02]  /*147f0*/  LOP3.LUT R4, R23.reuse, 0x68, RZ, 0xfc, !PT ;  /* 0x0000006817047812 */ /* 0x040fe400078efcff */
[----:B------:R-:W-:Y:S02]  /*14800*/  CS2R R26, SRZ ;  /* 0x00000000001a7805 */ /* 0x000fe4000001ff00 */
[C---:B------:R-:W-:Y:S02]  /*14810*/  LOP3.LUT R3, R23.reuse, 0x72, RZ, 0xfc, !PT ;  /* 0x0000007217037812 */ /* 0x040fe400078efcff */
[----:B------:R-:W-:Y:S02]  /*14820*/  CS2R R28, SRZ ;  /* 0x00000000001c7805 */ /* 0x000fe4000001ff00 */
[----:B0-----:R-:W-:-:S02]  /*14830*/  LOP3.LUT R0, R23, 0x76, RZ, 0xfc, !PT ;  /* 0x0000007617007812 */ /* 0x001fc400078efcff */
[----:B------:R-:W-:Y:S02]  /*14840*/  CS2R R30, SRZ ;  /* 0x00000000001e7805 */ /* 0x000fe4000001ff00 */
[C---:B------:R-:W-:Y:S02]  /*14850*/  LOP3.LUT R5, R23.reuse, 0x6c, RZ, 0xfc, !PT ;  /* 0x0000006c17057812 */ /* 0x040fe400078efcff */
[----:B------:R-:W-:Y:S02]  /*14860*/  CS2R R32, SRZ ;  /* 0x0000000000207805 */ /* 0x000fe4000001ff00 */
[C---:B------:R-:W-:Y:S02]  /*14870*/  LOP3.LUT R4, R23.reuse, 0x70, RZ, 0xfc, !PT ;  /* 0x0000007017047812 */ /* 0x040fe400078efcff */
[----:B------:R-:W-:Y:S02]  /*14880*/  CS2R R34, SRZ ;  /* 0x0000000000227805 */ /* 0x000fe4000001ff00 */
[----:B------:R-:W-:-:S02]  /*14890*/  LOP3.LUT R3, R23, 0x74, RZ, 0xfc, !PT ;  /* 0x0000007417037812 */ /* 0x000fc400078efcff */
[----:B------:R-:W-:Y:S02]  /*148a0*/  CS2R R36, SRZ ;  /* 0x0000000000247805 */ /* 0x000fe4000001ff00 */
[C---:B------:R-:W-:Y:S02]  /*148b0*/  LOP3.LUT R2, R23.reuse, 0x78, RZ, 0xfc, !PT ;  /* 0x0000007817027812 */ /* 0x040fe400078efcff */
[----:B------:R-:W-:Y:S02]  /*148c0*/  CS2R R38, SRZ ;  /* 0x0000000000267805 */ /* 0x000fe4000001ff00 */
[----:B------:R-:W-:Y:S02]  /*148d0*/  LOP3.LUT R8, R8, R23, RZ, 0xfc, !PT ;  /* 0x0000001708087212 */ /* 0x000fe400078efcff */
[----:B------:R-:W-:Y:S02]  /*148e0*/  CS2R R40, SRZ ;  /* 0x0000000000287805 */ /* 0x000fe4000001ff00 */
[----:B------:R-:W-:-:S02]  /*148f0*/  LOP3.LUT R0, R23, 0x7a, RZ, 0xfc, !PT ;  /* 0x0000007a17007812 */ /* 0x000fc400078efcff */
        /* <DEDUP_REMOVED lines=33> */
[----:B------:R-:W-:Y:S01]  /*14b10*/  CS2R R108, SRZ ;  /* 0x00000000006c7805 */ /* 0x000fe2000001ff00 */
[----:B------:R-:W-:Y:S01]  /*14b20*/  IMAD.MOV.U32 R110, RZ, RZ, RZ ;  /* 0x000000ffff6e7224 */ /* 0x000fe200078e00ff */
[----:B------:R-:W-:Y:S01]  /*14b30*/  UMOV UR5, URZ ;  /* 0x0000003f00057c82 */ /* 0x000fe20008000000 */
[----:B------:R-:W-:Y:S01]  /*14b40*/  UMOV UR4, URZ ;  /* 0x0000003f00047c82 */ /* 0x000fe20008000000 */
[----:B------:R-:W-:-:S02]  /*14b50*/  USHF.R.S32.HI UR6, URZ, 0x1f, UR17 ;  /* 0x0000001f3f067899 */ /* 0x000fc40008011411 */
[----:B------:R-:W-:Y:S02]  /*14b60*/  UIADD3.X UR9, UR5, 0x40000040, URZ, UP0, !UPT ;  /* 0x4000004005097890 */ /* 0x000fe400087fe43f */
[----:B------:R-:W-:Y:S02]  /*14b70*/  USHF.R.S32.HI UR19, URZ, 0x1f, UR18 ;  /* 0x0000001f3f137899 */ /* 0x000fe40008011412 */
[----:B------:R-:W-:Y:S01]  /*14b80*/  UIADD3.64 UR30, UR10, 0x2, URZ ;  /* 0x000000020a1e7897 */ /* 0x000fe2000fffe03f */
[----:B------:R-:W2:Y:S01]  /*14b90*/  LDL.LU R23, [R1+0xa5c] ;  /* 0x000a5c0001177983 */ /* 0x000ea20000300800 */
[----:B------:R-:W-:Y:S01]  /*14ba0*/  IMAD.MOV.U32 R111, RZ, RZ, RZ ;  /* 0x000000ffff6f7224 */ /* 0x000fe200078e00ff */
        /* <DEDUP_REMOVED lines=20> */
[C---:B------:R-:W-:Y:S01]  /*14cf0*/  LOP3.LUT R7, R8.reuse, 0x10, RZ, 0x3c, !PT ;  /* 0x0000001008077812 */ /* 0x040fe200078e3cff */
[----:B------:R-:W-:Y:S01]  /*14d00*/  UIADD3.64 UR26, UR10, 0x4, URZ ;  /* 0x000000040a1a7897 */ /* 0x000fe2000fffe03f */
[C---:B------:R-:W-:Y:S01]  /*14d10*/  LOP3.LUT R6, R8.reuse, 0x20, RZ, 0x3c, !PT ;  /* 0x0000002008067812 */ /* 0x040fe200078e3cff */
[----:B------:R-:W-:Y:S01]  /*14d20*/  UIADD3.64 UR28, UR8, 0x2, URZ ;  /* 0x00000002081c7897 */ /* 0x000fe2000fffe03f */
[C---:B------:R-:W-:Y:S01]  /*14d30*/  LOP3.LUT R5, R8.reuse, 0x30, RZ, 0x3c, !PT ;  /* 0x0000003008057812 */ /* 0x040fe200078e3cff */
[----:B------:R-:W-:Y:S01]  /*14d40*/  UIADD3.64 UR24, UR8, 0x4, URZ ;  /* 0x0000000408187897 */ /* 0x000fe2000fffe03f */
[C---:B------:R-:W-:Y:S01]  /*14d50*/  LOP3.LUT R4, R8.reuse, 0x40, RZ, 0x3c, !PT ;  /* 0x0000004008047812 */ /* 0x040fe200078e3cff */
[----:B------:R-:W-:Y:S01]  /*14d60*/  ULDC UR5, c[0x0][0x230] ;  /* 0x00008c0000057ab9 */ /* 0x000fe20000000800 */
[----:B------:R-:W-:-:S02]  /*14d70*/  LOP3.LUT R3, R8, 0x50, RZ, 0x3c, !PT ;  /* 0x0000005008037812 */ /* 0x000fc400078e3cff */
[----:B------:R-:W-:Y:S02]  /*14d80*/  LOP3.LUT R2, R8, 0x60, RZ, 0x3c, !PT ;  /* 0x0000006008027812 */ /* 0x000fe400078e3cff */
[----:B--2---:R-:W-:-:S05]  /*14d90*/  SHF.R.S32.HI R0, RZ, 0x7, R23 ;  /* 0x00000007ff007819 */ /* 0x004fca0000011417 */
[----:B------:R0:W-:Y:S02]  /*14da0*/  STL [R1+0xa5c], R0 ;  /* 0x000a5c0001007387 */ /* 0x0001e40000100800 */
[----:B0-----:R-:W-:-:S07]  /*14db0*/  LOP3.LUT R0, R8, 0x70, RZ, 0x3c, !PT ;  /* 0x0000007008007812 */ /* 0x001fce00078e3cff */
.L_x_2:
[----:B0-----:R-:W0:Y:S01]  /*14dc0*/  S2R R9, SR_TID.X ;  /* 0x0000000000097919 */ /* 0x001e220000002100 */
[----:B------:R-:W2:Y:S04]  /*14dd0*/  LDL R11, [R1+0x444] ;  /* 0x00044400010b7983 */ /* 0x000ea80000100800 */
[----:B------:R-:W2:Y:S01]  /*14de0*/  LDL R10, [R1+0x450] ;  /* 0x00045000010a7983 */ /* 0x000ea20000100800 */
[----:B------:R-:W-:-:S03]  /*14df0*/  UIMAD UR13, UR4, -0x80, UR5 ;  /* 0xffffff80040d78a4 */ /* 0x000fc6000f8e0205 */
[----:B------:R0:W-:Y:S04]  /*14e00*/  STL [R1+0xbf8], R22 ;  /* 0x000bf81601007387 */ /* 0x0001e80000100800 */
[----:B------:R1:W-:Y:S04]  /*14e10*/  STL [R1+0xbf4], R21 ;  /* 0x000bf41501007387 */ /* 0x0003e80000100800 */
[----:B------:R3:W-:Y:S04]  /*14e20*/  STL [R1+0xbf0], R20 ;  /* 0x000bf01401007387 */ /* 0x0007e80000100800 */
[----:B------:R4:W-:Y:S04]  /*14e30*/  STL [R1+0xbec], R19 ;  /* 0x000bec1301007387 */ /* 0x0009e80000100800 */
[----:B------:R4:W-:Y:S04]  /*14e40*/  STL [R1+0xbe8], R18 ;  /* 0x000be81201007387 */ /* 0x0009e80000100800 */
[----:B------:R4:W-:Y:S01]  /*14e50*/  STL [R1+0xbe4], R17 ;  /* 0x000be41101007387 */ /* 0x0009e20000100800 */
[----:B0-----:R-:W-:-:S03]  /*14e60*/  SHF.R.U32.HI R22, RZ, 0x6, R9 ;  /* 0x00000006ff167819 */ /* 0x001fc60000011609 */
[----:B------:R0:W-:Y:S01]  /*14e70*/  STL [R1+0xbe0], R16 ;  /* 0x000be01001007387 */ /* 0x0001e20000100800 */
[----:B------:R-:W-:-:S03]  /*14e80*/  SGXT.U32 R22, R22, 0x1 ;  /* 0x000000011616781a */ /* 0x000fc60000000000 */
[----:B------:R-:W-:Y:S01]  /*14e90*/  STL [R1+0xbdc], R15 ;  /* 0x000bdc0f01007387 */ /* 0x000fe20000100800 */
[C---:B-1----:R-:W-:Y:S02]  /*14ea0*/  LOP3.LUT R21, R22.reuse, 0x2, RZ, 0xfc, !PT ;  /* 0x0000000216157812 */ /* 0x042fe400078efcff */
[----:B------:R-:W-:Y:S01]  /*14eb0*/  LOP3.LUT R9, R9, 0x7f, RZ, 0xc0, !PT ;  /* 0x0000007f09097812 */ /* 0x000fe200078ec0ff */
[----:B------:R-:W-:Y:S01]  /*14ec0*/  STL [R1+0xbd8], R14 ;  /* 0x000bd80e01007387 */ /* 0x000fe20000100800 */
[----:B------:R-:W-:Y:S02]  /*14ed0*/  ISETP.GE.AND P2, PT, R21, UR13, PT ;  /* 0x0000000d15007c0c */ /* 0x000fe4000bf46270 */
[----:B------:R-:W-:Y:S01]  /*14ee0*/  LOP3.LUT R22, R22, 0x4, RZ, 0xfc, !PT ;  /* 0x0000000416167812 */ /* 0x000fe200078efcff */
[----:B------:R-:W-:Y:S01]  /*14ef0*/  STL [R1+0xbd4], R13 ;  /* 0x000bd40d01007387 */ /* 0x000fe20000100800 */
[----:B------:R-:W-:Y:S02]  /*14f00*/  ISETP.GE.AND P0, PT, R9, UR13, PT ;  /* 0x0000000d09007c0c */ /* 0x000fe4000bf06270 */
[----:B------:R-:W-:Y:S01]  /*14f10*/  ISETP.GE.AND P3, PT, R22, UR13, PT ;  /* 0x0000000d16007c0c */ /* 0x000fe2000bf66270 */
[----:B------:R-:W-:Y:S04]  /*14f20*/  STL [R1+0xbd0], R12 ;  /* 0x000bd00c01007387 */ /* 0x000fe80000100800 */
[----:B-----5:R-:W-:Y:S04]  /*14f30*/  STL [R1+0xbcc], R8 ;  /* 0x000bcc0801007387 */ /* 0x020fe80000100800 */
[----:B------:R-:W-:Y:S04]  /*14f40*/  STL [R1+0xbc8], R207 ;  /* 0x000bc8cf01007387 */ /* 0x000fe80000100800 */
[----:B------:R-:W-:Y:S04]  /*14f50*/  STL [R1+0xbc4], R7 ;  /* 0x000bc40701007387 */ /* 0x000fe80000100800 */
[----:B------:R-:W-:Y:S04]  /*14f60*/  STL [R1+0xbc0], R6 ;  /* 0x000bc00601007387 */ /* 0x000fe80000100800 */
[----:B------:R-:W-:Y:S04]  /*14f70*/  STL [R1+0xbbc], R5 ;  /* 0x000bbc0501007387 */ /* 0x000fe80000100800 */
[----:B------:R-:W-:Y:S04]  /*14f80*/  STL [R1+0xbb8], R4 ;  /* 0x000bb80401007387 */ /* 0x000fe80000100800 */
[----:B------:R-:W-:Y:S04]  /*14f90*/  STL [R1+0xbb4], R3 ;  /* 0x000bb40301007387 */ /* 0x000fe80000100800 */
[----:B------:R-:W-:Y:S04]  /*14fa0*/  STL [R1+0xbb0], R2 ;  /* 0x000bb00201007387 */ /* 0x000fe80000100800 */
[----:B------:R-:W-:Y:S04]  /*14fb0*/  STL [R1+0xbac], R0 ;  /* 0x000bac0001007387 */ /* 0x000fe80000100800 */
[----:B---3--:R-:W3:Y:S04]  /*14fc0*/  LDL R20, [R1+0x634] ;  /* 0x0006340001147983 */ /* 0x008ee80000100800 */
[----:B------:R-:W3:Y:S04]  /*14fd0*/  LDL R21, [R1+0x44c] ;  /* 0x00044c0001157983 */ /* 0x000ee80000100800 */
[----:B----4-:R-:W4:Y:S04]  /*14fe0*/  LDL R19, [R1+0x448] ;  /* 0x0004480001137983 */ /* 0x010f280000100800 */
[----:B------:R-:W4:Y:S04]  /*14ff0*/  LDL R18, [R1+0x630] ;  /* 0x0006300001127983 */ /* 0x000f280000100800 */
[----:B------:R-:W4:Y:S04]  /*15000*/  LDL R17, [R1+0x440] ;  /* 0x0004400001117983 */ /* 0x000f280000100800 */
[----:B------:R-:W4:Y:S01]  /*15010*/  LDL R9, [R1+0x62c] ;  /* 0x00062c0001097983 */ /* 0x000f220000100800 */
[----:B------:R-:W1:Y:S01]  /*15020*/  S2R R159, SR_TID.X ;  /* 0x00000000009f7919 */ /* 0x000e620000002100 */
[----:B------:R-:W-:-:S02]  /*15030*/  PRMT R199, RZ, 0x7610, R199 ;  /* 0x00007610ffc77816 */ /* 0x000fc400000000c7 */
[----:B-1----:R-:W-:-:S04]  /*15040*/  SHF.R.U32.HI R159, RZ, 0x6, R159 ;  /* 0x00000006ff9f7819 */ /* 0x002fc8000001169f */
[----:B------:R-:W-:-:S04]  /*15050*/  SGXT.U32 R159, R159, 0x1 ;  /* 0x000000019f9f781a */ /* 0x000fc80000000000 */
[----:B------:R-:W-:Y:S02]  /*15060*/  LOP3.LUT R22, R159, 0x6, RZ, 0xfc, !PT ;  /* 0x000000069f167812 */ /* 0x000fe400078efcff */
[----:B------:R-:W1:Y:S02]  /*15070*/  S2R R159, SR_TID.X ;  /* 0x00000000009f7919 */ /* 0x000e640000002100 */
[----:B------:R-:W-:Y:S02]  /*15080*/  ISETP.GE.AND P6, PT, R22, UR13, PT ;  /* 0x0000000d16007c0c */ /* 0x000fe4000bfc6270 */
[----:B------:R-:W-:Y:S02]  /*15090*/  PRMT R195, RZ, 0x7610, R195 ;  /* 0x00007610ffc37816 */ /* 0x000fe400000000c3 */
[----:B------:R-:W-:Y:S02]  /*150a0*/  PRMT R189, RZ, 0x7610, R189 ;  /* 0x00007610ffbd7816 */ /* 0x000fe400000000bd */
[----:B-1----:R-:W-:-:S04]  /*150b0*/  SHF.R.U32.HI R159, RZ, 0x6, R159 ;  /* 0x00000006ff9f7819 */ /* 0x002fc8000001169f */
[----:B------:R-:W-:-:S04]  /*150c0*/  SGXT.U32 R159, R159, 0x1 ;  /* 0x000000019f9f781a */ /* 0x000fc80000000000 */
[----:B------:R-:W-:-:S04]  /*150d0*/  LOP3.LUT R22, R159, 0x8, RZ, 0xfc, !PT ;  /* 0x000000089f167812 */ /* 0x000fc800078efcff */
[----:B------:R-:W-:Y:S01]  /*150e0*/  ISETP.GE.AND P1, PT, R22, UR13, PT ;  /* 0x0000000d16007c0c */ /* 0x000fe2000bf26270 */
[----:B--2---:R3:W2:Y:S02]  /*150f0*/  @!P2 LDG.E.U8 R199, desc[UR20][R10.64] ;  /* 0x000000140ac7a981 */ /* 0x0046a4000c1e1100 */
[----:B---3--:R-:W-:Y:S02]  /*15100*/  @!P3 IMAD.MOV.U32 R10, RZ, RZ, R20 ;  /* 0x000000ffff0ab224 */ /* 0x008fe400078e0014 */
[----:B------:R-:W3:Y:S01]  /*15110*/  LDL R20, [R1+0x628] ;  /* 0x0006280001147983 */ /* 0x000ee20000100800 */
[----:B------:R-:W-:-:S03]  /*15120*/  @!P3 IMAD.MOV.U32 R11, RZ, RZ, R21 ;  /* 0x000000ffff0bb224 */ /* 0x000fc600078e0015 */
[----:B------:R-:W2:Y:S04]  /*15130*/  LDL R21, [R1+0x624] ;  /* 0x0006240001157983 */ /* 0x000ea80000100800 */
[----:B------:R4:W2:Y:S02]  /*15140*/  @!P3 LDG.E.U8 R195, desc[UR20][R10.64] ;  /* 0x000000140ac3b981 */ /* 0x0008a4000c1e1100 */
[----:B----4-:R-:W-:Y:S02]  /*15150*/  @!P6 IMAD.MOV.U32 R10, RZ, RZ, R18 ;  /* 0x000000ffff0ae224 */ /* 0x010fe400078e0012 */
[----:B------:R-:W-:Y:S01]  /*15160*/  @!P6 IMAD.MOV.U32 R11, RZ, RZ, R19 ;  /* 0x000000ffff0be224 */ /* 0x000fe200078e0013 */
[----:B------:R-:W4:Y:S04]  /*15170*/  LDL R18, [R1+0x620] ;  /* 0x0006200001127983 */ /* 0x000f280000100800 */
[----:B------:R-:W4:Y:S04]  /*15180*/  LDL R19, [R1+0x61c] ;  /* 0x00061c0001137983 */ /* 0x000f280000100800 */
[----:B------:R1:W4:Y:S02]  /*15190*/  @!P6 LDG.E.U8 R189, desc[UR20][R10.64] ;  /* 0x000000140abde981 */ /* 0x000324000c1e1100 */
[----:B-1----:R-:W-:-:S02]  /*151a0*/  @!P1 IMAD.MOV.U32 R10, RZ, RZ, R9 ;  /* 0x000000ffff0a9224 */ /* 0x002fc400078e0009 */
[----:B------:R-:W-:Y:S01]  /*151b0*/  @!P1 IMAD.MOV.U32 R11, RZ, RZ, R17 ;  /* 0x000000ffff0b9224 */ /* 0x000fe200078e0011 */
[----:B------:R-:W4:Y:S04]  /*151c0*/  LDL R9, [R1+0x618] ;  /* 0x0006180001097983 */ /* 0x000f280000100800 */
[----:B------:R-:W4:Y:S01]  /*151d0*/  LDL R17, [R1+0x614] ;  /* 0x0006140001117983 */ /* 0x000f220000100800 */
[----:B------:R-:W1:Y:S01]  /*151e0*/  S2R R159, SR_TID.X ;  /* 0x00000000009f7919 */ /* 0x000e620000002100 */
[----:B------:R-:W-:-:S06]  /*151f0*/  PRMT R161, RZ, 0x7610, R161 ;  /* 0x00007610ffa17816 */ /* 0x000fcc00000000a1 */
[----:B------:R3:W4:Y:S01]  /*15200*/  @!P1 LDG.E.U8 R161, desc[UR20][R10.64] ;  /* 0x000000140aa19981 */ /* 0x000722000c1e1100 */
[--C-:B-1----:R-:W-:Y:S02]  /*15210*/  SHF.R.U32.HI R22, RZ, 0x6, R159.reuse ;  /* 0x00000006ff167819 */ /* 0x102fe4000001169f */
[----:B------:R-:W-:Y:S02]  /*15220*/  SHF.R.U32.HI R159, RZ, 0x6, R159 ;  /* 0x00000006ff9f7819 */ /* 0x000fe4000001169f */
[----:B------:R-:W-:Y:S02]  /*15230*/  SGXT.U32 R22, R22, 0x1 ;  /* 0x000000011616781a */ /* 0x000fe40000000000 */
[----:B------:R-:W-:Y:S02]  /*15240*/  SGXT.U32 R159, R159, 0x1 ;  /* 0x000000019f9f781a */ /* 0x000fe40000000000 */
[----:B------:R-:W-:-:S04]  /*15250*/  LOP3.LUT R22, R22, 0xa, RZ, 0xfc, !PT ;  /* 0x0000000a16167812 */ /* 0x000fc800078efcff */
[----:B------:R-:W-:Y:S02]  /*15260*/  ISETP.GE.AND P4, PT, R22, UR13, PT ;  /* 0x0000000d16007c0c */ /* 0x000fe4000bf86270 */
[----:B------:R-:W-:Y:S02]  /*15270*/  LOP3.LUT R22, R159, 0xc, RZ, 0xfc, !PT ;  /* 0x0000000c9f167812 */ /* 0x000fe400078efcff */
[----:B------:R-:W1:Y:S02]  /*15280*/  S2R R159, SR_TID.X ;  /* 0x00000000009f7919 */ /* 0x000e640000002100 */
[----:B------:R-:W-:Y:S02]  /*15290*/  ISETP.GE.AND P5, PT, R22, UR13, PT ;  /* 0x0000000d16007c0c */ /* 0x000fe4000bfa6270 */
[----:B------:R-:W-:Y:S02]  /*152a0*/  PRMT R160, RZ, 0x7610, R160 ;  /* 0x00007610ffa07816 */ /* 0x000fe400000000a0 */
[----:B------:R-:W-:-:S02]  /*152b0*/  PRMT R163, RZ, 0x7610, R163 ;  /* 0x00007610ffa37816 */ /* 0x000fc400000000a3 */
[----:B-1----:R-:W-:-:S04]  /*152c0*/  LEA.HI R22, R159, 0xe, RZ, 0x1a ;  /* 0x0000000e9f167811 */ /* 0x002fc800078fd0ff */
[----:B------:R-:W-:Y:S01]  /*152d0*/  ISETP.GE.AND P2, PT, R22, UR13, PT ;  /* 0x0000000d16007c0c */ /* 0x000fe2000bf46270 */
[----:B---3--:R-:W-:Y:S02]  /*152e0*/  @!P4 IMAD.MOV.U32 R10, RZ, RZ, R20 ;  /* 0x000000ffff0ac224 */ /* 0x008fe400078e0014 */
[----:B------:R-:W3:Y:S01]  /*152f0*/  LDL R20, [R1+0x610] ;  /* 0x0006100001147983 */ /* 0x000ee20000100800 */
[----:B--2---:R-:W-:-:S03]  /*15300*/  @!P4 IMAD.MOV.U32 R11, RZ, RZ, R21 ;  /* 0x000000ffff0bc224 */ /* 0x004fc600078e0015 */
[----:B------:R-:W2:Y:S04]  /*15310*/  LDL R21, [R1+0x60c] ;  /* 0x00060c0001157983 */ /* 0x000ea80000100800 */
[----:B------:R4:W2:Y:S02]  /*15320*/  @!P4 LDG.E.U8 R160, desc[UR20][R10.64] ;  /* 0x000000140aa0c981 */ /* 0x0008a4000c1e1100 */
[----:B----4-:R-:W-:Y:S02]  /*15330*/  @!P5 IMAD.MOV.U32 R10, RZ, RZ, R18 ;  /* 0x000000ffff0ad224 */ /* 0x010fe400078e0012 */
[----:B------:R-:W4:Y:S01]  /*15340*/  LDL R18, [R1+0x608] ;  /* 0x0006080001127983 */ /* 0x000f220000100800 */
[----:B------:R-:W-:-:S03]  /*15350*/  @!P5 IMAD.MOV.U32 R11, RZ, RZ, R19 ;  /* 0x000000ffff0bd224 */ /* 0x000fc600078e0013 */
[----:B------:R-:W4:Y:S04]  /*15360*/  LDL R19, [R1+0x604] ;  /* 0x0006040001137983 */ /* 0x000f280000100800 */
[----:B------:R1:W4:Y:S02]  /*15370*/  @!P5 LDG.E.U8 R163, desc[UR20][R10.64] ;  /* 0x000000140aa3d981 */ /* 0x000324000c1e1100 */
[----:B-1----:R-:W-:Y:S02]  /*15380*/  @!P2 IMAD.MOV.U32 R10, RZ, RZ, R9 ;  /* 0x000000ffff0aa224 */ /* 0x002fe400078e0009 */
[----:B------:R-:W4:Y:S01]  /*15390*/  LDL R9, [R1+0x600] ;  /* 0x0006000001097983 */ /* 0x000f220000100800 */
[----:B------:R-:W-:-:S03]  /*153a0*/  @!P2 IMAD.MOV.U32 R11, RZ, RZ, R17 ;  /* 0x000000ffff0ba224 */ /* 0x000fc600078e0011 */
[----:B------:R-:W4:Y:S01]  /*153b0*/  LDL R17, [R1+0x5fc] ;  /* 0x0005fc0001117983 */ /* 0x000f220000100800 */
[----:B------:R-:W-:-:S04]  /*153c0*/  SHF.R.U32.HI R159, RZ, 0x6, R159 ;  /* 0x00000006ff9f7819 */ /* 0x000fc8000001169f */
[----:B------:R-:W-:-:S04]  /*153d0*/  SGXT.U32 R159, R159, 0x1 ;  /* 0x000000019f9f781a */ /* 0x000fc80000000000 */
[----:B------:R-:W-:Y:S02]  /*153e0*/  LOP3.LUT R22, R159, 0x10, RZ, 0xfc, !PT ;  /* 0x000000109f167812 */ /* 0x000fe400078efcff */
[----:B------:R-:W1:Y:S02]  /*153f0*/  S2R R159, SR_TID.X ;  /* 0x00000000009f7919 */ /* 0x000e640000002100 */
[----:B------:R-:W-:Y:S02]  /*15400*/  ISETP.GE.AND P3, PT, R22, UR13, PT ;  /* 0x0000000d16007c0c */ /* 0x000fe4000bf66270 */
[----:B------:R-:W-:-:S06]  /*15410*/  PRMT R162, RZ, 0x7610, R162 ;  /* 0x00007610ffa27816 */ /* 0x000fcc00000000a2 */
[----:B------:R3:W4:Y:S01]  /*15420*/  @!P2 LDG.E.U8 R162, desc[UR20][R10.64] ;  /* 0x000000140aa2a981 */ /* 0x000722000c1e1100 */
        /* <DEDUP_REMOVED lines=25> */
[----:B------:R-:W1:Y:S02]  /*155c0*/  S2R R159, SR_TID.X ;  /* 0x00000000009f7919 */ /* 0x000e640000002100 */
[----:B-1----:R-:W-:-:S04]  /*155d0*/  SHF.R.U32.HI R159, RZ, 0x6, R159 ;  /* 0x00000006ff9f7819 */ /* 0x002fc8000001169f */
        /* <DEDUP_REMOVED lines=38> */
[----:B------:R-:W-:Y:S02]  /*15840*/  PRMT R171, RZ, 0x7610, R171 ;  /* 0x00007610ffab7816 */ /* 0x000fe400000000ab */
[----:B------:R-:W-:Y:S02]  /*15850*/  PRMT R170, RZ, 0x7610, R170 ;  /* 0x00007610ffaa7816 */ /* 0x000fe400000000aa */
[----:B-1----:R-:W-:Y:S02]  /*15860*/  LEA.HI R22, R159, 0x1e, RZ, 0x1a ;  /* 0x0000001e9f167811 */ /* 0x002fe400078fd0ff */
[----:B------:R-:W-:Y:S02]  /*15870*/  SHF.R.U32.HI R159, RZ, 0x6, R159 ;  /* 0x00000006ff9f7819 */ /* 0x000fe4000001169f */
[----:B------:R-:W-:Y:S02]  /*15880*/  ISETP.GE.AND P6, PT, R22, UR13, PT ;  /* 0x0000000d16007c0c */ /* 0x000fe4000bfc6270 */
[----:B------:R-:W-:-:S04]  /*15890*/  SGXT.U32 R159, R159, 0x1 ;  /* 0x000000019f9f781a */ /* 0x000fc80000000000 */
[----:B------:R-:W-:-:S04]  /*158a0*/  LOP3.LUT R22, R159, 0x20, RZ, 0xfc, !PT ;  /* 0x000000209f167812 */ /* 0x000fc800078efcff */
[----:B------:R-:W-:Y:S01]  /*158b0*/  ISETP.GE.AND P1, PT, R22, UR13, PT ;  /* 0x0000000d16007c0c */ /* 0x000fe2000bf26270 */
[----:B------:R-:W1:Y:S01]  /*158c0*/  S2R R159, SR_TID.X ;  /* 0x00000000009f7919 */ /* 0x000e620000002100 */
        /* <DEDUP_REMOVED lines=10> */
[----:B0-----:R-:W-:Y:S02]  /*15970*/  @!P1 IMAD.MOV.U32 R10, RZ, RZ, R9 ;  /* 0x000000ffff0a9224 */ /* 0x001fe400078e0009 */
[----:B------:R-:W4:Y:S01]  /*15980*/  LDL R9, [R1+0x5b8] ;  /* 0x0005b80001097983 */ /* 0x000f220000100800 */
[----:B------:R-:W-:-:S03]  /*15990*/  @!P1 IMAD.MOV.U32 R11, RZ, RZ, R17 ;  /* 0x000000ffff0b9224 */ /* 0x000fc600078e0011 */
[----:B------:R-:W4:Y:S01]  /*159a0*/  LDL R17, [R1+0x5b4] ;  /* 0x0005b40001117983 */ /* 0x000f220000100800 */
[----:B-1----:R-:W-:-:S04]  /*159b0*/  SHF.R.U32.HI R159, RZ, 0x6, R159 ;  /* 0x00000006ff9f7819 */ /* 0x002fc8000001169f */
[----:B------:R-:W-:-:S04]  /*159c0*/  SGXT.U32 R159, R159, 0x1 ;  /* 0x000000019f9f781a */ /* 0x000fc80000000000 */
[----:B------:R-:W-:Y:S02]  /*159d0*/  LOP3.LUT R22, R159, 0x22, RZ, 0xfc, !PT ;  /* 0x000000229f167812 */ /* 0x000fe400078efcff */
[----:B------:R-:W0:Y:S02]  /*159e0*/  S2R R159, SR_TID.X ;  /* 0x00000000009f7919 */ /* 0x000e240000002100 */
[----:B------:R-:W-:Y:S02]  /*159f0*/  ISETP.GE.AND P4, PT, R22, UR13, PT ;  /* 0x0000000d16007c0c */ /* 0x000fe4000bf86270 */
[----:B0-----:R-:W-:-:S04]  /*15a00*/  SHF.R.U32.HI R159, RZ, 0x6, R159 ;  /* 0x00000006ff9f7819 */ /* 0x001fc8000001169f */
        /* <DEDUP_REMOVED lines=9> */
[----:B------:R-:W-:-:S06]  /*15aa0*/  PRMT R173, RZ, 0x7610, R173 ;  /* 0x00007610ffad7816 */ /* 0x000fcc00000000ad */
[----:B------:R3:W4:Y:S01]  /*15ab0*/  @!P1 LDG.E.U8 R173, desc[UR20][R10.64] ;  /* 0x000000140aad9981 */ /* 0x000722000c1e1100 */
[--C-:B0-----:R-:W-:Y:S02]  /*15ac0*/  SHF.R.U32.HI R22, RZ, 0x6, R159.reuse ;  /* 0x00000006ff167819 */ /* 0x101fe4000001169f */
[----:B------:R-:W-:-:S04]  /*15ad0*/  SHF.R.U32.HI R159, RZ, 0x6, R159 ;  /* 0x00000006ff9f7819 */ /* 0x000fc8000001169f */
[----:B------:R-:W-:Y:S02]  /*15ae0*/  SGXT.U32 R159, R159, 0x1 ;  /* 0x000000019f9f781a */ /* 0x000fe40000000000 */
[----:B------:R-:W-:Y:S02]  /*15af0*/  PRMT R172, RZ, 0x7610, R172 ;  /* 0x00007610ffac7816 */ /* 0x000fe400000000ac */
[----:B------:R-:W-:Y:S02]  /*15b00*/  SGXT.U32 R22, R22, 0x1 ;  /* 0x000000011616781a */ /* 0x000fe40000000000 */
[----:B------:R-:W-:Y:S02]  /*15b10*/  PRMT R175, RZ, 0x7610, R175 ;  /* 0x00007610ffaf7816 */ /* 0x000fe400000000af */
[----:B------:R-:W-:Y:S02]  /*15b20*/  LOP3.LUT R22, R22, 0x28, RZ, 0xfc, !PT ;  /* 0x0000002816167812 */ /* 0x000fe400078efcff */
[----:B------:R-:W-:-:S02]  /*15b30*/  PRMT R174, RZ, 0x7610, R174 ;  /* 0x00007610ffae7816 */ /* 0x000fc400000000ae */
[----:B------:R-:W-:Y:S02]  /*15b40*/  ISETP.GE.AND P3, PT, R22, UR13, PT ;  /* 0x0000000d16007c0c */ /* 0x000fe4000bf66270 */
[----:B------:R-:W4:Y:S01]  /*15b50*/  LDL R22, [R1+0x5b0] ;  /* 0x0005b00001167983 */ /* 0x000f220000100800 */
[----:B---3--:R-:W-:Y:S01]  /*15b60*/  @!P4 IMAD.MOV.U32 R10, RZ, RZ, R20 ;  /* 0x000000ffff0ac224 */ /* 0x008fe200078e0014 */
[----:B------:R-:W-:Y:S02]  /*15b70*/  LOP3.LUT R20, R159, 0x2a, RZ, 0xfc, !PT ;  /* 0x0000002a9f147812 */ /* 0x000fe400078efcff */
[----:B------:R-:W0:Y:S01]  /*15b80*/  S2R R159, SR_TID.X ;  /* 0x00000000009f7919 */ /* 0x000e220000002100 */
[----:B--2---:R-:W-:Y:S01]  /*15b90*/  @!P4 IMAD.MOV.U32 R11, RZ, RZ, R21 ;  /* 0x000000ffff0bc224 */ /* 0x004fe200078e0015 */
[----:B------:R-:W-:Y:S01]  /*15ba0*/  ISETP.GE.AND P6, PT, R20, UR13, PT ;  /* 0x0000000d14007c0c */ /* 0x000fe2000bfc6270 */
[----:B------:R-:W2:Y:S04]  /*15bb0*/  LDL R21, [R1+0x5a4] ;  /* 0x0005a40001157983 */ /* 0x000ea80000100800 */
[----:B------:R4:W3:Y:S04]  /*15bc0*/  @!P4 LDG.E.U8 R172, desc[UR20][R10.64] ;  /* 0x000000140aacc981 */ /* 0x0008e8000c1e1100 */
[----:B------:R-:W2:Y:S01]  /*15bd0*/  LDL R20, [R1+0x5a8] ;  /* 0x0005a80001147983 */ /* 0x000ea20000100800 */
[----:B----4-:R-:W-:-:S02]  /*15be0*/  @!P5 IMAD.MOV.U32 R10, RZ, RZ, R18 ;  /* 0x000000ffff0ad224 */ /* 0x010fc400078e0012 */
[----:B------:R-:W-:Y:S02]  /*15bf0*/  @!P5 IMAD.MOV.U32 R11, RZ, RZ, R19 ;  /* 0x000000ffff0bd224 */ /* 0x000fe400078e0013 */
[----:B------:R-:W4:Y:S04]  /*15c00*/  LDL R19, [R1+0x59c] ;  /* 0x00059c0001137983 */ /* 0x000f280000100800 */
[----:B------:R1:W3:Y:S01]  /*15c10*/  @!P5 LDG.E.U8 R175, desc[UR20][R10.64] ;  /* 0x000000140aafd981 */ /* 0x0002e2000c1e1100 */
[----:B0-----:R-:W-:-:S04]  /*15c20*/  SHF.R.U32.HI R159, RZ, 0x6, R159 ;  /* 0x00000006ff9f7819 */ /* 0x001fc8000001169f */
[----:B------:R-:W-:Y:S01]  /*15c30*/  SGXT.U32 R159, R159, 0x1 ;  /* 0x000000019f9f781a */ /* 0x000fe20000000000 */
[----:B-1----:R-:W-:Y:S02]  /*15c40*/  @!P2 IMAD.MOV.U32 R10, RZ, RZ, R9 ;  /* 0x000000ffff0aa224 */ /* 0x002fe400078e0009 */
[----:B------:R-:W-:Y:S01]  /*15c50*/  @!P2 IMAD.MOV.U32 R11, RZ, RZ, R17 ;  /* 0x000000ffff0ba224 */ /* 0x000fe200078e0011 */
[----:B------:R-:W-:Y:S01]  /*15c60*/  LOP3.LUT R18, R159, 0x2c, RZ, 0xfc, !PT ;  /* 0x0000002c9f127812 */ /* 0x000fe200078efcff */
[----:B------:R-:W3:Y:S04]  /*15c70*/  LDL R17, [R1+0x594] ;  /* 0x0005940001117983 */ /* 0x000ee80000100800 */
[----:B------:R0:W3:Y:S01]  /*15c80*/  @!P2 LDG.E.U8 R174, desc[UR20][R10.64] ;  /* 0x000000140aaea981 */ /* 0x0000e2000c1e1100 */
[----:B------:R-:W-:-:S03]  /*15c90*/  ISETP.GE.AND P1, PT, R18, UR13, PT ;  /* 0x0000000d12007c0c */ /* 0x000fc6000bf26270 */
[----:B------:R-:W4:Y:S04]  /*15ca0*/  LDL R18, [R1+0x5a0] ;  /* 0x0005a00001127983 */ /* 0x000f280000100800 */
[----:B------:R-:W3:Y:S04]  /*15cb0*/  LDL R9, [R1+0x598] ;  /* 0x0005980001097983 */ /* 0x000ee80000100800 */
[----:B------:R-:W2:Y:S01]  /*15cc0*/  LDL R11, [R1+0x5ac] ;  /* 0x0005ac00010b7983 */ /* 0x000ea20000100800 */
[----:B------:R-:W0:Y:S01]  /*15cd0*/  S2R R159, SR_TID.X ;  /* 0x00000000009f7919 */ /* 0x000e220000002100 */
[----:B------:R-:W-:-:S02]  /*15ce0*/  PRMT R177, RZ, 0x7610, R177 ;  /* 0x00007610ffb17816 */ /* 0x000fc400000000b1 */
[----:B------:R-:W-:Y:S02]  /*15cf0*/  PRMT R176, RZ, 0x7610, R176 ;  /* 0x00007610ffb07816 */ /* 0x000fe400000000b0 */
[----:B------:R-:W-:Y:S02]  /*15d00*/  PRMT R179, RZ, 0x7610, R179 ;  /* 0x00007610ffb37816 */ /* 0x000fe400000000b3 */
[----:B0-----:R-:W-:Y:S02]  /*15d10*/  LEA.HI R10, R159, 0x2e, RZ, 0x1a ;  /* 0x0000002e9f0a7811 */ /* 0x001fe400078fd0ff */
[----:B------:R-:W-:-:S04]  /*15d20*/  SHF.R.U32.HI R159, RZ, 0x6, R159 ;  /* 0x00000006ff9f7819 */ /* 0x000fc8000001169f */
[----:B------:R-:W-:Y:S02]  /*15d30*/  SGXT.U32 R159, R159, 0x1 ;  /* 0x000000019f9f781a */ /* 0x000fe40000000000 */
[----:B------:R-:W-:Y:S02]  /*15d40*/  ISETP.GE.AND P4, PT, R10, UR13, PT ;  /* 0x0000000d0a007c0c */ /* 0x000fe4000bf86270 */
[----:B------:R-:W-:Y:S01]  /*15d50*/  PRMT R178, RZ, 0x7610, R178 ;  /* 0x00007610ffb27816 */ /* 0x000fe200000000b2 */
[----:B------:R-:W-:Y:S01]  /*15d60*/  @!P3 IMAD.MOV.U32 R10, RZ, RZ, R22 ;  /* 0x000000ffff0ab224 */ /* 0x000fe200078e0016 */
[----:B------:R-:W-:Y:S02]  /*15d70*/  LOP3.LUT R22, R159, 0x30, RZ, 0xfc, !PT ;  /* 0x000000309f167812 */ /* 0x000fe400078efcff */
[----:B------:R-:W0:Y:S02]  /*15d80*/  S2R R159, SR_TID.X ;  /* 0x00000000009f7919 */ /* 0x000e240000002100 */
[----:B------:R-:W-:-:S02]  /*15d90*/  ISETP.GE.AND P5, PT, R22, UR13, PT ;  /* 0x0000000d16007c0c */ /* 0x000fc4000bfa6270 */
[--C-:B0-----:R-:W-:Y:S02]  /*15da0*/  SHF.R.U32.HI R22, RZ, 0x6, R159.reuse ;  /* 0x00000006ff167819 */ /* 0x101fe4000001169f */
[----:B------:R-:W-:Y:S02]  /*15db0*/  SHF.R.U32.HI R159, RZ, 0x6, R159 ;  /* 0x00000006ff9f7819 */ /* 0x000fe4000001169f */
[----:B------:R-:W-:Y:S02]  /*15dc0*/  SGXT.U32 R22, R22, 0x1 ;  /* 0x000000011616781a */ /* 0x000fe40000000000 */
[----:B------:R-:W-:Y:S01]  /*15dd0*/  SGXT.U32 R159, R159, 0x1 ;  /* 0x000000019f9f781a */ /* 0x000fe20000000000 */
[----:B--2---:R0:W2:Y:S02]  /*15de0*/  @!P3 LDG.E.U8 R177, desc[UR20][R10.64] ;  /* 0x000000140ab1b981 */ /* 0x0040a4000c1e1100 */
[----:B0-----:R-:W-:Y:S02]  /*15df0*/  @!P6 IMAD.MOV.U32 R10, RZ, RZ, R20 ;  /* 0x000000ffff0ae224 */ /* 0x001fe400078e0014 */
[----:B------:R-:W-:Y:S01]  /*15e00*/  @!P6 IMAD.MOV.U32 R11, RZ, RZ, R21 ;  /* 0x000000ffff0be224 */ /* 0x000fe200078e0015 */
[----:B------:R-:W-:Y:S01]  /*15e10*/  LOP3.LUT R20, R22, 0x32, RZ, 0xfc, !PT ;  /* 0x0000003216147812 */ /* 0x000fe200078efcff */
[----:B------:R-:W2:Y:S04]  /*15e20*/  LDL R21, [R1+0x584] ;  /* 0x0005840001157983 */ /* 0x000ea80000100800 */
[----:B------:R4:W2:Y:S02]  /*15e30*/  @!P6 LDG.E.U8 R176, desc[UR20][R10.64] ;  /* 0x000000140ab0e981 */ /* 0x0008a4000c1e1100 */
[----:B----4-:R-:W-:-:S02]  /*15e40*/  @!P1 IMAD.MOV.U32 R10, RZ, RZ, R18 ;  /* 0x000000ffff0a9224 */ /* 0x010fc400078e0012 */
[----:B------:R-:W-:Y:S01]  /*15e50*/  @!P1 IMAD.MOV.U32 R11, RZ, RZ, R19 ;  /* 0x000000ffff0b9224 */ /* 0x000fe200078e0013 */
[----:B------:R-:W-:Y:S01]  /*15e60*/  LOP3.LUT R18, R159, 0x34, RZ, 0xfc, !PT ;  /* 0x000000349f127812 */ /* 0x000fe200078efcff */
[----:B------:R-:W4:Y:S04]  /*15e70*/  LDL R19, [R1+0x588] ;  /* 0x0005880001137983 */ /* 0x000f280000100800 */
[----:B------:R3:W2:Y:S02]  /*15e80*/  @!P1 LDG.E.U8 R179, desc[UR20][R10.64] ;  /* 0x000000140ab39981 */ /* 0x0006a4000c1e1100 */
[----:B---3--:R-:W-:Y:S02]  /*15e90*/  @!P4 IMAD.MOV.U32 R10, RZ, RZ, R9 ;  /* 0x000000ffff0ac224 */ /* 0x008fe400078e0009 */
[----:B------:R-:W-:Y:S01]  /*15ea0*/  @!P4 IMAD.MOV.U32 R11, RZ, RZ, R17 ;  /* 0x000000ffff0bc224 */ /* 0x000fe200078e0011 */
[----:B------:R-:W-:Y:S01]  /*15eb0*/  ISETP.GE.AND P2, PT, R20, UR13, PT ;  /* 0x0000000d14007c0c */ /* 0x000fe2000bf46270 */
[----:B------:R-:W3:Y:S04]  /*15ec0*/  LDL R17, [R1+0x574] ;  /* 0x0005740001117983 */ /* 0x000ee80000100800 */
[----:B------:R0:W3:Y:S01]  /*15ed0*/  @!P4 LDG.E.U8 R178, desc[UR20][R10.64] ;  /* 0x000000140ab2c981 */ /* 0x0000e2000c1e1100 */
[----:B------:R-:W-:-:S03]  /*15ee0*/  ISETP.GE.AND P3, PT, R18, UR13, PT ;  /* 0x0000000d12007c0c */ /* 0x000fc6000bf66270 */
[----:B------:R-:W3:Y:S04]  /*15ef0*/  LDL R20, [R1+0x57c] ;  /* 0x00057c0001147983 */ /* 0x000ee80000100800 */
[----:B------:R-:W3:Y:S04]  /*15f00*/  LDL R18, [R1+0x580] ;  /* 0x0005800001127983 */ /* 0x000ee80000100800 */
[----:B------:R-:W0:Y:S04]  /*15f10*/  LDL R10, [R1+0x58c] ;  /* 0x00058c00010a7983 */ /* 0x000e280000100800 */
[----:B------:R-:W0:Y:S04]  /*15f20*/  LDL R11, [R1+0x590] ;  /* 0x00059000010b7983 */ /* 0x000e280000100800 */
[----:B------:R-:W3:Y:S01]  /*15f30*/  LDL R9, [R1+0x578] ;  /* 0x0005780001097983 */ /* 0x000ee20000100800 */
[----:B------:R-:W1:Y:S01]  /*15f40*/  S2R R159, SR_TID.X ;  /* 0x00000000009f7919 */ /* 0x000e620000002100 */
[----:B------:R-:W-:-:S02]  /*15f50*/  PRMT R181, RZ, 0x7610, R181 ;  /* 0x00007610ffb57816 */ /* 0x000fc400000000b5 */
[----:B------:R-:W-:Y:S02]  /*15f60*/  PRMT R180, RZ, 0x7610, R180 ;  /* 0x00007610ffb47816 */ /* 0x000fe400000000b4 */
[----:B------:R-:W-:Y:S02]  /*15f70*/  PRMT R183, RZ, 0x7610, R183 ;  /* 0x00007610ffb77816 */ /* 0x000fe400000000b7 */
[----:B------:R-:W-:Y:S02]  /*15f80*/  PRMT R182, RZ, 0x7610, R182 ;  /* 0x00007610ffb67816 */ /* 0x000fe400000000b6 */
[--C-:B-1----:R-:W-:Y:S02]  /*15f90*/  SHF.R.U32.HI R22, RZ, 0x6, R159.reuse ;  /* 0x00000006ff167819 */ /* 0x102fe4000001169f */
[----:B------:R-:W-:Y:S02]  /*15fa0*/  SHF.R.U32.HI R159, RZ, 0x6, R159 ;  /* 0x00000006ff9f7819 */ /* 0x000fe4000001169f */
[----:B------:R-:W-:-:S02]  /*15fb0*/  SGXT.U32 R22, R22, 0x1 ;  /* 0x000000011616781a */ /* 0x000fc40000000000 */
[----:B------:R-:W-:Y:S02]  /*15fc0*/  SGXT.U32 R159, R159, 0x1 ;  /* 0x000000019f9f781a */ /* 0x000fe40000000000 */
[----:B------:R-:W-:-:S04]  /*15fd0*/  LOP3.LUT R22, R22, 0x36, RZ, 0xfc, !PT ;  /* 0x0000003616167812 */ /* 0x000fc800078efcff */
[----:B------:R-:W-:Y:S02]  /*15fe0*/  ISETP.GE.AND P4, PT, R22, UR13, PT ;  /* 0x0000000d16007c0c */ /* 0x000fe4000bf86270 */
[----:B------:R-:W3:Y:S01]  /*15ff0*/  LDL.LU R22, [R1+0xbf8] ;  /* 0x000bf80001167983 */ /* 0x000ee20000300800 */
[----:B0-----:R-:W-:-:S04]  /*16000*/  @!P5 LOP3.LUT R11, R11, R10, RZ, 0x3c, !PT ;  /* 0x0000000a0b0bd212 */ /* 0x001fc800078e3cff */
[----:B------:R-:W-:-:S04]  /*16010*/  @!P5 LOP3.LUT R10, R11, R10, RZ, 0x3c, !PT ;  /* 0x0000000a0b0ad212 */ /* 0x000fc800078e3cff */
[----:B------:R-:W-:-:S05]  /*16020*/  @!P5 LOP3.LUT R11, R11, R10, RZ, 0x3c, !PT ;  /* 0x0000000a0b0bd212 */ /* 0x000fca00078e3cff */
[----:B------:R0:W3:Y:S02]  /*16030*/  @!P5 LDG.E.U8 R181, desc[UR20][R10.64] ;  /* 0x000000140ab5d981 */ /* 0x0000e4000c1e1100 */
[----:B0-----:R-:W-:Y:S01]  /*16040*/  LOP3.LUT R11, R159, 0x38, RZ, 0xfc, !PT ;  /* 0x000000389f0b7812 */ /* 0x001fe200078efcff */
[----:B----4-:R-:W-:Y:S02]  /*16050*/  @!P2 IMAD.MOV.U32 R10, RZ, RZ, R19 ;  /* 0x000000ffff0aa224 */ /* 0x010fe400078e0013 */
[----:B------:R-:W4:Y:S01]  /*16060*/  LDL R19, [R1+0x570] ;  /* 0x0005700001137983 */ /* 0x000f220000100800 */
[----:B------:R-:W-:Y:S01]  /*16070*/  ISETP.GE.AND P1, PT, R11, UR13, PT ;  /* 0x0000000d0b007c0c */ /* 0x000fe2000bf26270 */
[----:B--2---:R-:W-:-:S05]  /*16080*/  @!P2 IMAD.MOV.U32 R11, RZ, RZ, R21 ;  /* 0x000000ffff0ba224 */ /* 0x004fca00078e0015 */
[----:B------:R3:W2:Y:S02]  /*16090*/  @!P2 LDG.E.U8 R180, desc[UR20][R10.64] ;  /* 0x000000140ab4a981 */ /* 0x0006a4000c1e1100 */
[----:B---3--:R-:W-:Y:S02]  /*160a0*/  @!P3 IMAD.MOV.U32 R10, RZ, RZ, R18 ;  /* 0x000000ffff0ab224 */ /* 0x008fe400078e0012 */
[----:B------:R-:W-:Y:S01]  /*160b0*/  @!P3 IMAD.MOV.U32 R11, RZ, RZ, R20 ;  /* 0x000000ffff0bb224 */ /* 0x000fe200078e0014 */
[----:B------:R-:W0:Y:S04]  /*160c0*/  S2R R159, SR_TID.X ;  /* 0x00000000009f7919 */ /* 0x000e280000002100 */
[----:B------:R1:W3:Y:S04]  /*160d0*/  @!P3 LDG.E.U8 R183, desc[UR20][R10.64] ;  /* 0x000000140ab7b981 */ /* 0x0002e8000c1e1100 */
[----:B------:R-:W2:Y:S04]  /*160e0*/  LDL R20, [R1+0x564] ;  /* 0x0005640001147983 */ /* 0x000ea80000100800 */
[----:B------:R-:W3:Y:S01]  /*160f0*/  LDL R18, [R1+0x568] ;  /* 0x0005680001127983 */ /* 0x000ee20000100800 */
[----:B-1----:R-:W-:-:S02]  /*16100*/  @!P4 IMAD.MOV.U32 R10, RZ, RZ, R9 ;  /* 0x000000ffff0ac224 */ /* 0x002fc400078e0009 */
[----:B------:R-:W-:Y:S01]  /*16110*/  @!P4 IMAD.MOV.U32 R11, RZ, RZ, R17 ;  /* 0x000000ffff0bc224 */ /* 0x000fe200078e0011 */
[----:B------:R-:W2:Y:S04]  /*16120*/  LDL R9, [R1+0x558] ;  /* 0x0005580001097983 */ /* 0x000ea80000100800 */
[----:B------:R1:W2:Y:S04]  /*16130*/  @!P4 LDG.E.U8 R182, desc[UR20][R10.64] ;  /* 0x000000140ab6c981 */ /* 0x0002a8000c1e1100 */
[----:B------:R-:W2:Y:S01]  /*16140*/  LDL R17, [R1+0x554] ;  /* 0x0005540001117983 */ /* 0x000ea20000100800 */
[----:B-1----:R-:W1:Y:S02]  /*16150*/  S2R R11, SR_TID.X ;  /* 0x00000000000b7919 */ /* 0x002e640000002100 */
[----:B-1----:R-:W-:-:S02]  /*16160*/  LEA.HI R10, R11, 0x3e, RZ, 0x1a ;  /* 0x0000003e0b0a7811 */ /* 0x002fc400078fd0ff */
[----:B------:R-:W3:Y:S01]  /*16170*/  LDL R11, [R1+0x56c] ;  /* 0x00056c00010b7983 */ /* 0x000ee20000100800 */
[--C-:B0-----:R-:W-:Y:S02]  /*16180*/  SHF.R.U32.HI R21, RZ, 0x6, R159.reuse ;  /* 0x00000006ff157819 */ /* 0x101fe4000001169f */
[----:B------:R-:W-:Y:S02]  /*16190*/  SHF.R.U32.HI R159, RZ, 0x6, R159 ;  /* 0x00000006ff9f7819 */ /* 0x000fe4000001169f */
[----:B------:R-:W-:Y:S02]  /*161a0*/  SGXT.U32 R21, R21, 0x1 ;  /* 0x000000011515781a */ /* 0x000fe40000000000 */
[----:B------:R-:W-:Y:S02]  /*161b0*/  SGXT.U32 R159, R159, 0x1 ;  /* 0x000000019f9f781a */ /* 0x000fe40000000000 */
[----:B------:R-:W-:-:S04]  /*161c0*/  LOP3.LUT R21, R21, 0x3a, RZ, 0xfc, !PT ;  /* 0x0000003a15157812 */ /* 0x000fc800078efcff */
[----:B------:R-:W-:Y:S02]  /*161d0*/  ISETP.GE.AND P5, PT, R21, UR13, PT ;  /* 0x0000000d15007c0c */ /* 0x000fe4000bfa6270 */
[----:B------:R-:W-:Y:S02]  /*161e0*/  LOP3.LUT R21, R159, 0x3c, RZ, 0xfc, !PT ;  /* 0x0000003c9f157812 */ /* 0x000fe400078efcff */
[----:B------:R-:W2:Y:S02]  /*161f0*/  LDL R159, [R1+0x55c] ;  /* 0x00055c00019f7983 */ /* 0x000ea40000100800 */
[----:B------:R-:W-:Y:S02]  /*16200*/  ISETP.GE.AND P3, PT, R21, UR13, PT ;  /* 0x0000000d15007c0c */ /* 0x000fe4000bf66270 */
[----:B------:R-:W2:Y:S01]  /*16210*/  LDL R21, [R1+0x560] ;  /* 0x0005600001157983 */ /* 0x000ea20000100800 */
[----:B------:R-:W-:Y:S02]  /*16220*/  PRMT R185, RZ, 0x7610, R185 ;  /* 0x00007610ffb97816 */ /* 0x000fe400000000b9 */
[----:B------:R-:W-:-:S02]  /*16230*/  ISETP.GE.AND P2, PT, R10, UR13, PT ;  /* 0x0000000d0a007c0c */ /* 0x000fc4000bf46270 */
[----:B------:R-:W-:Y:S02]  /*16240*/  PRMT R184, RZ, 0x7610, R184 ;  /* 0x00007610ffb87816 */ /* 0x000fe400000000b8 */
[----:B------:R-:W-:Y:S02]  /*16250*/  PRMT R187, RZ, 0x7610, R187 ;  /* 0x00007610ffbb7816 */ /* 0x000fe400000000bb */
[----:B------:R-:W-:Y:S01]  /*16260*/  PRMT R186, RZ, 0x7610, R186 ;  /* 0x00007610ffba7816 */ /* 0x000fe200000000ba */
[----:B----4-:R-:W-:Y:S02]  /*16270*/  @!P1 IMAD.MOV.U32 R10, RZ, RZ, R19 ;  /* 0x000000ffff0a9224 */ /* 0x010fe400078e0013 */
[----:B------:R-:W0:Y:S03]  /*16280*/  S2R R19, SR_TID.X ;  /* 0x0000000000137919 */ /* 0x000e260000002100 */
[----:B---3--:R1:W3:Y:S02]  /*16290*/  @!P1 LDG.E.U8 R185, desc[UR20][R10.64] ;  /* 0x000000140ab99981 */ /* 0x0082e4000c1e1100 */
[----:B-1----:R-:W1:Y:S01]  /*162a0*/  S2R R11, SR_TID.X ;  /* 0x00000000000b7919 */ /* 0x002e620000002100 */
[----:B------:R-:W-:Y:S01]  /*162b0*/  @!P5 IMAD.MOV.U32 R10, RZ, RZ, R18 ;  /* 0x000000ffff0ad224 */ /* 0x000fe200078e0012 */
[----:B-1----:R-:W-:-:S04]  /*162c0*/  SHF.R.U32.HI R11, RZ, 0x6, R11 ;  /* 0x00000006ff0b7819 */ /* 0x002fc8000001160b */
[----:B------:R-:W-:-:S04]  /*162d0*/  SGXT.U32 R11, R11, 0x1 ;  /* 0x000000010b0b781a */ /* 0x000fc80000000000 */
[----:B------:R-:W-:-:S04]  /*162e0*/  LOP3.LUT R11, R11, 0x40, RZ, 0xfc, !PT ;  /* 0x000000400b0b7812 */ /* 0x000fc800078efcff */
[----:B------:R-:W-:Y:S01]  /*162f0*/  ISETP.GE.AND P6, PT, R11, UR13, PT ;  /* 0x0000000d0b007c0c */ /* 0x000fe2000bfc6270 */
[----:B--2---:R-:W-:-:S05]  /*16300*/  @!P5 IMAD.MOV.U32 R11, RZ, RZ, R20 ;  /* 0x000000ffff0bd224 */ /* 0x004fca00078e0014 */
[----:B------:R1:W2:Y:S02]  /*16310*/  @!P5 LDG.E.U8 R184, desc[UR20][R10.64] ;  /* 0x000000140ab8d981 */ /* 0x0002a4000c1e1100 */
[----:B-1----:R-:W-:Y:S02]  /*16320*/  @!P3 IMAD.MOV.U32 R10, RZ, RZ, R21 ;  /* 0x000000ffff0ab224 */ /* 0x002fe400078e0015 */
[----:B------:R-:W-:-:S05]  /*16330*/  @!P3 IMAD.MOV.U32 R11, RZ, RZ, R159 ;  /* 0x000000ffff0bb224 */ /* 0x000fca00078e009f */
[----:B------:R1:W4:Y:S01]  /*16340*/  @!P3 LDG.E.U8 R187, desc[UR20][R10.64] ;  /* 0x000000140abbb981 */ /* 0x000322000c1e1100 */
[----:B0-----:R-:W-:Y:S01]  /*16350*/  SHF.R.U32.HI R19, RZ, 0x6, R19 ;  /* 0x00000006ff137819 */ /* 0x001fe20000011613 */
[----:B-1----:R-:W-:Y:S02]  /*16360*/  @!P2 IMAD.MOV.U32 R10, RZ, RZ, R9 ;  /* 0x000000ffff0aa224 */ /* 0x002fe400078e0009 */
[----:B------:R-:W-:Y:S01]  /*16370*/  @!P2 IMAD.MOV.U32 R11, RZ, RZ, R17 ;  /* 0x000000ffff0ba224 */ /* 0x000fe200078e0011 */
[----:B------:R-:W-:Y:S01]  /*16380*/  SGXT.U32 R19, R19, 0x1 ;  /* 0x000000011313781a */ /* 0x000fe20000000000 */
[----:B------:R-:W3:Y:S04]  /*16390*/  LDL R17, [R1+0x53c] ;  /* 0x00053c0001117983 */ /* 0x000ee80000100800 */
[----:B------:R0:W4:Y:S01]  /*163a0*/  @!P2 LDG.E.U8 R186, desc[UR20][R10.64] ;  /* 0x000000140abaa981 */ /* 0x000122000c1e1100 */
[----:B------:R-:W-:-:S03]  /*163b0*/  LOP3.LUT R18, R19, 0x42, RZ, 0xfc, !PT ;  /* 0x0000004213127812 */ /* 0x000fc600078efcff */
[----:B------:R-:W2:Y:S04]  /*163c0*/  LDL R19, [R1+0x544] ;  /* 0x0005440001137983 */ /* 0x000ea80000100800 */
[----:B------:R-:W3:Y:S04]  /*163d0*/  LDL R9, [R1+0x540] ;  /* 0x0005400001097983 */ /* 0x000ee80000100800 */
[----:B------:R-:W0:Y:S04]  /*163e0*/  LDL R10, [R1+0x54c] ;  /* 0x00054c00010a7983 */ /* 0x000e280000100800 */
[----:B------:R-:W0:Y:S01]  /*163f0*/  LDL R11, [R1+0x550] ;  /* 0x00055000010b7983 */ /* 0x000e220000100800 */
[----:B------:R-:W-:-:S03]  /*16400*/  ISETP.GE.AND P4, PT, R18, UR13, PT ;  /* 0x0000000d12007c0c */ /* 0x000fc6000bf86270 */
[----:B------:R-:W4:Y:S01]  /*16410*/  LDL R18, [R1+0x548] ;  /* 0x0005480001127983 */ /* 0x000f220000100800 */
[----:B------:R-:W1:Y:S01]  /*16420*/  S2R R20, SR_TID.X ;  /* 0x0000000000147919 */ /* 0x000e620000002100 */
[----:B------:R-:W1:Y:S01]  /*16430*/  S2R R159, SR_TID.X ;  /* 0x00000000009f7919 */ /* 0x000e620000002100 */
[----:B------:R-:W-:Y:S02]  /*16440*/  PRMT R205, RZ, 0x7610, R205 ;  /* 0x00007610ffcd7816 */ /* 0x000fe400000000cd */
[----:B------:R-:W-:Y:S02]  /*16450*/  PRMT R201, RZ, 0x7610, R201 ;  /* 0x00007610ffc97816 */ /* 0x000fe400000000c9 */
[----:B-1----:R-:W-:-:S04]  /*16460*/  SHF.R.U32.HI R20, RZ, 0x6, R20 ;  /* 0x00000006ff147819 */ /* 0x002fc80000011614 */
[----:B------:R-:W-:Y:S02]  /*16470*/  SGXT.U32 R20, R20, 0x1 ;  /* 0x000000011414781a */ /* 0x000fe40000000000 */
[----:B------:R-:W-:Y:S02]  /*16480*/  SHF.R.U32.HI R21, RZ, 0x6, R159 ;  /* 0x00000006ff157819 */ /* 0x000fe4000001169f */
[----:B------:R-:W-:Y:S02]  /*16490*/  LOP3.LUT R20, R20, 0x44, RZ, 0xfc, !PT ;  /* 0x0000004414147812 */ /* 0x000fe400078efcff */
[----:B------:R-:W-:Y:S02]  /*164a0*/  SGXT.U32 R21, R21, 0x1 ;  /* 0x000000011515781a */ /* 0x000fe40000000000 */
[----:B------:R-:W-:Y:S02]  /*164b0*/  ISETP.GE.AND P1, PT, R20, UR13, PT ;  /* 0x0000000d14007c0c */ /* 0x000fe4000bf26270 */
[----:B------:R-:W-:-:S02]  /*164c0*/  LOP3.LUT R20, R21, 0x46, RZ, 0xfc, !PT ;  /* 0x0000004615147812 */ /* 0x000fc400078efcff */
[----:B------:R-:W3:Y:S02]  /*164d0*/  LDL R21, [R1+0x534] ;  /* 0x0005340001157983 */ /* 0x000ee40000100800 */
[----:B------:R-:W-:Y:S02]  /*164e0*/  ISETP.GE.AND P5, PT, R20, UR13, PT ;  /* 0x0000000d14007c0c */ /* 0x000fe4000bfa6270 */
[----:B------:R-:W3:Y:S01]  /*164f0*/  LDL R20, [R1+0x538] ;  /* 0x0005380001147983 */ /* 0x000ee20000100800 */
[----:B0-----:R-:W-:-:S04]  /*16500*/  @!P6 LOP3.LUT R11, R11, R10, RZ, 0x3c, !PT ;  /* 0x0000000a0b0be212 */ /* 0x001fc800078e3cff */
[----:B------:R-:W-:-:S04]  /*16510*/  @!P6 LOP3.LUT R10, R11, R10, RZ, 0x3c, !PT ;  /* 0x0000000a0b0ae212 */ /* 0x000fc800078e3cff */
[----:B------:R-:W-:-:S05]  /*16520*/  @!P6 LOP3.LUT R11, R11, R10, RZ, 0x3c, !PT ;  /* 0x0000000a0b0be212 */ /* 0x000fca00078e3cff */
[----:B------:R4:W3:Y:S02]  /*16530*/  @!P6 LDG.E.U8 R205, desc[UR20][R10.64] ;  /* 0x000000140acde981 */ /* 0x0008e4000c1e1100 */
[----:B----4-:R-:W-:Y:S02]  /*16540*/  @!P4 IMAD.MOV.U32 R10, RZ, RZ, R18 ;  /* 0x000000ffff0ac224 */ /* 0x010fe400078e0012 */
[----:B--2---:R-:W-:Y:S01]  /*16550*/  @!P4 IMAD.MOV.U32 R11, RZ, RZ, R19 ;  /* 0x000000ffff0bc224 */ /* 0x004fe200078e0013 */
[----:B------:R-:W2:Y:S04]  /*16560*/  LDL R18, [R1+0x530] ;  /* 0x0005300001127983 */ /* 0x000ea80000100800 */
[----:B------:R0:W4:Y:S04]  /*16570*/  @!P4 LDG.E.U8 R201, desc[UR20][R10.64] ;  /* 0x000000140ac9c981 */ /* 0x000128000c1e1100 */
[----:B------:R-:W4:Y:S01]  /*16580*/  LDL R19, [R1+0x52c] ;  /* 0x00052c0001137983 */ /* 0x000f220000100800 */
[----:B0-----:R-:W0:Y:S01]  /*16590*/  S2R R11, SR_TID.X ;  /* 0x00000000000b7919 */ /* 0x001e220000002100 */
[----:B---3--:R-:W-:-:S02]  /*165a0*/  @!P1 IMAD.MOV.U32 R10, RZ, RZ, R9 ;  /* 0x000000ffff0a9224 */ /* 0x008fc400078e0009 */
[----:B------:R-:W3:Y:S01]  /*165b0*/  LDL R9, [R1+0x528] ;  /* 0x0005280001097983 */ /* 0x000ee20000100800 */
[----:B0-----:R-:W-:-:S04]  /*165c0*/  SHF.R.U32.HI R11, RZ, 0x6, R11 ;  /* 0x00000006ff0b7819 */ /* 0x001fc8000001160b */
[----:B------:R-:W-:-:S04]  /*165d0*/  SGXT.U32 R11, R11, 0x1 ;  /* 0x000000010b0b781a */ /* 0x000fc80000000000 */
[----:B------:R-:W-:-:S04]  /*165e0*/  LOP3.LUT R11, R11, 0x4a, RZ, 0xfc, !PT ;  /* 0x0000004a0b0b7812 */ /* 0x000fc800078efcff */
[----:B------:R-:W-:Y:S01]  /*165f0*/  ISETP.GE.AND P2, PT, R11, UR13, PT ;  /* 0x0000000d0b007c0c */ /* 0x000fe2000bf46270 */
[----:B------:R-:W-:Y:S02]  /*16600*/  @!P1 IMAD.MOV.U32 R11, RZ, RZ, R17 ;  /* 0x000000ffff0b9224 */ /* 0x000fe400078e0011 */
[----:B------:R-:W3:Y:S01]  /*16610*/  LDL R17, [R1+0x524] ;  /* 0x0005240001117983 */ /* 0x000ee20000100800 */
[----:B------:R-:W-:-:S04]  /*16620*/  SHF.R.U32.HI R159, RZ, 0x6, R159 ;  /* 0x00000006ff9f7819 */ /* 0x000fc8000001169f */
[----:B------:R-:W-:-:S04]  /*16630*/  SGXT.U32 R159, R159, 0x1 ;  /* 0x000000019f9f781a */ /* 0x000fc80000000000 */
[----:B------:R-:W-:-:S04]  /*16640*/  LOP3.LUT R159, R159, 0x48, RZ, 0xfc, !PT ;  /* 0x000000489f9f7812 */ /* 0x000fc800078efcff */
[----:B------:R-:W-:Y:S02]  /*16650*/  ISETP.GE.AND P3, PT, R159, UR13, PT ;  /* 0x0000000d9f007c0c */ /* 0x000fe4000bf66270 */
[----:B------:R-:W0:Y:S02]  /*16660*/  S2R R159, SR_TID.X ;  /* 0x00000000009f7919 */ /* 0x000e240000002100 */
[----:B0-----:R-:W-:-:S04]  /*16670*/  SHF.R.U32.HI R159, RZ, 0x6, R159 ;  /* 0x00000006ff9f7819 */ /* 0x001fc8000001169f */
[----:B------:R-:W-:-:S04]  /*16680*/  SGXT.U32 R159, R159, 0x1 ;  /* 0x000000019f9f781a */ /* 0x000fc80000000000 */
[----:B------:R-:W-:-:S04]  /*16690*/  LOP3.LUT R159, R159, 0x4c, RZ, 0xfc, !PT ;  /* 0x0000004c9f9f7812 */ /* 0x000fc800078efcff */
[----:B------:R-:W-:Y:S02]  /*166a0*/  ISETP.GE.AND P6, PT, R159, UR13, PT ;  /* 0x0000000d9f007c0c */ /* 0x000fe4000bfc6270 */
[----:B------:R-:W0:Y:S01]  /*166b0*/  S2R R159, SR_TID.X ;  /* 0x00000000009f7919 */ /* 0x000e220000002100 */
[----:B------:R-:W-:Y:S02]  /*166c0*/  PRMT R197, RZ, 0x7610, R197 ;  /* 0x00007610ffc57816 */ /* 0x000fe400000000c5 */
[----:B------:R-:W-:-:S04]  /*166d0*/  PRMT R193, RZ, 0x7610, R193 ;  /* 0x00007610ffc17816 */ /* 0x000fc800000000c1 */
[----:B------:R1:W3:Y:S02]  /*166e0*/  @!P1 LDG.E.U8 R197, desc[UR20][R10.64] ;  /* 0x000000140ac59981 */ /* 0x0002e4000c1e1100 */
[----:B-1----:R-:W-:Y:S02]  /*166f0*/  @!P5 IMAD.MOV.U32 R10, RZ, RZ, R20 ;  /* 0x000000ffff0ad224 */ /* 0x002fe400078e0014 */
[----:B------:R-:W-:Y:S01]  /*16700*/  @!P5 IMAD.MOV.U32 R11, RZ, RZ, R21 ;  /* 0x000000ffff0bd224 */ /* 0x000fe200078e0015 */
[----:B------:R-:W-:Y:S01]  /*16710*/  PRMT R191, RZ, 0x7610, R191 ;  /* 0x00007610ffbf7816 */ /* 0x000fe200000000bf */
[----:B------:R-:W3:Y:S04]  /*16720*/  LDL R21, [R1+0x51c] ;  /* 0x00051c0001157983 */ /* 0x000ee80000100800 */
[----:B------:R0:W3:Y:S04]  /*16730*/  @!P5 LDG.E.U8 R193, desc[UR20][R10.64] ;  /* 0x000000140ac1d981 */ /* 0x0000e8000c1e1100 */
[----:B------:R-:W3:Y:S01]  /*16740*/  LDL R20, [R1+0x520] ;  /* 0x0005200001147983 */ /* 0x000ee20000100800 */
[----:B0-----:R-:W-:-:S02]  /*16750*/  LEA.HI R11, R159, 0x4e, RZ, 0x1a ;  /* 0x0000004e9f0b7811 */ /* 0x001fc400078fd0ff */
[----:B------:R-:W-:Y:S02]  /*16760*/  SHF.R.U32.HI R159, RZ, 0x6, R159 ;  /* 0x00000006ff9f7819 */ /* 0x000fe4000001169f */
[----:B------:R-:W-:Y:S02]  /*16770*/  ISETP.GE.AND P4, PT, R11, UR13, PT ;  /* 0x0000000d0b007c0c */ /* 0x000fe4000bf86270 */
[----:B------:R-:W-:Y:S01]  /*16780*/  SGXT.U32 R159, R159, 0x1 ;  /* 0x000000019f9f781a */ /* 0x000fe20000000000 */
[----:B--2---:R-:W-:Y:S02]  /*16790*/  @!P3 IMAD.MOV.U32 R10, RZ, RZ, R18 ;  /* 0x000000ffff0ab224 */ /* 0x004fe400078e0012 */
[----:B------:R-:W2:Y:S01]  /*167a0*/  LDL R18, [R1+0x518] ;  /* 0x0005180001127983 */ /* 0x000ea20000100800 */
[----:B----4-:R-:W-:-:S03]  /*167b0*/  @!P3 IMAD.MOV.U32 R11, RZ, RZ, R19 ;  /* 0x000000ffff0bb224 */ /* 0x010fc600078e0013 */
[----:B------:R-:W4:Y:S04]  /*167c0*/  LDL R19, [R1+0x514] ;  /* 0x0005140001137983 */ /* 0x000f280000100800 */
[----:B------:R0:W4:Y:S02]  /*167d0*/  @!P3 LDG.E.U8 R191, desc[UR20][R10.64] ;  /* 0x000000140abfb981 */ /* 0x000124000c1e1100 */
[----:B0-----:R-:W-:Y:S01]  /*167e0*/  LOP3.LUT R11, R159, 0x50, RZ, 0xfc, !PT ;  /* 0x000000509f0b7812 */ /* 0x001fe200078efcff */
[----:B---3--:R-:W-:Y:S02]  /*167f0*/  @!P2 IMAD.MOV.U32 R10, RZ, RZ, R9 ;  /* 0x000000ffff0aa224 */ /* 0x008fe400078e0009 */
[----:B------:R-:W3:Y:S01]  /*16800*/  LDL R9, [R1+0x510] ;  /* 0x0005100001097983 */ /* 0x000ee20000100800 */
[----:B------:R-:W-:Y:S01]  /*16810*/  ISETP.GE.AND P1, PT, R11, UR13, PT ;  /* 0x0000000d0b007c0c */ /* 0x000fe2000bf26270 */
[----:B------:R-:W-:-:S02]  /*16820*/  @!P2 IMAD.MOV.U32 R11, RZ, RZ, R17 ;  /* 0x000000ffff0ba224 */ /* 0x000fc400078e0011 */
[----:B------:R-:W3:Y:S01]  /*16830*/  LDL R17, [R1+0x50c] ;  /* 0x00050c0001117983 */ /* 0x000ee20000100800 */
[----:B------:R-:W0:Y:S01]  /*16840*/  S2R R159, SR_TID.X ;  /* 0x00000000009f7919 */ /* 0x000e220000002100 */
[----:B------:R-:W-:-:S06]  /*16850*/  PRMT R190, RZ, 0x7610, R190 ;  /* 0x00007610ffbe7816 */ /* 0x000fcc00000000be */
[----:B------:R1:W3:Y:S01]  /*16860*/  @!P2 LDG.E.U8 R190, desc[UR20][R10.64] ;  /* 0x000000140abea981 */ /* 0x0002e2000c1e1100 */
[----:B------:R-:W-:Y:S02]  /*16870*/  PRMT R212, RZ, 0x7610, R212 ;  /* 0x00007610ffd47816 */ /* 0x000fe400000000d4 */
[----:B------:R-:W-:Y:S02]  /*16880*/  PRMT R188, RZ, 0x7610, R188 ;  /* 0x00007610ffbc7816 */ /* 0x000fe400000000bc */
[----:B0-----:R-:W-:-:S04]  /*16890*/  SHF.R.U32.HI R159, RZ, 0x6, R159 ;  /* 0x00000006ff9f7819 */ /* 0x001fc8000001169f */
[----:B------:R-:W-:-:S04]  /*168a0*/  SGXT.U32 R159, R159, 0x1 ;  /* 0x000000019f9f781a */ /* 0x000fc80000000000 */
[----:B-1----:R-:W-:-:S04]  /*168b0*/  LOP3.LUT R11, R159, 0x52, RZ, 0xfc, !PT ;  /* 0x000000529f0b7812 */ /* 0x002fc800078efcff */
[----:B------:R-:W-:Y:S02]  /*168c0*/  ISETP.GE.AND P5, PT, R11, UR13, PT ;  /* 0x0000000d0b007c0c */ /* 0x000fe4000bfa6270 */
[----:B------:R-:W-:Y:S01]  /*168d0*/  PRMT R192, RZ, 0x7610, R192 ;  /* 0x00007610ffc07816 */ /* 0x000fe200000000c0 */
[----:B------:R-:W-:Y:S02]  /*168e0*/  @!P6 IMAD.MOV.U32 R11, RZ, RZ, R21 ;  /* 0x000000ffff0be224 */ /* 0x000fe400078e0015 */
[----:B------:R-:W3:Y:S01]  /*168f0*/  LDL R21, [R1+0x508] ;  /* 0x0005080001157983 */ /* 0x000ee20000100800 */
[----:B------:R-:W-:-:S05]  /*16900*/  @!P6 IMAD.MOV.U32 R10, RZ, RZ, R20 ;  /* 0x000000ffff0ae224 */ /* 0x000fca00078e0014 */
[----:B------:R2:W3:Y:S01]  /*16910*/  @!P6 LDG.E.U8 R212, desc[UR20][R10.64] ;  /* 0x000000140ad4e981 */ /* 0x0004e2000c1e1100 */
[----:B------:R-:W0:Y:S01]  /*16920*/  S2R R159, SR_TID.X ;  /* 0x00000000009f7919 */ /* 0x000e220000002100 */
[----:B------:R-:W1:Y:S01]  /*16930*/  S2R R20, SR_TID.X ;  /* 0x0000000000147919 */ /* 0x000e620000002100 */
[----:B0-----:R-:W-:-:S04]  /*16940*/  SHF.R.U32.HI R159, RZ, 0x6, R159 ;  /* 0x00000006ff9f7819 */ /* 0x001fc8000001169f */
[----:B------:R-:W-:Y:S02]  /*16950*/  SGXT.U32 R159, R159, 0x1 ;  /* 0x000000019f9f781a */ /* 0x000fe40000000000 */
[----:B-1----:R-:W-:Y:S02]  /*16960*/  SHF.R.U32.HI R20, RZ, 0x6, R20 ;  /* 0x00000006ff147819 */ /* 0x002fe40000011614 */
[----:B------:R-:W-:Y:S02]  /*16970*/  LOP3.LUT R159, R159, 0x54, RZ, 0xfc, !PT ;  /* 0x000000549f9f7812 */ /* 0x000fe400078efcff */
[----:B------:R-:W-:Y:S01]  /*16980*/  SGXT.U32 R20, R20, 0x1 ;  /* 0x000000011414781a */ /* 0x000fe20000000000 */
[----:B--2---:R-:W-:Y:S02]  /*16990*/  @!P4 IMAD.MOV.U32 R10, RZ, RZ, R18 ;  /* 0x000000ffff0ac224 */ /* 0x004fe400078e0012 */
[----:B----4-:R-:W-:Y:S01]  /*169a0*/  @!P4 IMAD.MOV.U32 R11, RZ, RZ, R19 ;  /* 0x000000ffff0bc224 */ /* 0x010fe200078e0013 */
[----:B------:R-:W-:Y:S01]  /*169b0*/  ISETP.GE.AND P3, PT, R159, UR13, PT ;  /* 0x0000000d9f007c0c */ /* 0x000fe2000bf66270 */
[----:B------:R-:W2:Y:S04]  /*169c0*/  LDL R18, [R1+0x500] ;  /* 0x0005000001127983 */ /* 0x000ea80000100800 */
[----:B------:R3:W4:Y:S01]  /*169d0*/  @!P4 LDG.E.U8 R188, desc[UR20][R10.64] ;  /* 0x000000140abcc981 */ /* 0x000722000c1e1100 */
[----:B------:R-:W-:-:S03]  /*169e0*/  LOP3.LUT R19, R20, 0x56, RZ, 0xfc, !PT ;  /* 0x0000005614137812 */ /* 0x000fc600078efcff */
[----:B------:R-:W4:Y:S01]  /*169f0*/  LDL R159, [R1+0x4fc] ;  /* 0x0004fc00019f7983 */ /* 0x000f220000100800 */
[----:B---3--:R-:W-:Y:S02]  /*16a00*/  @!P1 IMAD.MOV.U32 R10, RZ, RZ, R9 ;  /* 0x000000ffff0a9224 */ /* 0x008fe400078e0009 */
[----:B------:R-:W-:Y:S01]  /*16a10*/  @!P1 IMAD.MOV.U32 R11, RZ, RZ, R17 ;  /* 0x000000ffff0b9224 */ /* 0x000fe200078e0011 */
[----:B------:R-:W-:Y:S01]  /*16a20*/  ISETP.GE.AND P2, PT, R19, UR13, PT ;  /* 0x0000000d13007c0c */ /* 0x000fe2000bf46270 */
[----:B------:R-:W3:Y:S04]  /*16a30*/  LDL R20, [R1+0x4f4] ;  /* 0x0004f40001147983 */ /* 0x000ee80000100800 */
[----:B------:R0:W3:Y:S04]  /*16a40*/  @!P1 LDG.E.U8 R192, desc[UR20][R10.64] ;  /* 0x000000140ac09981 */ /* 0x0000e8000c1e1100 */
[----:B------:R-:W3:Y:S04]  /*16a50*/  LDL R19, [R1+0x4f8] ;  /* 0x0004f80001137983 */ /* 0x000ee80000100800 */
[----:B------:R-:W3:Y:S01]  /*16a60*/  LDL R17, [R1+0x4ec] ;  /* 0x0004ec0001117983 */ /* 0x000ee20000100800 */
[----:B0-----:R-:W0:Y:S03]  /*16a70*/  S2R R11, SR_TID.X ;  /* 0x00000000000b7919 */ /* 0x001e260000002100 */
[----:B------:R-:W3:Y:S01]  /*16a80*/  LDL R9, [R1+0x4f0] ;  /* 0x0004f00001097983 */ /* 0x000ee20000100800 */
[----:B0-----:R-:W-:-:S04]  /*16a90*/  SHF.R.U32.HI R11, RZ, 0x6, R11 ;  /* 0x00000006ff0b7819 */ /* 0x001fc8000001160b */
[----:B------:R-:W-:-:S04]  /*16aa0*/  SGXT.U32 R11, R11, 0x1 ;  /* 0x000000010b0b781a */ /* 0x000fc80000000000 */
[----:B------:R-:W-:Y:S02]  /*16ab0*/  LOP3.LUT R10, R11, 0x58, RZ, 0xfc, !PT ;  /* 0x000000580b0a7812 */ /* 0x000fe400078efcff */
[----:B------:R-:W2:Y:S01]  /*16ac0*/  LDL R11, [R1+0x504] ;  /* 0x00050400010b7983 */ /* 0x000ea20000100800 */
[----:B------:R-:W-:Y:S02]  /*16ad0*/  PRMT R194, RZ, 0x7610, R194 ;  /* 0x00007610ffc27816 */ /* 0x000fe400000000c2 */
[----:B------:R-:W-:Y:S01]  /*16ae0*/  ISETP.GE.AND P4, PT, R10, UR13, PT ;  /* 0x0000000d0a007c0c */ /* 0x000fe2000bf86270 */
[----:B------:R-:W-:Y:S01]  /*16af0*/  @!P5 IMAD.MOV.U32 R10, RZ, RZ, R21 ;  /* 0x000000ffff0ad224 */ /* 0x000fe200078e0015 */
[----:B------:R-:W-:Y:S02]  /*16b00*/  PRMT R196, RZ, 0x7610, R196 ;  /* 0x00007610ffc47816 */ /* 0x000fe400000000c4 */
[----:B------:R-:W-:Y:S02]  /*16b10*/  PRMT R198, RZ, 0x7610, R198 ;  /* 0x00007610ffc67816 */ /* 0x000fe400000000c6 */
[----:B------:R-:W-:Y:S01]  /*16b20*/  PRMT R200, RZ, 0x7610, R200 ;  /* 0x00007610ffc87816 */ /* 0x000fe200000000c8 */
[----:B------:R-:W0:Y:S01]  /*16b30*/  S2R R21, SR_TID.X ;  /* 0x0000000000157919 */ /* 0x000e220000002100 */
[----:B--2---:R1:W2:Y:S02]  /*16b40*/  @!P5 LDG.E.U8 R194, desc[UR20][R10.64] ;  /* 0x000000140ac2d981 */ /* 0x0042a4000c1e1100 */
[----:B-1----:R-:W1:Y:S01]  /*16b50*/  S2R R11, SR_TID.X ;  /* 0x00000000000b7919 */ /* 0x002e620000002100 */
[----:B------:R-:W-:Y:S01]  /*16b60*/  @!P3 IMAD.MOV.U32 R10, RZ, RZ, R18 ;  /* 0x000000ffff0ab224 */ /* 0x000fe200078e0012 */
[----:B-1----:R-:W-:-:S04]  /*16b70*/  SHF.R.U32.HI R11, RZ, 0x6, R11 ;  /* 0x00000006ff0b7819 */ /* 0x002fc8000001160b */
[----:B------:R-:W-:-:S04]  /*16b80*/  SGXT.U32 R11, R11, 0x1 ;  /* 0x000000010b0b781a */ /* 0x000fc80000000000 */
[----:B------:R-:W-:-:S04]  /*16b90*/  LOP3.LUT R11, R11, 0x5a, RZ, 0xfc, !PT ;  /* 0x0000005a0b0b7812 */ /* 0x000fc800078efcff */
[----:B------:R-:W-:Y:S01]  /*16ba0*/  ISETP.GE.AND P1, PT, R11, UR13, PT ;  /* 0x0000000d0b007c0c */ /* 0x000fe2000bf26270 */
[----:B----4-:R-:W-:Y:S02]  /*16bb0*/  @!P3 IMAD.MOV.U32 R11, RZ, RZ, R159 ;  /* 0x000000ffff0bb224 */ /* 0x010fe400078e009f */
[----:B------:R-:W4:Y:S04]  /*16bc0*/  LDL R159, [R1+0x4e8] ;  /* 0x0004e800019f7983 */ /* 0x000f280000100800 */
[----:B------:R3:W2:Y:S02]  /*16bd0*/  @!P3 LDG.E.U8 R196, desc[UR20][R10.64] ;  /* 0x000000140ac4b981 */ /* 0x0006a4000c1e1100 */
[----:B---3--:R-:W-:Y:S02]  /*16be0*/  @!P2 IMAD.MOV.U32 R10, RZ, RZ, R19 ;  /* 0x000000ffff0aa224 */ /* 0x008fe400078e0013 */
[----:B------:R-:W-:Y:S01]  /*16bf0*/  @!P2 IMAD.MOV.U32 R11, RZ, RZ, R20 ;  /* 0x000000ffff0ba224 */ /* 0x000fe200078e0014 */
[----:B0-----:R-:W-:Y:S01]  /*16c00*/  SHF.R.U32.HI R21, RZ, 0x6, R21 ;  /* 0x00000006ff157819 */ /* 0x001fe20000011615 */
[----:B------:R-:W3:Y:S04]  /*16c10*/  LDL R20, [R1+0x4e0] ;  /* 0x0004e00001147983 */ /* 0x000ee80000100800 */
[----:B------:R0:W2:Y:S01]  /*16c20*/  @!P2 LDG.E.U8 R198, desc[UR20][R10.64] ;  /* 0x000000140ac6a981 */ /* 0x0000a2000c1e1100 */
[----:B------:R-:W-:-:S03]  /*16c30*/  PRMT R202, RZ, 0x7610, R202 ;  /* 0x00007610ffca7816 */ /* 0x000fc600000000ca */
[----:B------:R-:W2:Y:S01]  /*16c40*/  LDL R19, [R1+0x4cc] ;  /* 0x0004cc0001137983 */ /* 0x000ea20000100800 */
[----:B0-----:R-:W-:Y:S02]  /*16c50*/  @!P4 IMAD.MOV.U32 R10, RZ, RZ, R9 ;  /* 0x000000ffff0ac224 */ /* 0x001fe400078e0009 */
[----:B------:R-:W-:Y:S01]  /*16c60*/  @!P4 IMAD.MOV.U32 R11, RZ, RZ, R17 ;  /* 0x000000ffff0bc224 */ /* 0x000fe200078e0011 */
[----:B------:R-:W-:Y:S01]  /*16c70*/  SGXT.U32 R21, R21, 0x1 ;  /* 0x000000011515781a */ /* 0x000fe20000000000 */
[----:B------:R-:W2:Y:S04]  /*16c80*/  LDL R17, [R1+0x4c4] ;  /* 0x0004c40001117983 */ /* 0x000ea80000100800 */
[----:B------:R0:W2:Y:S04]  /*16c90*/  @!P4 LDG.E.U8 R200, desc[UR20][R10.64] ;  /* 0x000000140ac8c981 */ /* 0x0000a8000c1e1100 */
[----:B------:R-:W2:Y:S04]  /*16ca0*/  LDL R9, [R1+0x4c8] ;  /* 0x0004c80001097983 */ /* 0x000ea80000100800 */
[----:B------:R-:W3:Y:S01]  /*16cb0*/  LDL R11, [R1+0x4e4] ;  /* 0x0004e400010b7983 */ /* 0x000ee20000100800 */
[----:B------:R-:W-:-:S02]  /*16cc0*/  LOP3.LUT R18, R21, 0x5c, RZ, 0xfc, !PT ;  /* 0x0000005c15127812 */ /* 0x000fc400078efcff */
[----:B------:R-:W0:Y:S02]  /*16cd0*/  S2R R21, SR_TID.X ;  /* 0x0000000000157919 */ /* 0x000e240000002100 */
[----:B------:R-:W-:Y:S02]  /*16ce0*/  ISETP.GE.AND P3, PT, R18, UR13, PT ;  /* 0x0000000d12007c0c */ /* 0x000fe4000bf66270 */
[----:B0-----:R-:W-:-:S04]  /*16cf0*/  SHF.R.U32.HI R10, RZ, 0x6, R21 ;  /* 0x00000006ff0a7819 */ /* 0x001fc80000011615 */
[----:B------:R-:W-:Y:S02]  /*16d00*/  SGXT.U32 R10, R10, 0x1 ;  /* 0x000000010a0a781a */ /* 0x000fe40000000000 */
[----:B------:R-:W-:Y:S02]  /*16d10*/  LEA.HI R18, R21, 0x5e, RZ, 0x1a ;  /* 0x0000005e15127811 */ /* 0x000fe400078fd0ff */
[C---:B------:R-:W-:Y:S02]  /*16d20*/  LOP3.LUT R21, R10.reuse, 0x60, RZ, 0xfc, !PT ;  /* 0x000000600a157812 */ /* 0x040fe400078efcff */
[----:B------:R-:W-:-:S04]  /*16d30*/  LOP3.LUT R10, R10, 0x62, RZ, 0xfc, !PT ;  /* 0x000000620a0a7812 */ /* 0x000fc800078efcff */
[----:B------:R-:W-:Y:S02]  /*16d40*/  ISETP.GE.AND P4, PT, R10, UR13, PT ;  /* 0x0000000d0a007c0c */ /* 0x000fe4000bf86270 */
[----:B------:R-:W-:Y:S02]  /*16d50*/  ISETP.GE.AND P5, PT, R18, UR13, PT ;  /* 0x0000000d12007c0c */ /* 0x000fe4000bfa6270 */
[----:B------:R-:W2:Y:S01]  /*16d60*/  LDL R18, [R1+0x4d0] ;  /* 0x0004d00001127983 */ /* 0x000ea20000100800 */
[----:B------:R-:W-:-:S03]  /*16d70*/  ISETP.GE.AND P2, PT, R21, UR13, PT ;  /* 0x0000000d15007c0c */ /* 0x000fc6000bf46270 */
[----:B------:R-:W2:Y:S01]  /*16d80*/  LDL.LU R21, [R1+0xbf4] ;  /* 0x000bf40001157983 */ /* 0x000ea20000300800 */
[----:B----4-:R-:W-:-:S05]  /*16d90*/  @!P1 IMAD.MOV.U32 R10, RZ, RZ, R159 ;  /* 0x000000ffff0a9224 */ /* 0x010fca00078e009f */
[----:B---3--:R0:W3:Y:S04]  /*16da0*/  @!P1 LDG.E.U8 R202, desc[UR20][R10.64] ;  /* 0x000000140aca9981 */ /* 0x0080e8000c1e1100 */
[----:B------:R-:W4:Y:S01]  /*16db0*/  LDL R11, [R1+0x4dc] ;  /* 0x0004dc00010b7983 */ /* 0x000f220000100800 */
[----:B------:R-:W-:Y:S01]  /*16dc0*/  PRMT R204, RZ, 0x7610, R204 ;  /* 0x00007610ffcc7816 */ /* 0x000fe200000000cc */
[----:B0-----:R-:W-:Y:S01]  /*16dd0*/  @!P3 IMAD.MOV.U32 R10, RZ, RZ, R20 ;  /* 0x000000ffff0ab224 */ /* 0x001fe200078e0014 */
[----:B------:R-:W0:Y:S04]  /*16de0*/  S2R R159, SR_TID.X ;  /* 0x00000000009f7919 */ /* 0x000e280000002100 */
[----:B----4-:R1:W4:Y:S04]  /*16df0*/  @!P3 LDG.E.U8 R204, desc[UR20][R10.64] ;  /* 0x000000140accb981 */ /* 0x010328000c1e1100 */
[----:B------:R-:W1:Y:S04]  /*16e00*/  LDL R10, [R1+0x4d4] ;  /* 0x0004d400010a7983 */ /* 0x000e680000100800 */
[----:B------:R-:W1:Y:S01]  /*16e10*/  LDL R11, [R1+0x4d8] ;  /* 0x0004d800010b7983 */ /* 0x000e620000100800 */
[----:B------:R-:W-:-:S02]  /*16e20*/  PRMT R206, RZ, 0x7610, R206 ;  /* 0x00007610ffce7816 */ /* 0x000fc400000000ce */
[----:B0-----:R-:W-:Y:S02]  /*16e30*/  SHF.R.U32.HI R20, RZ, 0x6, R159 ;  /* 0x00000006ff147819 */ /* 0x001fe4000001169f */
[----:B------:R-:W-:Y:S02]  /*16e40*/  PRMT R208, RZ, 0x7610, R208 ;  /* 0x00007610ffd07816 */ /* 0x000fe400000000d0 */
[----:B------:R-:W-:Y:S02]  /*16e50*/  SGXT.U32 R20, R20, 0x1 ;  /* 0x000000011414781a */ /* 0x000fe40000000000 */
[----:B------:R-:W-:Y:S02]  /*16e60*/  PRMT R209, RZ, 0x7610, R209 ;  /* 0x00007610ffd17816 */ /* 0x000fe400000000d1 */
[----:B------:R-:W-:-:S04]  /*16e70*/  LOP3.LUT R20, R20, 0x64, RZ, 0xfc, !PT ;  /* 0x0000006414147812 */ /* 0x000fc800078efcff */
[----:B------:R-:W-:Y:S02]  /*16e80*/  ISETP.GE.AND P3, PT, R20, UR13, PT ;  /* 0x0000000d14007c0c */ /* 0x000fe4000bf66270 */
[----:B------:R-:W3:Y:S01]  /*16e90*/  LDL.LU R20, [R1+0xbf0] ;  /* 0x000bf00001147983 */ /* 0x000ee20000300800 */
[----:B-1----:R-:W-:-:S04]  /*16ea0*/  @!P5 LOP3.LUT R11, R11, R10, RZ, 0x3c, !PT ;  /* 0x0000000a0b0bd212 */ /* 0x002fc800078e3cff */
[----:B------:R-:W-:-:S04]  /*16eb0*/  @!P5 LOP3.LUT R10, R11, R10, RZ, 0x3c, !PT ;  /* 0x0000000a0b0ad212 */ /* 0x000fc800078e3cff */
[----:B------:R-:W-:-:S05]  /*16ec0*/  @!P5 LOP3.LUT R11, R11, R10, RZ, 0x3c, !PT ;  /* 0x0000000a0b0bd212 */ /* 0x000fca00078e3cff */
[----:B------:R2:W4:Y:S02]  /*16ed0*/  @!P5 LDG.E.U8 R206, desc[UR20][R10.64] ;  /* 0x000000140aced981 */ /* 0x000524000c1e1100 */
[----:B--2---:R-:W-:Y:S02]  /*16ee0*/  @!P2 IMAD.MOV.U32 R10, RZ, RZ, R18 ;  /* 0x000000ffff0aa224 */ /* 0x004fe400078e0012 */
[----:B------:R-:W-:-:S05]  /*16ef0*/  @!P2 IMAD.MOV.U32 R11, RZ, RZ, R19 ;  /* 0x000000ffff0ba224 */ /* 0x000fca00078e0013 */
[----:B------:R0:W2:Y:S02]  /*16f00*/  @!P2 LDG.E.U8 R208, desc[UR20][R10.64] ;  /* 0x000000140ad0a981 */ /* 0x0000a4000c1e1100 */
[----:B0-----:R-:W-:Y:S02]  /*16f10*/  @!P4 IMAD.MOV.U32 R10, RZ, RZ, R9 ;  /* 0x000000ffff0ac224 */ /* 0x001fe400078e0009 */
[----:B------:R-:W-:Y:S01]  /*16f20*/  @!P4 IMAD.MOV.U32 R11, RZ, RZ, R17 ;  /* 0x000000ffff0bc224 */ /* 0x000fe200078e0011 */
[----:B------:R-:W0:Y:S04]  /*16f30*/  S2R R19, SR_TID.X ;  /* 0x0000000000137919 */ /* 0x000e280000002100 */
[----:B------:R1:W2:Y:S01]  /*16f40*/  @!P4 LDG.E.U8 R209, desc[UR20][R10.64] ;  /* 0x000000140ad1c981 */ /* 0x0002a2000c1e1100 */
[----:B------:R-:W-:-:S02]  /*16f50*/  PRMT R211, RZ, 0x7610, R211 ;  /* 0x00007610ffd37816 */ /* 0x000fc400000000d3 */
[----:B------:R-:W-:Y:S01]  /*16f60*/  SHF.R.U32.HI R159, RZ, 0x6, R159 ;  /* 0x00000006ff9f7819 */ /* 0x000fe2000001169f */
[----:B------:R-:W3:Y:S04]  /*16f70*/  LDL R17, [R1+0x4a8] ;  /* 0x0004a80001117983 */ /* 0x000ee80000100800 */
[----:B------:R-:W1:Y:S04]  /*16f80*/  LDL R10, [R1+0x4bc] ;  /* 0x0004bc00010a7983 */ /* 0x000e680000100800 */
[----:B------:R-:W1:Y:S01]  /*16f90*/  LDL R11, [R1+0x4c0] ;  /* 0x0004c000010b7983 */ /* 0x000e620000100800 */
[----:B------:R-:W-:-:S02]  /*16fa0*/  SGXT.U32 R159, R159, 0x1 ;  /* 0x000000019f9f781a */ /* 0x000fc40000000000 */
[--C-:B0-----:R-:W-:Y:S02]  /*16fb0*/  SHF.R.U32.HI R18, RZ, 0x6, R19.reuse ;  /* 0x00000006ff127819 */ /* 0x101fe40000011613 */
[----:B------:R-:W-:Y:S02]  /*16fc0*/  SHF.R.U32.HI R19, RZ, 0x6, R19 ;  /* 0x00000006ff137819 */ /* 0x000fe40000011613 */
[----:B------:R-:W-:Y:S02]  /*16fd0*/  SGXT.U32 R18, R18, 0x1 ;  /* 0x000000011212781a */ /* 0x000fe40000000000 */
[----:B------:R-:W-:Y:S02]  /*16fe0*/  SGXT.U32 R19, R19, 0x1 ;  /* 0x000000011313781a */ /* 0x000fe40000000000 */
[----:B------:R-:W-:Y:S02]  /*16ff0*/  LOP3.LUT R9, R18, 0x68, RZ, 0xfc, !PT ;  /* 0x0000006812097812 */ /* 0x000fe400078efcff */
[----:B------:R-:W-:Y:S01]  /*17000*/  LOP3.LUT R159, R159, 0x66, RZ, 0xfc, !PT ;  /* 0x000000669f9f7812 */ /* 0x000fe200078efcff */
[----:B------:R-:W4:Y:S01]  /*17010*/  LDL R18, [R1+0x4a4] ;  /* 0x0004a40001127983 */ /* 0x000f220000100800 */
[----:B------:R-:W-:-:S02]  /*17020*/  LOP3.LUT R19, R19, 0x6a, RZ, 0xfc, !PT ;  /* 0x0000006a13137812 */ /* 0x000fc400078efcff */
[----:B------:R-:W-:Y:S02]  /*17030*/  ISETP.GE.AND P5, PT, R9, UR13, PT ;  /* 0x0000000d09007c0c */ /* 0x000fe4000bfa6270 */
[----:B------:R-:W2:Y:S01]  /*17040*/  LDL R9, [R1+0x4b8] ;  /* 0x0004b80001097983 */ /* 0x000ea20000100800 */
[----:B------:R-:W-:Y:S02]  /*17050*/  ISETP.GE.AND P1, PT, R159, UR13, PT ;  /* 0x0000000d9f007c0c */ /* 0x000fe4000bf26270 */
[----:B------:R-:W-:Y:S01]  /*17060*/  ISETP.GE.AND P4, PT, R19, UR13, PT ;  /* 0x0000000d13007c0c */ /* 0x000fe2000bf86270 */
[----:B------:R-:W3:Y:S04]  /*17070*/  LDL R159, [R1+0x4b0] ;  /* 0x0004b000019f7983 */ /* 0x000ee80000100800 */
[----:B------:R-:W4:Y:S01]  /*17080*/  LDL.LU R19, [R1+0xbec] ;  /* 0x000bec0001137983 */ /* 0x000f220000300800 */
[----:B-1----:R-:W-:-:S04]  /*17090*/  @!P3 LOP3.LUT R11, R11, R10, RZ, 0x3c, !PT ;  /* 0x0000000a0b0bb212 */ /* 0x002fc800078e3cff */
[----:B------:R-:W-:-:S04]  /*170a0*/  @!P3 LOP3.LUT R10, R11, R10, RZ, 0x3c, !PT ;  /* 0x0000000a0b0ab212 */ /* 0x000fc800078e3cff */
[----:B------:R-:W-:-:S05]  /*170b0*/  @!P3 LOP3.LUT R11, R11, R10, RZ, 0x3c, !PT ;  /* 0x0000000a0b0bb212 */ /* 0x000fca00078e3cff */
[----:B------:R0:W4:Y:S02]  /*170c0*/  @!P3 LDG.E.U8 R211, desc[UR20][R10.64] ;  /* 0x000000140ad3b981 */ /* 0x000124000c1e1100 */
[----:B0-----:R-:W0:Y:S02]  /*170d0*/  S2R R11, SR_TID.X ;  /* 0x00000000000b7919 */ /* 0x001e240000002100 */
[----:B0-----:R-:W-:-:S04]  /*170e0*/  SHF.R.U32.HI R11, RZ, 0x6, R11 ;  /* 0x00000006ff0b7819 */ /* 0x001fc8000001160b */
[----:B------:R-:W-:-:S04]  /*170f0*/  SGXT.U32 R11, R11, 0x1 ;  /* 0x000000010b0b781a */ /* 0x000fc80000000000 */
[----:B------:R-:W-:Y:S02]  /*17100*/  LOP3.LUT R10, R11, 0x6c, RZ, 0xfc, !PT ;  /* 0x0000006c0b0a7812 */ /* 0x000fe400078efcff */
[----:B------:R-:W3:Y:S01]  /*17110*/  LDL R11, [R1+0x4b4] ;  /* 0x0004b400010b7983 */ /* 0x000ee20000100800 */
[----:B------:R-:W-:Y:S02]  /*17120*/  PRMT R210, RZ, 0x7610, R210 ;  /* 0x00007610ffd27816 */ /* 0x000fe400000000d2 */
[----:B------:R-:W-:Y:S01]  /*17130*/  ISETP.GE.AND P2, PT, R10, UR13, PT ;  /* 0x0000000d0a007c0c */ /* 0x000fe2000bf46270 */
[----:B--2---:R-:W-:-:S05]  /*17140*/  @!P1 IMAD.MOV.U32 R10, RZ, RZ, R9 ;  /* 0x000000ffff0a9224 */ /* 0x004fca00078e0009 */
[----:B---3--:R0:W2:Y:S02]  /*17150*/  @!P1 LDG.E.U8 R210, desc[UR20][R10.64] ;  /* 0x000000140ad29981 */ /* 0x0080a4000c1e1100 */
[----:B0-----:R-:W0:Y:S02]  /*17160*/  S2R R11, SR_TID.X ;  /* 0x00000000000b7919 */ /* 0x001e240000002100 */
[----:B0-----:R-:W-:Y:S02]  /*17170*/  SHF.R.U32.HI R9, RZ, 0x6, R11 ;  /* 0x00000006ff097819 */ /* 0x001fe4000001160b */
[----:B------:R-:W-:Y:S02]  /*17180*/  LEA.HI R10, R11, 0x6e, RZ, 0x1a ;  /* 0x0000006e0b0a7811 */ /* 0x000fe400078fd0ff */
[----:B------:R-:W3:Y:S01]  /*17190*/  LDL R11, [R1+0x4ac] ;  /* 0x0004ac00010b7983 */ /* 0x000ee20000100800 */
[----:B------:R-:W-:Y:S02]  /*171a0*/  PRMT R218, RZ, 0x7610, R218 ;  /* 0x00007610ffda7816 */ /* 0x000fe400000000da */
[----:B------:R-:W-:Y:S01]  /*171b0*/  ISETP.GE.AND P1, PT, R10, UR13, PT ;  /* 0x0000000d0a007c0c */ /* 0x000fe2000bf26270 */
[----:B------:R-:W-:Y:S01]  /*171c0*/  @!P5 IMAD.MOV.U32 R10, RZ, RZ, R159 ;  /* 0x000000ffff0ad224 */ /* 0x000fe200078e009f */
[----:B------:R-:W-:Y:S01]  /*171d0*/  PRMT R222, RZ, 0x7610, R222 ;  /* 0x00007610ffde7816 */ /* 0x000fe200000000de */
[----:B------:R-:W0:Y:S03]  /*171e0*/  S2R R159, SR_TID.X ;  /* 0x00000000009f7919 */ /* 0x000e260000002100 */
[----:B---3--:R1:W3:Y:S02]  /*171f0*/  @!P5 LDG.E.U8 R218, desc[UR20][R10.64] ;  /* 0x000000140adad981 */ /* 0x0082e4000c1e1100 */
[----:B-1----:R-:W-:-:S02]  /*17200*/  @!P4 IMAD.MOV.U32 R10, RZ, RZ, R17 ;  /* 0x000000ffff0ac224 */ /* 0x002fc400078e0011 */
[----:B----4-:R-:W-:Y:S01]  /*17210*/  @!P4 IMAD.MOV.U32 R11, RZ, RZ, R18 ;  /* 0x000000ffff0bc224 */ /* 0x010fe200078e0012 */
[----:B------:R-:W-:Y:S01]  /*17220*/  SGXT.U32 R9, R9, 0x1 ;  /* 0x000000010909781a */ /* 0x000fe20000000000 */
[----:B------:R-:W4:Y:S04]  /*17230*/  LDL R17, [R1+0x488] ;  /* 0x0004880001117983 */ /* 0x000f280000100800 */
[----:B------:R1:W3:Y:S04]  /*17240*/  @!P4 LDG.E.U8 R222, desc[UR20][R10.64] ;  /* 0x000000140adec981 */ /* 0x0002e8000c1e1100 */
[----:B------:R-:W1:Y:S04]  /*17250*/  LDL R10, [R1+0x49c] ;  /* 0x00049c00010a7983 */ /* 0x000e680000100800 */
[----:B------:R-:W1:Y:S01]  /*17260*/  LDL R11, [R1+0x4a0] ;  /* 0x0004a000010b7983 */ /* 0x000e620000100800 */
[----:B0-----:R-:W-:-:S02]  /*17270*/  SHF.R.U32.HI R18, RZ, 0x6, R159 ;  /* 0x00000006ff127819 */ /* 0x001fc4000001169f */
[----:B------:R-:W-:Y:S02]  /*17280*/  SHF.R.U32.HI R159, RZ, 0x6, R159 ;  /* 0x00000006ff9f7819 */ /* 0x000fe4000001169f */
[----:B------:R-:W-:Y:S02]  /*17290*/  LOP3.LUT R9, R9, 0x70, RZ, 0xfc, !PT ;  /* 0x0000007009097812 */ /* 0x000fe400078efcff */
[----:B------:R-:W-:Y:S02]  /*172a0*/  SGXT.U32 R18, R18, 0x1 ;  /* 0x000000011212781a */ /* 0x000fe40000000000 */
[----:B------:R-:W-:Y:S02]  /*172b0*/  SGXT.U32 R159, R159, 0x1 ;  /* 0x000000019f9f781a */ /* 0x000fe40000000000 */
[----:B------:R-:W-:Y:S02]  /*172c0*/  ISETP.GE.AND P5, PT, R9, UR13, PT ;  /* 0x0000000d09007c0c */ /* 0x000fe4000bfa6270 */
[----:B------:R-:W-:-:S02]  /*172d0*/  LOP3.LUT R9, R18, 0x72, RZ, 0xfc, !PT ;  /* 0x0000007212097812 */ /* 0x000fc400078efcff */
[----:B------:R-:W-:Y:S02]  /*172e0*/  PRMT R220, RZ, 0x7610, R220 ;  /* 0x00007610ffdc7816 */ /* 0x000fe400000000dc */
[----:B------:R-:W-:Y:S02]  /*172f0*/  LOP3.LUT R18, R159, 0x74, RZ, 0xfc, !PT ;  /* 0x000000749f127812 */ /* 0x000fe400078efcff */
[----:B------:R-:W-:Y:S01]  /*17300*/  ISETP.GE.AND P4, PT, R9, UR13, PT ;  /* 0x0000000d09007c0c */ /* 0x000fe2000bf86270 */
[----:B------:R-:W2:Y:S01]  /*17310*/  LDL R159, [R1+0x47c] ;  /* 0x00047c00019f7983 */ /* 0x000ea20000100800 */
[----:B------:R-:W-:-:S03]  /*17320*/  ISETP.GE.AND P3, PT, R18, UR13, PT ;  /* 0x0000000d12007c0c */ /* 0x000fc6000bf66270 */
[----:B------:R-:W3:Y:S04]  /*17330*/  LDL R9, [R1+0x480] ;  /* 0x0004800001097983 */ /* 0x000ee80000100800 */
[----:B------:R-:W2:Y:S01]  /*17340*/  LDL.LU R18, [R1+0xbe8] ;  /* 0x000be80001127983 */ /* 0x000ea20000300800 */
[----:B-1----:R-:W-:-:S04]  /*17350*/  @!P2 LOP3.LUT R11, R11, R10, RZ, 0x3c, !PT ;  /* 0x0000000a0b0ba212 */ /* 0x002fc800078e3cff */
[----:B------:R-:W-:-:S04]  /*17360*/  @!P2 LOP3.LUT R10, R11, R10, RZ, 0x3c, !PT ;  /* 0x0000000a0b0aa212 */ /* 0x000fc800078e3cff */
[----:B------:R-:W-:-:S05]  /*17370*/  @!P2 LOP3.LUT R11, R11, R10, RZ, 0x3c, !PT ;  /* 0x0000000a0b0ba212 */ /* 0x000fca00078e3cff */
[----:B------:R0:W2:Y:S04]  /*17380*/  @!P2 LDG.E.U8 R220, desc[UR20][R10.64] ;  /* 0x000000140adca981 */ /* 0x0000a8000c1e1100 */
[----:B------:R-:W0:Y:S04]  /*17390*/  LDL R10, [R1+0x494] ;  /* 0x00049400010a7983 */ /* 0x000e280000100800 */
[----:B------:R-:W0:Y:S01]  /*173a0*/  LDL R11, [R1+0x498] ;  /* 0x00049800010b7983 */ /* 0x000e220000100800 */
[----:B------:R-:W-:Y:S02]  /*173b0*/  PRMT R224, RZ, 0x7610, R224 ;  /* 0x00007610ffe07816 */ /* 0x000fe400000000e0 */
[----:B0-----:R-:W-:-:S04]  /*173c0*/  @!P1 LOP3.LUT R11, R11, R10, RZ, 0x3c, !PT ;  /* 0x0000000a0b0b9212 */ /* 0x001fc800078e3cff */
        /* <DEDUP_REMOVED lines=9> */
[----:B------:R0:W2:Y:S02]  /*17460*/  @!P5 LDG.E.U8 R226, desc[UR20][R10.64] ;  /* 0x000000140ae2d981 */ /* 0x0000a4000c1e1100 */
[----:B0-----:R-:W0:Y:S02]  /*17470*/  S2R R11, SR_TID.X ;  /* 0x00000000000b7919 */ /* 0x001e240000002100 */
[----:B0-----:R-:W-:-:S04]  /*17480*/  SHF.R.U32.HI R11, RZ, 0x6, R11 ;  /* 0x00000006ff0b7819 */ /* 0x001fc8000001160b */
[----:B------:R-:W-:-:S04]  /*17490*/  SGXT.U32 R11, R11, 0x1 ;  /* 0x000000010b0b781a */ /* 0x000fc80000000000 */
[----:B------:R-:W-:Y:S02]  /*174a0*/  LOP3.LUT R10, R11, 0x76, RZ, 0xfc, !PT ;  /* 0x000000760b0a7812 */ /* 0x000fe400078efcff */
[----:B------:R-:W3:Y:S01]  /*174b0*/  LDL R11, [R1+0x484] ;  /* 0x00048400010b7983 */ /* 0x000ee20000100800 */
[----:B------:R-:W-:Y:S02]  /*174c0*/  PRMT R228, RZ, 0x7610, R228 ;  /* 0x00007610ffe47816 */ /* 0x000fe400000000e4 */
[----:B------:R-:W-:Y:S01]  /*174d0*/  ISETP.GE.AND P2, PT, R10, UR13, PT ;  /* 0x0000000d0a007c0c */ /* 0x000fe2000bf46270 */
[----:B----4-:R-:W-:Y:S01]  /*174e0*/  @!P4 IMAD.MOV.U32 R10, RZ, RZ, R17 ;  /* 0x000000ffff0ac224 */ /* 0x010fe200078e0011 */
[----:B------:R-:W-:-:S04]  /*174f0*/  PRMT R232, RZ, 0x7610, R232 ;  /* 0x00007610ffe87816 */ /* 0x000fc800000000e8 */
[----:B---3--:R0:W3:Y:S02]  /*17500*/  @!P4 LDG.E.U8 R228, desc[UR20][R10.64] ;  /* 0x000000140ae4c981 */ /* 0x0080e4000c1e1100 */
[----:B0-----:R-:W0:Y:S01]  /*17510*/  S2R R11, SR_TID.X ;  /* 0x00000000000b7919 */ /* 0x001e220000002100 */
[----:B------:R-:W-:Y:S01]  /*17520*/  @!P3 IMAD.MOV.U32 R10, RZ, RZ, R9 ;  /* 0x000000ffff0ab224 */ /* 0x000fe200078e0009 */
[----:B0-----:R-:W-:-:S04]  /*17530*/  SHF.R.U32.HI R11, RZ, 0x6, R11 ;  /* 0x00000006ff0b7819 */ /* 0x001fc8000001160b */
[----:B------:R-:W-:-:S04]  /*17540*/  SGXT.U32 R11, R11, 0x1 ;  /* 0x000000010b0b781a */ /* 0x000fc80000000000 */
[----:B------:R-:W-:-:S04]  /*17550*/  LOP3.LUT R11, R11, 0x78, RZ, 0xfc, !PT ;  /* 0x000000780b0b7812 */ /* 0x000fc800078efcff */
[----:B------:R-:W-:Y:S01]  /*17560*/  ISETP.GE.AND P1, PT, R11, UR13, PT ;  /* 0x0000000d0b007c0c */ /* 0x000fe2000bf26270 */
[----:B--2---:R-:W-:-:S05]  /*17570*/  @!P3 IMAD.MOV.U32 R11, RZ, RZ, R159 ;  /* 0x000000ffff0bb224 */ /* 0x004fca00078e009f */
[----:B------:R0:W2:Y:S04]  /*17580*/  @!P3 LDG.E.U8 R232, desc[UR20][R10.64] ;  /* 0x000000140ae8b981 */ /* 0x0000a8000c1e1100 */
[----:B------:R-:W0:Y:S04]  /*17590*/  LDL R10, [R1+0x474] ;  /* 0x00047400010a7983 */ /* 0x000e280000100800 */
[----:B------:R-:W0:Y:S01]  /*175a0*/  LDL R11, [R1+0x478] ;  /* 0x00047800010b7983 */ /* 0x000e220000100800 */
[----:B------:R-:W1:Y:S01]  /*175b0*/  S2R R17, SR_TID.X ;  /* 0x0000000000117919 */ /* 0x000e620000002100 */
[----:B------:R-:W-:-:S02]  /*175c0*/  PRMT R230, RZ, 0x7610, R230 ;  /* 0x00007610ffe67816 */ /* 0x000fc400000000e6 */
[----:B-1----:R-:W-:-:S04]  /*175d0*/  SHF.R.U32.HI R159, RZ, 0x6, R17 ;  /* 0x00000006ff9f7819 */ /* 0x002fc80000011611 */
[----:B------:R-:W-:Y:S02]  /*175e0*/  SGXT.U32 R159, R159, 0x1 ;  /* 0x000000019f9f781a */ /* 0x000fe40000000000 */
[----:B------:R-:W-:Y:S02]  /*175f0*/  SHF.R.U32.HI R9, RZ, 0x6, R17 ;  /* 0x00000006ff097819 */ /* 0x000fe40000011611 */
[----:B------:R-:W-:-:S04]  /*17600*/  LOP3.LUT R17, R159, 0x7a, RZ, 0xfc, !PT ;  /* 0x0000007a9f117812 */ /* 0x000fc800078efcff */
[----:B------:R-:W-:Y:S02]  /*17610*/  ISETP.GE.AND P3, PT, R17, UR13, PT ;  /* 0x0000000d11007c0c */ /* 0x000fe4000bf66270 */
[----:B------:R-:W4:Y:S01]  /*17620*/  LDL.LU R17, [R1+0xbe4] ;  /* 0x000be40001117983 */ /* 0x000f220000300800 */
        /* <DEDUP_REMOVED lines=14> */
[----:B------:R-:W-:-:S02]  /*17710*/  SGXT.U32 R9, R9, 0x1 ;  /* 0x000000010909781a */ /* 0x000fc40000000000 */
[----:B0-----:R-:W-:-:S04]  /*17720*/  @!P3 LOP3.LUT R11, R11, R10, RZ, 0x3c, !PT ;  /* 0x0000000a0b0bb212 */ /* 0x001fc800078e3cff */
[----:B------:R-:W-:-:S04]  /*17730*/  @!P3 LOP3.LUT R10, R11, R10, RZ, 0x3c, !PT ;  /* 0x0000000a0b0ab212 */ /* 0x000fc800078e3cff */
[----:B------:R-:W-:-:S05]  /*17740*/  @!P3 LOP3.LUT R11, R11, R10, RZ, 0x3c, !PT ;  /* 0x0000000a0b0bb212 */ /* 0x000fca00078e3cff */
[----:B------:R0:W2:Y:S04]  /*17750*/  @!P3 LDG.E.U8 R236, desc[UR20][R10.64] ;  /* 0x000000140aecb981 */ /* 0x0000a8000c1e1100 */
[----:B------:R-:W0:Y:S04]  /*17760*/  LDL R10, [R1+0x45c] ;  /* 0x00045c00010a7983 */ /* 0x000e280000100800 */
[----:B------:R-:W0:Y:S01]  /*17770*/  LDL R11, [R1+0x460] ;  /* 0x00046000010b7983 */ /* 0x000e220000100800 */
[----:B------:R-:W-:-:S04]  /*17780*/  LOP3.LUT R9, R9, 0x7c, RZ, 0xfc, !PT ;  /* 0x0000007c09097812 */ /* 0x000fc800078efcff */
[----:B------:R-:W-:Y:S02]  /*17790*/  ISETP.GE.AND P4, PT, R9, UR13, PT ;  /* 0x0000000d09007c0c */ /* 0x000fe4000bf86270 */
[----:B------:R-:W-:Y:S01]  /*177a0*/  PRMT R238, RZ, 0x7610, R238 ;  /* 0x00007610ffee7816 */ /* 0x000fe200000000ee */
[----:B------:R-:W1:Y:S10]  /*177b0*/  S2R R159, SR_TID.X ;  /* 0x00000000009f7919 */ /* 0x000e740000002100 */
[----:B0-----:R-:W-:-:S04]  /*177c0*/  @!P4 LOP3.LUT R11, R11, R10, RZ, 0x3c, !PT ;  /* 0x0000000a0b0bc212 */ /* 0x001fc800078e3cff */
[----:B------:R-:W-:-:S04]  /*177d0*/  @!P4 LOP3.LUT R10, R11, R10, RZ, 0x3c, !PT ;  /* 0x0000000a0b0ac212 */ /* 0x000fc800078e3cff */
[----:B------:R-:W-:-:S05]  /*177e0*/  @!P4 LOP3.LUT R11, R11, R10, RZ, 0x3c, !PT ;  /* 0x0000000a0b0bc212 */ /* 0x000fca00078e3cff */
[----:B------:R0:W2:Y:S04]  /*177f0*/  @!P4 LDG.E.U8 R238, desc[UR20][R10.64] ;  /* 0x000000140aeec981 */ /* 0x0000a8000c1e1100 */
[----:B------:R-:W0:Y:S04]  /*17800*/  LDL R10, [R1+0x454] ;  /* 0x00045400010a7983 */ /* 0x000e280000100800 */
[----:B------:R-:W0:Y:S01]  /*17810*/  LDL R11, [R1+0x458] ;  /* 0x00045800010b7983 */ /* 0x000e220000100800 */
[----:B-1----:R-:W-:-:S04]  /*17820*/  LEA.HI R159, R159, 0x7e, RZ, 0x1a ;  /* 0x0000007e9f9f7811 */ /* 0x002fc800078fd0ff */
[----:B------:R-:W-:Y:S02]  /*17830*/  ISETP.GE.AND P5, PT, R159, UR13, PT ;  /* 0x0000000d9f007c0c */ /* 0x000fe4000bfa6270 */
[----:B------:R-:W-:Y:S01]  /*17840*/  PRMT R244, RZ, 0x7610, R244 ;  /* 0x00007610fff47816 */ /* 0x000fe200000000f4 */
[----:B------:R-:W3:Y:S01]  /*17850*/  LDL R159, [R1+0x654] ;  /* 0x00065400019f7983 */ /* 0x000ee20000100800 */
[----:B------:R-:W1:Y:S09]  /*17860*/  S2R R9, SR_TID.X ;  /* 0x0000000000097919 */ /* 0x000e720000002100 */
[----:B0-----:R-:W-:-:S04]  /*17870*/  @!P5 LOP3.LUT R11, R11, R10, RZ, 0x3c, !PT ;  /* 0x0000000a0b0bd212 */ /* 0x001fc800078e3cff */
[----:B------:R-:W-:-:S04]  /*17880*/  @!P5 LOP3.LUT R10, R11, R10, RZ, 0x3c, !PT ;  /* 0x0000000a0b0ad212 */ /* 0x000fc800078e3cff */
[----:B------:R-:W-:-:S05]  /*17890*/  @!P5 LOP3.LUT R11, R11, R10, RZ, 0x3c, !PT ;  /* 0x0000000a0b0bd212 */ /* 0x000fca00078e3cff */
[----:B------:R3:W2:Y:S04]  /*178a0*/  @!P5 LDG.E.U8 R244, desc[UR20][R10.64] ;  /* 0x000000140af4d981 */ /* 0x0006a8000c1e1100 */
[----:B------:R-:W4:Y:S01]  /*178b0*/  LDL R11, [R1+0x638] ;  /* 0x00063800010b7983 */ /* 0x000f220000100800 */
[----:B-1----:R-:W-:-:S04]  /*178c0*/  SHF.R.U32.HI R9, RZ, 0x6, R9 ;  /* 0x00000006ff097819 */ /* 0x002fc80000011609 */
[----:B------:R-:W-:-:S04]  /*178d0*/  SGXT.U32 R9, R9, 0x1 ;  /* 0x000000010909781a */ /* 0x000fc80000000000 */
[----:B------:R-:W-:Y:S02]  /*178e0*/  ISETP.GE.AND P2, PT, R9, UR13, PT ;  /* 0x0000000d09007c0c */ /* 0x000fe4000bf46270 */
[----:B------:R-:W-:-:S11]  /*178f0*/  PRMT R203, RZ, 0x7610, R203 ;  /* 0x00007610ffcb7816 */ /* 0x000fd600000000cb */
[----:B---3--:R-:W-:Y:S01]  /*17900*/  @!P2 IMAD.MOV.U32 R10, RZ, RZ, R159 ;  /* 0x000000ffff0aa224 */ /* 0x008fe200078e009f */
[----:B------:R-:W-:Y:S01]  /*17910*/  PRMT R240, RZ, 0x7610, R240 ;  /* 0x00007610fff07816 */ /* 0x000fe200000000f0 */
[----:B------:R-:W3:Y:S04]  /*17920*/  LDL R159, [R1+0x934] ;  /* 0x00093400019f7983 */ /* 0x000ee80000100800 */
[----:B----4-:R0:W4:Y:S04]  /*17930*/  @!P2 LDG.E.U8 R203, desc[UR20][R10.64] ;  /* 0x000000140acba981 */ /* 0x010128000c1e1100 */
[----:B------:R-:W0:Y:S04]  /*17940*/  LDL R10, [R1+0xa50] ;  /* 0x000a5000010a7983 */ /* 0x000e280000100800 */
[----:B------:R-:W0:Y:S01]  /*17950*/  LDL R11, [R1+0xa54] ;  /* 0x000a5400010b7983 */ /* 0x000e220000100800 */
[----:B------:R-:W-:Y:S01]  /*17960*/  BAR.SYNC.DEFER_BLOCKING 0x0 ;  /* 0x0000000000007b1d */ /* 0x000fe20000010000 */
        /* <DEDUP_REMOVED lines=32> */
[----:B------:R-:W4:Y:S01]  /*17b70*/  LDL R11, [R1+0x930] ;  /* 0x00093000010b7983 */ /* 0x000f220000100800 */
[----:B------:R-:W-:Y:S01]  /*17b80*/  PRMT R250, RZ, 0x7610, R250 ;  /* 0x00007610fffa7816 */ /* 0x000fe200000000fa */
[----:B---3--:R-:W-:Y:S01]  /*17b90*/  @!P0 IMAD.MOV.U32 R10, RZ, RZ, R159 ;  /* 0x000000ffff0a8224 */ /* 0x008fe200078e009f */
[----:B------:R-:W-:Y:S01]  /*17ba0*/  PRMT R16, RZ, 0x7610, R16 ;  /* 0x00007610ff107816 */ /* 0x000fe20000000010 */
[----:B------:R-:W3:Y:S04]  /*17bb0*/  LDL R159, [R1+0x7b4] ;  /* 0x0007b400019f7983 */ /* 0x000ee80000100800 */
[----:B----4-:R0:W4:Y:S04]  /*17bc0*/  @!P0 LDG.E.U8 R250, desc[UR20][R10.64] ;  /* 0x000000140afa8981 */ /* 0x010128000c1e1100 */
[----:B------:R-:W0:Y:S04]  /*17bd0*/  LDL R10, [R1+0x8f0] ;  /* 0x0008f000010a7983 */ /* 0x000e280000100800 */
[----:B------:R-:W0:Y:S02]  /*17be0*/  LDL R11, [R1+0x8f4] ;  /* 0x0008f400010b7983 */ /* 0x000e240000100800 */
[----:B0-----:R-:W-:-:S04]  /*17bf0*/  @!P0 LOP3.LUT R11, R11, R10, RZ, 0x3c, !PT ;  /* 0x0000000a0b0b8212 */ /* 0x001fc800078e3cff */
[----:B------:R-:W-:-:S04]  /*17c00*/  @!P0 LOP3.LUT R10, R11, R10, RZ, 0x3c, !PT ;  /* 0x0000000a0b0a8212 */ /* 0x000fc800078e3cff */
[----:B------:R-:W-:-:S05]  /*17c10*/  @!P0 LOP3.LUT R11, R11, R10, RZ, 0x3c, !PT ;  /* 0x0000000a0b0b8212 */ /* 0x000fca00078e3cff */
[----:B------:R-:W2:Y:S04]  /*17c20*/  @!P0 LDG.E.U8 R16, desc[UR20][R10.64] ;  /* 0x000000140a108981 */ /* 0x000ea8000c1e1100 */
[----:B--2---:R0:W-:Y:S04]  /*17c30*/  STL [R1+0x34], R16 ;  /* 0x0000341001007387 */ /* 0x0041e80000100800 */
[----:B0-----:R-:W2:Y:S04]  /*17c40*/  LDL.LU R16, [R1+0xbe0] ;  /* 0x000be00001107983 */ /* 0x001ea80000300800 */
[----:B------:R-:W3:Y:S04]  /*17c50*/  LDL R10, [R1+0x8b0] ;  /* 0x0008b000010a7983 */ /* 0x000ee80000100800 */
[----:B------:R-:W3:Y:S01]  /*17c60*/  LDL R11, [R1+0x8b4] ;  /* 0x0008b400010b7983 */ /* 0x000ee20000100800 */
[----:B------:R-:W-:-:S02]  /*17c70*/  PRMT R15, RZ, 0x7610, R15 ;  /* 0x00007610ff0f7816 */ /* 0x000fc4000000000f */
[----:B---3--:R-:W-:-:S04]  /*17c80*/  @!P0 LOP3.LUT R11, R11, R10, RZ, 0x3c, !PT ;  /* 0x0000000a0b0b8212 */ /* 0x008fc800078e3cff */
[----:B------:R-:W-:-:S04]  /*17c90*/  @!P0 LOP3.LUT R10, R11, R10, RZ, 0x3c, !PT ;  /* 0x0000000a0b0a8212 */ /* 0x000fc800078e3cff */
[----:B------:R-:W-:-:S05]  /*17ca0*/  @!P0 LOP3.LUT R11, R11, R10, RZ, 0x3c, !PT ;  /* 0x0000000a0b0b8212 */ /* 0x000fca00078e3cff */
[----:B------:R-:W3:Y:S04]  /*17cb0*/  @!P0 LDG.E.U8 R15, desc[UR20][R10.64] ;  /* 0x000000140a0f8981 */ /* 0x000ee8000c1e1100 */
[----:B---3--:R0:W-:Y:S04]  /*17cc0*/  STL [R1+0x38], R15 ;  /* 0x0000380f01007387 */ /* 0x0081e80000100800 */
[----:B0-----:R-:W3:Y:S04]  /*17cd0*/  LDL.LU R15, [R1+0xbdc] ;  /* 0x000bdc00010f7983 */ /* 0x001ee80000300800 */
[----:B------:R-:W4:Y:S04]  /*17ce0*/  LDL R10, [R1+0x870] ;  /* 0x00087000010a7983 */ /* 0x000f280000100800 */
[----:B------:R-:W4:Y:S01]  /*17cf0*/  LDL R11, [R1+0x874] ;  /* 0x00087400010b7983 */ /* 0x000f220000100800 */
[----:B------:R-:W-:-:S02]  /*17d00*/  PRMT R14, RZ, 0x7610, R14 ;  /* 0x00007610ff0e7816 */ /* 0x000fc4000000000e */
[----:B----4-:R-:W-:-:S04]  /*17d10*/  @!P0 LOP3.LUT R11, R11, R10, RZ, 0x3c, !PT ;  /* 0x0000000a0b0b8212 */ /* 0x010fc800078e3cff */
[----:B------:R-:W-:-:S04]  /*17d20*/  @!P0 LOP3.LUT R10, R11, R10, RZ, 0x3c, !PT ;  /* 0x0000000a0b0a8212 */ /* 0x000fc800078e3cff */
[----:B------:R-:W-:-:S05]  /*17d30*/  @!P0 LOP3.LUT R11, R11, R10, RZ, 0x3c, !PT ;  /* 0x0000000a0b0b8212 */ /* 0x000fca00078e3cff */
[----:B------:R-:W4:Y:S04]  /*17d40*/  @!P0 LDG.E.U8 R14, desc[UR20][R10.64] ;  /* 0x000000140a0e8981 */ /* 0x000f28000c1e1100 */
[----:B----4-:R0:W-:Y:S04]  /*17d50*/  STL [R1+0x30], R14 ;  /* 0x0000300e01007387 */ /* 0x0101e80000100800 */
[----:B0-----:R-:W4:Y:S04]  /*17d60*/  LDL.LU R14, [R1+0xbd8] ;  /* 0x000bd800010e7983 */ /* 0x001f280000300800 */
[----:B------:R-:W2:Y:S04]  /*17d70*/  LDL R10, [R1+0x830] ;  /* 0x00083000010a7983 */ /* 0x000ea80000100800 */
[----:B------:R-:W2:Y:S01]  /*17d80*/  LDL R11, [R1+0x834] ;  /* 0x00083400010b7983 */ /* 0x000ea20000100800 */
[----:B------:R-:W-:-:S02]  /*17d90*/  PRMT R13, RZ, 0x7610, R13 ;  /* 0x00007610ff0d7816 */ /* 0x000fc4000000000d */
[----:B--2---:R-:W-:-:S04]  /*17da0*/  @!P0 LOP3.LUT R11, R11, R10, RZ, 0x3c, !PT ;  /* 0x0000000a0b0b8212 */ /* 0x004fc800078e3cff */
        /* <DEDUP_REMOVED lines=11> */
[----:B------:R-:W3:Y:S01]  /*17e60*/  @!P0 LDG.E.U8 R12, desc[UR20][R10.64] ;  /* 0x000000140a0c8981 */ /* 0x000ee2000c1e1100 */
[----:B------:R-:W-:-:S03]  /*17e70*/  PRMT R158, RZ, 0x7610, R158 ;  /* 0x00007610ff9e7816 */ /* 0x000fc6000000009e */
[----:B---3--:R0:W-:Y:S04]  /*17e80*/  STL [R1+0x28], R12 ;  /* 0x0000280c01007387 */ /* 0x0081e80000100800 */
[----:B0-----:R-:W3:Y:S04]  /*17e90*/  LDL.LU R12, [R1+0xbd0] ;  /* 0x000bd000010c7983 */ /* 0x001ee80000300800 */
[----:B------:R-:W4:Y:S01]  /*17ea0*/  LDL R11, [R1+0x7b0] ;  /* 0x0007b000010b7983 */ /* 0x000f220000100800 */
[----:B------:R-:W-:Y:S01]  /*17eb0*/  @!P0 IMAD.MOV.U32 R10, RZ, RZ, R159 ;  /* 0x000000ffff0a8224 */ /* 0x000fe200078e009f */
[----:B------:R-:W-:-:S02]  /*17ec0*/  PRMT R8, RZ, 0x7610, R8 ;  /* 0x00007610ff087816 */ /* 0x000fc40000000008 */
[----:B------:R-:W2:Y:S04]  /*17ed0*/  LDL R159, [R1+0x410] ;  /* 0x00041000019f7983 */ /* 0x000ea80000100800 */
[----:B----4-:R0:W4:Y:S04]  /*17ee0*/  @!P0 LDG.E.U8 R158, desc[UR20][R10.64] ;  /* 0x000000140a9e8981 */ /* 0x010128000c1e1100 */
[----:B------:R-:W0:Y:S04]  /*17ef0*/  LDL R10, [R1+0x770] ;  /* 0x00077000010a7983 */ /* 0x000e280000100800 */
[----:B------:R-:W0:Y:S02]  /*17f00*/  LDL R11, [R1+0x774] ;  /* 0x00077400010b7983 */ /* 0x000e240000100800 */
[----:B0-----:R-:W-:-:S04]  /*17f10*/  @!P0 LOP3.LUT R11, R11, R10, RZ, 0x3c, !PT ;  /* 0x0000000a0b0b8212 */ /* 0x001fc800078e3cff */
[----:B------:R-:W-:-:S04]  /*17f20*/  @!P0 LOP3.LUT R10, R11, R10, RZ, 0x3c, !PT ;  /* 0x0000000a0b0a8212 */ /* 0x000fc800078e3cff */
[----:B------:R-:W-:-:S05]  /*17f30*/  @!P0 LOP3.LUT R11, R11, R10, RZ, 0x3c, !PT ;  /* 0x0000000a0b0b8212 */ /* 0x000fca00078e3cff */
[----:B------:R-:W3:Y:S04]  /*17f40*/  @!P0 LDG.E.U8 R8, desc[UR20][R10.64] ;  /* 0x000000140a088981 */ /* 0x000ee8000c1e1100 */
[----:B----4-:R0:W-:Y:S04]  /*17f50*/  STL [R1+0x24], R158 ;  /* 0x0000249e01007387 */ /* 0x0101e80000100800 */
[----:B0-----:R-:W4:Y:S04]  /*17f60*/  LDL R158, [R1+0x414] ;  /* 0x00041400019e7983 */ /* 0x001f280000100800 */
[----:B---3--:R0:W-:Y:S04]  /*17f70*/  STL [R1+0x20], R8 ;  /* 0x0000200801007387 */ /* 0x0081e80000100800 */
[----:B0-----:R-:W3:Y:S04]  /*17f80*/  LDL.LU R8, [R1+0xbcc] ;  /* 0x000bcc0001087983 */ /* 0x001ee80000300800 */
        /* <DEDUP_REMOVED lines=27> */
[----:B------:R-:W2:Y:S04]  /*18140*/  LDL R10, [R1+0x670] ;  /* 0x00067000010a7983 */ /* 0x000ea80000100800 */
[----:B------:R-:W2:Y:S01]  /*18150*/  LDL R11, [R1+0x674] ;  /* 0x00067400010b7983 */ /* 0x000ea20000100800 */
[----:B------:R-:W-:-:S02]  /*18160*/  PRMT R5, RZ, 0x7610, R5 ;  /* 0x00007610ff057816 */ /* 0x000fc40000000005 */
[----:B------:R-:W-:Y:S02]  /*18170*/  PRMT R4, RZ, 0x7610, R4 ;  /* 0x00007610ff047816 */ /* 0x000fe40000000004 */
[----:B--2---:R-:W-:-:S04]  /*18180*/  @!P0 LOP3.LUT R11, R11, R10, RZ, 0x3c, !PT ;  /* 0x0000000a0b0b8212 */ /* 0x004fc800078e3cff */
[----:B------:R-:W-:-:S04]  /*18190*/  @!P0 LOP3.LUT R10, R11, R10, RZ, 0x3c, !PT ;  /* 0x0000000a0b0a8212 */ /* 0x000fc800078e3cff */
[----:B------:R-:W-:-:S05]  /*181a0*/  @!P0 LOP3.LUT R11, R11, R10, RZ, 0x3c, !PT ;  /* 0x0000000a0b0b8212 */ /* 0x000fca00078e3cff */
[----:B------:R0:W2:Y:S02]  /*181b0*/  @!P0 LDG.E.U8 R5, desc[UR20][R10.64] ;  /* 0x000000140a058981 */ /* 0x0000a4000c1e1100 */
[----:B0-----:R-:W-:Y:S02]  /*181c0*/  @!P0 IMAD.MOV.U32 R10, RZ, RZ, R158 ;  /* 0x000000ffff0a8224 */ /* 0x001fe400078e009e */
[----:B------:R-:W-:-:S05]  /*181d0*/  @!P0 IMAD.MOV.U32 R11, RZ, RZ, R159 ;  /* 0x000000ffff0b8224 */ /* 0x000fca00078e009f */
[----:B------:R-:W4:Y:S04]  /*181e0*/  @!P0 LDG.E.U8 R4, desc[UR20][R10.64] ;  /* 0x000000140a048981 */ /* 0x000f28000c1e1100 */
[----:B--2---:R0:W-:Y:S04]  /*181f0*/  STL [R1+0x10], R5 ;  /* 0x0000100501007387 */ /* 0x0041e80000100800 */
[----:B0-----:R-:W2:Y:S04]  /*18200*/  LDL.LU R5, [R1+0xbbc] ;  /* 0x000bbc0001057983 */ /* 0x001ea80000300800 */
[----:B------:R-:W3:Y:S04]  /*18210*/  LDL R159, [R1+0x2d0] ;  /* 0x0002d000019f7983 */ /* 0x000ee80000100800 */
[----:B------:R-:W2:Y:S04]  /*18220*/  LDL R158, [R1+0x2d4] ;  /* 0x0002d400019e7983 */ /* 0x000ea80000100800 */
        /* <DEDUP_REMOVED lines=27> */
[----:B----4-:R0:W-:Y:S04]  /*183e0*/  STL [R1], R0 ;  /* 0x0000000001007387 */ /* 0x0101e80000100800 */
[----:B0-----:R-:W4:Y:S04]  /*183f0*/  LDL.LU R0, [R1+0xbac] ;  /* 0x000bac0001007983 */ /* 0x001f280000300800 */
[----:B------:R-:W3:Y:S04]  /*18400*/  LDL R10, [R1+0x310] ;  /* 0x00031000010a7983 */ /* 0x000ee80000100800 */
[----:B------:R-:W3:Y:S01]  /*18410*/  LDL R11, [R1+0x314] ;  /* 0x00031400010b7983 */ /* 0x000ee20000100800 */
[----:B------:R-:W-:-:S02]  /*18420*/  PRMT R252, RZ, 0x7610, R252 ;  /* 0x00007610fffc7816 */ /* 0x000fc400000000fc */
[----:B---3--:R-:W-:-:S04]  /*18430*/  @!P0 LOP3.LUT R11, R11, R10, RZ, 0x3c, !PT ;  /* 0x0000000a0b0b8212 */ /* 0x008fc800078e3cff */
[----:B------:R-:W-:-:S04]  /*18440*/  @!P0 LOP3.LUT R10, R11, R10, RZ, 0x3c, !PT ;  /* 0x0000000a0b0a8212 */ /* 0x000fc800078e3cff */
[----:B------:R-:W-:-:S05]  /*18450*/  @!P0 LOP3.LUT R11, R11, R10, RZ, 0x3c, !PT ;  /* 0x0000000a0b0b8212 */ /* 0x000fca00078e3cff */
[----:B------:R0:W3:Y:S01]  /*18460*/  @!P0 LDG.E.U8 R252, desc[UR20][R10.64] ;  /* 0x000000140afc8981 */ /* 0x0000e2000c1e1100 */
[----:B------:R-:W-:Y:S01]  /*18470*/  PRMT R249, RZ, 0x7610, R249 ;  /* 0x00007610fff97816 */ /* 0x000fe200000000f9 */
[----:B0-----:R-:W-:Y:S02]  /*18480*/  @!P0 IMAD.MOV.U32 R10, RZ, RZ, R158 ;  /* 0x000000ffff0a8224 */ /* 0x001fe400078e009e */
[----:B------:R-:W-:-:S05]  /*18490*/  @!P0 IMAD.MOV.U32 R11, RZ, RZ, R159 ;  /* 0x000000ffff0b8224 */ /* 0x000fca00078e009f */
[----:B------:R-:W2:Y:S04]  /*184a0*/  @!P0 LDG.E.U8 R249, desc[UR20][R10.64] ;  /* 0x000000140af98981 */ /* 0x000ea8000c1e1100 */
[----:B---3--:R0:W-:Y:S04]  /*184b0*/  STL [R1+0xb90], R252 ;  /* 0x000b90fc01007387 */ /* 0x0081e80000100800 */
[----:B------:R-:W3:Y:S04]  /*184c0*/  LDL R10, [R1+0x290] ;  /* 0x00029000010a7983 */ /* 0x000ee80000100800 */
[----:B------:R-:W3:Y:S01]  /*184d0*/  LDL R11, [R1+0x294] ;  /* 0x00029400010b7983 */ /* 0x000ee20000100800 */
[----:B------:R-:W-:-:S03]  /*184e0*/  PRMT R247, RZ, 0x7610, R247 ;  /* 0x00007610fff77816 */ /* 0x000fc600000000f7 */
[----:B0-----:R-:W4:Y:S04]  /*184f0*/  LDL R252, [R1+0x214] ;  /* 0x0002140001fc7983 */ /* 0x001f280000100800 */
[----:B------:R-:W4:Y:S04]  /*18500*/  LDL R159, [R1+0x1d0] ;  /* 0x0001d000019f7983 */ /* 0x000f280000100800 */
[----:B------:R-:W4:Y:S04]  /*18510*/  LDL R158, [R1+0x1d4] ;  /* 0x0001d400019e7983 */ /* 0x000f280000100800 */
[----:B--2---:R0:W-:Y:S04]  /*18520*/  STL [R1+0xb94], R249 ;  /* 0x000b94f901007387 */ /* 0x0041e80000100800 */
[----:B0-----:R-:W2:Y:S01]  /*18530*/  LDL R249, [R1+0x254] ;  /* 0x0002540001f97983 */ /* 0x001ea20000100800 */
[----:B---3--:R-:W-:-:S04]  /*18540*/  @!P0 LOP3.LUT R11, R11, R10, RZ, 0x3c, !PT ;  /* 0x0000000a0b0b8212 */ /* 0x008fc800078e3cff */
[----:B------:R-:W-:-:S04]  /*18550*/  @!P0 LOP3.LUT R10, R11, R10, RZ, 0x3c, !PT ;  /* 0x0000000a0b0a8212 */ /* 0x000fc800078e3cff */
[----:B------:R-:W-:-:S05]  /*18560*/  @!P0 LOP3.LUT R11, R11, R10, RZ, 0x3c, !PT ;  /* 0x0000000a0b0b8212 */ /* 0x000fca00078e3cff */
[----:B------:R2:W3:Y:S04]  /*18570*/  @!P0 LDG.E.U8 R247, desc[UR20][R10.64] ;  /* 0x000000140af78981 */ /* 0x0004e8000c1e1100 */
[----:B------:R-:W4:Y:S01]  /*18580*/  LDL R11, [R1+0x250] ;  /* 0x00025000010b7983 */ /* 0x000f220000100800 */
[----:B------:R-:W-:Y:S01]  /*18590*/  PRMT R245, RZ, 0x7610, R245 ;  /* 0x00007610fff57816 */ /* 0x000fe200000000f5 */
[----:B--2---:R-:W-:Y:S02]  /*185a0*/  @!P0 IMAD.MOV.U32 R10, RZ, RZ, R249 ;  /* 0x000000ffff0a8224 */ /* 0x004fe400078e00f9 */
[----:B---3--:R0:W-:Y:S01]  /*185b0*/  STL [R1+0xb98], R247 ;  /* 0x000b98f701007387 */ /* 0x0081e20000100800 */
[----:B------:R-:W-:Y:S02]  /*185c0*/  PRMT R243, RZ, 0x7610, R243 ;  /* 0x00007610fff37816 */ /* 0x000fe400000000f3 */
[----:B------:R-:W-:Y:S01]  /*185d0*/  PRMT R241, RZ, 0x7610, R241 ;  /* 0x00007610fff17816 */ /* 0x000fe200000000f1 */
[----:B------:R-:W2:Y:S04]  /*185e0*/  LDL R249, [R1+0x190] ;  /* 0x0001900001f97983 */ /* 0x000ea80000100800 */
[----:B----4-:R1:W3:Y:S04]  /*185f0*/  @!P0 LDG.E.U8 R245, desc[UR20][R10.64] ;  /* 0x000000140af58981 */ /* 0x0102e8000c1e1100 */
[----:B0-----:R-:W4:Y:S04]  /*18600*/  LDL R247, [R1+0x194] ;  /* 0x0001940001f77983 */ /* 0x001f280000100800 */
[----:B------:R-:W2:Y:S01]  /*18610*/  LDL R11, [R1+0x210] ;  /* 0x00021000010b7983 */ /* 0x000ea20000100800 */
[----:B-1----:R-:W-:-:S05]  /*18620*/  @!P0 IMAD.MOV.U32 R10, RZ, RZ, R252 ;  /* 0x000000ffff0a8224 */ /* 0x002fca00078e00fc */
[----:B--2---:R0:W2:Y:S02]  /*18630*/  @!P0 LDG.E.U8 R243, desc[UR20][R10.64] ;  /* 0x000000140af38981 */ /* 0x0040a4000c1e1100 */
[----:B0-----:R-:W-:Y:S02]  /*18640*/  @!P0 IMAD.MOV.U32 R10, RZ, RZ, R158 ;  /* 0x000000ffff0a8224 */ /* 0x001fe400078e009e */
[----:B------:R-:W-:-:S05]  /*18650*/  @!P0 IMAD.MOV.U32 R11, RZ, RZ, R159 ;  /* 0x000000ffff0b8224 */ /* 0x000fca00078e009f */
[----:B------:R4:W2:Y:S01]  /*18660*/  @!P0 LDG.E.U8 R241, desc[UR20][R10.64] ;  /* 0x000000140af18981 */ /* 0x0008a2000c1e1100 */
[----:B------:R-:W-:-:S03]  /*18670*/  PRMT R239, RZ, 0x7610, R239 ;  /* 0x00007610ffef7816 */ /* 0x000fc600000000ef */
[----:B---3--:R0:W-:Y:S04]  /*18680*/  STL [R1+0xb9c], R245 ;  /* 0x000b9cf501007387 */ /* 0x0081e80000100800 */
[----:B------:R-:W3:Y:S01]  /*18690*/  LDL R252, [R1+0x154] ;  /* 0x0001540001fc7983 */ /* 0x000ee20000100800 */
[----:B----4-:R-:W-:Y:S02]  /*186a0*/  @!P0 IMAD.MOV.U32 R10, RZ, RZ, R247 ;  /* 0x000000ffff0a8224 */ /* 0x010fe400078e00f7 */
[----:B------:R-:W-:-:S05]  /*186b0*/  @!P0 IMAD.MOV.U32 R11, RZ, RZ, R249 ;  /* 0x000000ffff0b8224 */ /* 0x000fca00078e00f9 */
[----:B------:R-:W4:Y:S04]  /*186c0*/  @!P0 LDG.E.U8 R239, desc[UR20][R10.64] ;  /* 0x000000140aef8981 */ /* 0x000f28000c1e1100 */
[----:B--2---:R1:W-:Y:S04]  /*186d0*/  STL [R1+0xba0], R243 ;  /* 0x000ba0f301007387 */ /* 0x0043e80000100800 */
[----:B------:R-:W2:Y:S04]  /*186e0*/  LDL R159, [R1+0x110] ;  /* 0x00011000019f7983 */ /* 0x000ea80000100800 */
[----:B------:R-:W2:Y:S04]  /*186f0*/  LDL R158, [R1+0x114] ;  /* 0x00011400019e7983 */ /* 0x000ea80000100800 */
[----:B0-----:R-:W2:Y:S04]  /*18700*/  LDL R245, [R1+0xd0] ;  /* 0x0000d00001f57983 */ /* 0x001ea80000100800 */
[----:B-1----:R-:W2:Y:S04]  /*18710*/  LDL R243, [R1+0xd4] ;  /* 0x0000d40001f37983 */ /* 0x002ea80000100800 */
[----:B------:R0:W-:Y:S04]  /*18720*/  STL [R1+0xba4], R241 ;  /* 0x000ba4f101007387 */ /* 0x0001e80000100800 */
[----:B------:R-:W2:Y:S04]  /*18730*/  LDL R249, [R1+0x90] ;  /* 0x0000900001f97983 */ /* 0x000ea80000100800 */
[----:B------:R-:W2:Y:S04]  /*18740*/  LDL R247, [R1+0x94] ;  /* 0x0000940001f77983 */ /* 0x000ea80000100800 */
[----:B0-----:R-:W2:Y:S04]  /*18750*/  LDL R241, [R1+0x150] ;  /* 0x0001500001f17983 */ /* 0x001ea80000100800 */
[----:B----4-:R0:W-:Y:S01]  /*18760*/  STL [R1+0xba8], R239 ;  /* 0x000ba8ef01007387 */ /* 0x0101e20000100800 */
[----:B------:R-:W-:Y:S01]  /*18770*/  PRMT R237, RZ, 0x7610, R237 ;  /* 0x00007610ffed7816 */ /* 0x000fe200000000ed */
[----:B---3--:R-:W-:Y:S01]  /*18780*/  @!P0 IMAD.MOV.U32 R10, RZ, RZ, R252 ;  /* 0x000000ffff0a8224 */ /* 0x008fe200078e00fc */
[----:B------:R-:W-:Y:S01]  /*18790*/  PRMT R235, RZ, 0x7610, R235 ;  /* 0x00007610ffeb7816 */ /* 0x000fe200000000eb */
[----:B------:R-:W3:Y:S04]  /*187a0*/  LDL R252, [R1+0xcc] ;  /* 0x0000cc0001fc7983 */ /* 0x000ee80000100800 */
[----:B0-----:R-:W4:Y:S01]  /*187b0*/  LDL R239, [R1+0x650] ;  /* 0x0006500001ef7983 */ /* 0x001f220000100800 */
[----:B--2---:R-:W-:-:S03]  /*187c0*/  @!P0 IMAD.MOV.U32 R11, RZ, RZ, R241 ;  /* 0x000000ffff0b8224 */ /* 0x004fc600078e00f1 */
[----:B------:R-:W2:Y:S04]  /*187d0*/  LDL R241, [R1+0x43c] ;  /* 0x00043c0001f17983 */ /* 0x000ea80000100800 */
[----:B------:R0:W3:Y:S02]  /*187e0*/  @!P0 LDG.E.U8 R237, desc[UR20][R10.64] ;  /* 0x000000140aed8981 */ /* 0x0000e4000c1e1100 */
[----:B0-----:R-:W-:Y:S02]  /*187f0*/  @!P0 IMAD.MOV.U32 R10, RZ, RZ, R158 ;  /* 0x000000ffff0a8224 */ /* 0x001fe400078e009e */
[----:B------:R-:W-:Y:S01]  /*18800*/  @!P0 IMAD.MOV.U32 R11, RZ, RZ, R159 ;  /* 0x000000ffff0b8224 */ /* 0x000fe200078e009f */
[----:B------:R-:W3:Y:S04]  /*18810*/  LDL R158, [R1+0xa2c] ;  /* 0x000a2c00019e7983 */ /* 0x000ee80000100800 */
[----:B------:R-:W3:Y:S01]  /*18820*/  LDL R159, [R1+0xa28] ;  /* 0x000a2800019f7983 */ /* 0x000ee20000100800 */
[----:B------:R-:W-:-:S03]  /*18830*/  PRMT R233, RZ, 0x7610, R233 ;  /* 0x00007610ffe97816 */ /* 0x000fc600000000e9 */
[----:B------:R0:W3:Y:S01]  /*18840*/  @!P0 LDG.E.U8 R235, desc[UR20][R10.64] ;  /* 0x000000140aeb8981 */ /* 0x0000e2000c1e1100 */
[----:B------:R-:W-:Y:S01]  /*18850*/  PRMT R231, RZ, 0x7610, R231 ;  /* 0x00007610ffe77816 */ /* 0x000fe200000000e7 */
[----:B0-----:R-:W-:Y:S02]  /*18860*/  @!P0 IMAD.MOV.U32 R10, RZ, RZ, R243 ;  /* 0x000000ffff0a8224 */ /* 0x001fe400078e00f3 */
[----:B------:R-:W-:Y:S01]  /*18870*/  @!P0 IMAD.MOV.U32 R11, RZ, RZ, R245 ;  /* 0x000000ffff0b8224 */ /* 0x000fe200078e00f5 */
[----:B------:R-:W3:Y:S04]  /*18880*/  LDL R243, [R1+0x9ec] ;  /* 0x0009ec0001f37983 */ /* 0x000ee80000100800 */
[----:B------:R-:W3:Y:S04]  /*18890*/  LDL R245, [R1+0x9e8] ;  /* 0x0009e80001f57983 */ /* 0x000ee80000100800 */
[----:B------:R0:W3:Y:S02]  /*188a0*/  @!P0 LDG.E.U8 R233, desc[UR20][R10.64] ;  /* 0x000000140ae98981 */ /* 0x0000e4000c1e1100 */
[----:B0-----:R-:W-:-:S02]  /*188b0*/  @!P0 IMAD.MOV.U32 R10, RZ, RZ, R247 ;  /* 0x000000ffff0a8224 */ /* 0x001fc400078e00f7 */
[----:B------:R-:W-:Y:S01]  /*188c0*/  @!P0 IMAD.MOV.U32 R11, RZ, RZ, R249 ;  /* 0x000000ffff0b8224 */ /* 0x000fe200078e00f9 */
[----:B------:R-:W3:Y:S04]  /*188d0*/  LDL R247, [R1+0x9ac] ;  /* 0x0009ac0001f77983 */ /* 0x000ee80000100800 */
[----:B------:R-:W3:Y:S04]  /*188e0*/  LDL R249, [R1+0x9a8] ;  /* 0x0009a80001f97983 */ /* 0x000ee80000100800 */
[----:B------:R4:W3:Y:S01]  /*188f0*/  @!P0 LDG.E.U8 R231, desc[UR20][R10.64] ;  /* 0x000000140ae78981 */ /* 0x0008e2000c1e1100 */
[----:B------:R-:W-:Y:S01]  /*18900*/  PRMT R229, RZ, 0x7610, R229 ;  /* 0x00007610ffe57816 */ /* 0x000fe200000000e5 */
[----:B----4-:R-:W-:-:S02]  /*18910*/  @!P0 IMAD.MOV.U32 R10, RZ, RZ, R239 ;  /* 0x000000ffff0a8224 */ /* 0x010fc400078e00ef */
[----:B------:R-:W4:Y:S01]  /*18920*/  LDL R239, [R1+0x96c] ;  /* 0x00096c0001ef7983 */ /* 0x000f220000100800 */
[----:B--2---:R-:W-:-:S03]  /*18930*/  @!P0 IMAD.MOV.U32 R11, RZ, RZ, R241 ;  /* 0x000000ffff0b8224 */ /* 0x004fc600078e00f1 */
[----:B------:R-:W2:Y:S04]  /*18940*/  LDL R241, [R1+0x968] ;  /* 0x0009680001f17983 */ /* 0x000ea80000100800 */
[----:B------:R3:W2:Y:S02]  /*18950*/  @!P0 LDG.E.U8 R229, desc[UR20][R10.64] ;  /* 0x000000140ae58981 */ /* 0x0006a4000c1e1100 */
[----:B---3--:R-:W-:Y:S02]  /*18960*/  @!P0 IMAD.MOV.U32 R10, RZ, RZ, R158 ;  /* 0x000000ffff0a8224 */ /* 0x008fe400078e009e */
[----:B------:R-:W3:Y:S01]  /*18970*/  LDL R158, [R1+0x92c] ;  /* 0x00092c00019e7983 */ /* 0x000ee20000100800 */
[----:B------:R-:W-:-:S03]  /*18980*/  @!P0 IMAD.MOV.U32 R11, RZ, RZ, R159 ;  /* 0x000000ffff0b8224 */ /* 0x000fc600078e009f */
[----:B------:R-:W3:Y:S01]  /*18990*/  LDL R159, [R1+0x928] ;  /* 0x00092800019f7983 */ /* 0x000ee20000100800 */
[----:B------:R-:W-:Y:S02]  /*189a0*/  PRMT R227, RZ, 0x7610, R227 ;  /* 0x00007610ffe37816 */ /* 0x000fe400000000e3 */
[----:B------:R-:W-:-:S04]  /*189b0*/  PRMT R225, RZ, 0x7610, R225 ;  /* 0x00007610ffe17816 */ /* 0x000fc800000000e1 */
        /* <DEDUP_REMOVED lines=27> */
[----:B------:R-:W3:Y:S01]  /*18b70*/  LDL R243, [R1+0x7ec] ;  /* 0x0007ec0001f37983 */ /* 0x000ee20000100800 */
[----:B------:R-:W-:-:S03]  /*18b80*/  @!P0 IMAD.MOV.U32 R11, RZ, RZ, R245 ;  /* 0x000000ffff0b8224 */ /* 0x000fc600078e00f5 */
[----:B------:R-:W3:Y:S04]  /*18b90*/  LDL R245, [R1+0x7e8] ;  /* 0x0007e80001f57983 */ /* 0x000ee80000100800 */
[----:B------:R0:W3:Y:S02]  /*18ba0*/  @!P0 LDG.E.U8 R217, desc[UR20][R10.64] ;  /* 0x000000140ad98981 */ /* 0x0000e4000c1e1100 */
[----:B0-----:R-:W-:Y:S02]  /*18bb0*/  @!P0 IMAD.MOV.U32 R10, RZ, RZ, R247 ;  /* 0x000000ffff0a8224 */ /* 0x001fe400078e00f7 */
[----:B------:R-:W3:Y:S01]  /*18bc0*/  LDL R247, [R1+0x7ac] ;  /* 0x0007ac0001f77983 */ /* 0x000ee20000100800 */
[----:B------:R-:W-:-:S03]  /*18bd0*/  @!P0 IMAD.MOV.U32 R11, RZ, RZ, R249 ;  /* 0x000000ffff0b8224 */ /* 0x000fc600078e00f9 */
[----:B------:R-:W3:Y:S04]  /*18be0*/  LDL R249, [R1+0x7a8] ;  /* 0x0007a80001f97983 */ /* 0x000ee80000100800 */
[----:B------:R4:W3:Y:S01]  /*18bf0*/  @!P0 LDG.E.U8 R216, desc[UR20][R10.64] ;  /* 0x000000140ad88981 */ /* 0x0008e2000c1e1100 */
[----:B------:R-:W-:Y:S01]  /*18c00*/  PRMT R215, RZ, 0x7610, R215 ;  /* 0x00007610ffd77816 */ /* 0x000fe200000000d7 */
[----:B----4-:R-:W-:Y:S02]  /*18c10*/  @!P0 IMAD.MOV.U32 R10, RZ, RZ, R239 ;  /* 0x000000ffff0a8224 */ /* 0x010fe400078e00ef */
        /* <DEDUP_REMOVED lines=108> */
[----:B0-----:R-:W-:Y:S01]  /*192e0*/  @!P0 IMAD.MOV.U32 R10, RZ, RZ, R243 ;  /* 0x000000ffff0a8224 */ /* 0x001fe200078e00f3 */
[----:B------:R-:W-:Y:S01]  /*192f0*/  PRMT R12, RZ, 0x7610, R12 ;  /* 0x00007610ff0c7816 */ /* 0x000fe2000000000c */
        /* <DEDUP_REMOVED lines=8> */
[----:B------:R4:W3:Y:S02]  /*19380*/  @!P0 LDG.E.U8 R13, desc[UR20][R10.64] ;  /* 0x000000140a0d8981 */ /* 0x0008e4000c1e1100 */
[----:B----4-:R-:W-:Y:S02]  /*19390*/  @!P0 IMAD.MOV.U32 R10, RZ, RZ, R239 ;  /* 0x000000ffff0a8224 */ /* 0x010fe400078e00ef */
[----:B------:R-:W4:Y:S01]  /*193a0*/  LDL R239, [R1+0xa4c] ;  /* 0x000a4c0001ef7983 */ /* 0x000f220000100800 */
[----:B--2---:R-:W-:-:S03]  /*193b0*/  @!P0 IMAD.MOV.U32 R11, RZ, RZ, R241 ;  /* 0x000000ffff0b8224 */ /* 0x004fc600078e00f1 */
[----:B------:R-:W2:Y:S04]  /*193c0*/  LDL R241, [R1+0x64c] ;  /* 0x00064c0001f17983 */ /* 0x000ea80000100800 */
[----:B------:R0:W2:Y:S02]  /*193d0*/  @!P0 LDG.E.U8 R12, desc[UR20][R10.64] ;  /* 0x000000140a0c8981 */ /* 0x0000a4000c1e1100 */
[----:B0-----:R-:W-:-:S06]  /*193e0*/  PRMT R11, RZ, 0x7610, R11 ;  /* 0x00007610ff0b7816 */ /* 0x001fcc000000000b */
[----:B---3--:R0:W3:Y:S04]  /*193f0*/  @!P0 LDG.E.U8 R11, desc[UR20][R158.64] ;  /* 0x000000149e0b8981 */ /* 0x0080e8000c1e1100 */
[----:B------:R-:W4:Y:S01]  /*19400*/  LDL R159, [R1+0xc8] ;  /* 0x0000c800019f7983 */ /* 0x000f220000100800 */
[----:B------:R-:W-:Y:S01]  /*19410*/  PRMT R10, RZ, 0x7610, R10 ;  /* 0x00007610ff0a7816 */ /* 0x000fe2000000000a */
[----:B0-----:R-:W-:Y:S01]  /*19420*/  @!P0 IMAD.MOV.U32 R158, RZ, RZ, R252 ;  /* 0x000000ffff9e8224 */ /* 0x001fe200078e00fc */
[----:B------:R-:W-:Y:S01]  /*19430*/  PRMT R9, RZ, 0x7610, R9 ;  /* 0x00007610ff097816 */ /* 0x000fe20000000009 */
[----:B------:R0:W-:Y:S01]  /*19440*/  STS.U8 [R8+UR7+0x8000], R203 ;  /* 0x008000cb08007988 */ /* 0x0001e20008000007 */
[----:B------:R-:W-:-:S03]  /*19450*/  PRMT R207, RZ, 0x7610, R207 ;  /* 0x00007610ffcf7816 */ /* 0x000fc600000000cf */
[----:B------:R1:W-:Y:S04]  /*19460*/  STS.U8 [R8+UR7+0x8002], R199 ;  /* 0x008002c708007988 */ /* 0x0003e80008000007 */
[----:B------:R-:W3:Y:S04]  /*19470*/  LDL R252, [R1+0x9a4] ;  /* 0x0009a40001fc7983 */ /* 0x000ee80000100800 */
[----:B----4-:R4:W3:Y:S02]  /*19480*/  @!P0 LDG.E.U8 R10, desc[UR20][R158.64] ;  /* 0x000000149e0a8981 */ /* 0x0108e4000c1e1100 */
[----:B----4-:R-:W-:-:S02]  /*19490*/  @!P0 IMAD.MOV.U32 R158, RZ, RZ, R243 ;  /* 0x000000ffff9e8224 */ /* 0x010fc400078e00f3 */
[----:B------:R-:W-:Y:S01]  /*194a0*/  @!P0 IMAD.MOV.U32 R159, RZ, RZ, R245 ;  /* 0x000000ffff9f8224 */ /* 0x000fe200078e00f5 */
[----:B------:R-:W4:Y:S04]  /*194b0*/  LDL R243, [R1+0x9e4] ;  /* 0x0009e40001f37983 */ /* 0x000f280000100800 */
[----:B------:R-:W3:Y:S04]  /*194c0*/  LDL R245, [R1+0x9e0] ;  /* 0x0009e00001f57983 */ /* 0x000ee80000100800 */
[----:B------:R1:W3:Y:S01]  /*194d0*/  @!P0 LDG.E.U8 R9, desc[UR20][R158.64] ;  /* 0x000000149e098981 */ /* 0x0002e2000c1e1100 */
[----:B0-----:R-:W-:Y:S01]  /*194e0*/  PRMT R203, RZ, 0x7610, R203 ;  /* 0x00007610ffcb7816 */ /* 0x001fe200000000cb */
[----:B-1----:R-:W-:-:S02]  /*194f0*/  @!P0 IMAD.MOV.U32 R158, RZ, RZ, R239 ;  /* 0x000000ffff9e8224 */ /* 0x002fc400078e00ef */
[----:B--2---:R-:W-:Y:S01]  /*19500*/  @!P0 IMAD.MOV.U32 R159, RZ, RZ, R241 ;  /* 0x000000ffff9f8224 */ /* 0x004fe200078e00f1 */
[----:B------:R-:W-:Y:S01]  /*19510*/  PRMT R199, RZ, 0x7610, R199 ;  /* 0x00007610ffc77816 */ /* 0x000fe200000000c7 */
[----:B------:R-:W2:Y:S04]  /*19520*/  LDL R241, [R1+0x960] ;  /* 0x0009600001f17983 */ /* 0x000ea80000100800 */
[----:B------:R0:W2:Y:S04]  /*19530*/  @!P0 LDG.E.U8 R207, desc[UR20][R158.64] ;  /* 0x000000149ecf8981 */ /* 0x0000a8000c1e1100 */
[----:B------:R-:W2:Y:S01]  /*19540*/  LDL R239, [R1+0x964] ;  /* 0x0009640001ef7983 */ /* 0x000ea20000100800 */
[----:B0-----:R-:W-:-:S02]  /*19550*/  @!P0 IMAD.MOV.U32 R158, RZ, RZ, R247 ;  /* 0x000000ffff9e8224 */ /* 0x001fc400078e00f7 */
[----:B------:R-:W-:Y:S01]  /*19560*/  @!P0 IMAD.MOV.U32 R159, RZ, RZ, R249 ;  /* 0x000000ffff9f8224 */ /* 0x000fe200078e00f9 */
[----:B------:R-:W2:Y:S04]  /*19570*/  LDL R247, [R1+0x924] ;  /* 0x0009240001f77983 */ /* 0x000ea80000100800 */
[----:B------:R4:W2:Y:S04]  /*19580*/  @!P0 LDG.E.U8 R203, desc[UR20][R158.64] ;  /* 0x000000149ecb8981 */ /* 0x0008a8000c1e1100 */
[----:B------:R-:W2:Y:S01]  /*19590*/  LDL R249, [R1+0x920] ;  /* 0x0009200001f97983 */ /* 0x000ea20000100800 */
[----:B----4-:R-:W-:-:S03]  /*195a0*/  @!P0 IMAD.MOV.U32 R158, RZ, RZ, R243 ;  /* 0x000000ffff9e8224 */ /* 0x010fc600078e00f3 */
[----:B------:R-:W4:Y:S01]  /*195b0*/  LDL R243, [R1+0x8e4] ;  /* 0x0008e40001f37983 */ /* 0x000f220000100800 */
[----:B---3--:R-:W-:-:S03]  /*195c0*/  @!P0 IMAD.MOV.U32 R159, RZ, RZ, R245 ;  /* 0x000000ffff9f8224 */ /* 0x008fc600078e00f5 */
[----:B------:R0:W-:Y:S04]  /*195d0*/  STS.U8 [R8+UR7+0x8004], R195 ;  /* 0x008004c308007988 */ /* 0x0001e80008000007 */
[----:B------:R1:W3:Y:S04]  /*195e0*/  @!P0 LDG.E.U8 R199, desc[UR20][R158.64] ;  /* 0x000000149ec78981 */ /* 0x0002e8000c1e1100 */
[----:B------:R-:W3:Y:S04]  /*195f0*/  LDL R245, [R1+0x8e0] ;  /* 0x0008e00001f57983 */ /* 0x000ee80000100800 */
[----:B------:R-:W4:Y:S01]  /*19600*/  LDL R159, [R1+0x9a0] ;  /* 0x0009a000019f7983 */ /* 0x000f220000100800 */
[----:B0-----:R-:W-:Y:S01]  /*19610*/  PRMT R195, RZ, 0x7610, R195 ;  /* 0x00007610ffc37816 */ /* 0x001fe200000000c3 */
[----:B-1----:R-:W-:-:S02]  /*19620*/  @!P0 IMAD.MOV.U32 R158, RZ, RZ, R252 ;  /* 0x000000ffff9e8224 */ /* 0x002fc400078e00fc */
[----:B------:R-:W-:Y:S04]  /*19630*/  STS.U8 [R8+UR7+0x8008], R161 ;  /* 0x008008a108007988 */ /* 0x000fe80008000007 */
[----:B------:R0:W-:Y:S02]  /*19640*/  STS.U8 [R8+UR7+0x8006], R189 ;  /* 0x008006bd08007988 */ /* 0x0001e40008000007 */
[----:B0-----:R-:W-:Y:S01]  /*19650*/  PRMT R189, RZ, 0x7610, R189 ;  /* 0x00007610ffbd7816 */ /* 0x001fe200000000bd */
[----:B--2---:R-:W-:Y:S02]  /*19660*/  @!P0 IMAD.MOV.U32 R161, RZ, RZ, R249 ;  /* 0x000000ffffa18224 */ /* 0x004fe400078e00f9 */
[----:B------:R-:W2:Y:S04]  /*19670*/  LDL R249, [R1+0x860] ;  /* 0x0008600001f97983 */ /* 0x000ea80000100800 */
[----:B----4-:R0:W4:Y:S02]  /*19680*/  @!P0 LDG.E.U8 R195, desc[UR20][R158.64] ;  /* 0x000000149ec38981 */ /* 0x010124000c1e1100 */
[----:B0-----:R-:W-:-:S02]  /*19690*/  @!P0 IMAD.MOV.U32 R159, RZ, RZ, R241 ;  /* 0x000000ffff9f8224 */ /* 0x001fc400078e00f1 */
[----:B------:R-:W2:Y:S01]  /*196a0*/  LDL R241, [R1+0x8a0] ;  /* 0x0008a00001f17983 */ /* 0x000ea20000100800 */
[----:B------:R-:W-:-:S03]  /*196b0*/  @!P0 IMAD.MOV.U32 R158, RZ, RZ, R239 ;  /* 0x000000ffff9e8224 */ /* 0x000fc600078e00ef */
[----:B------:R-:W4:Y:S04]  /*196c0*/  LDL R239, [R1+0x8a4] ;  /* 0x0008a40001ef7983 */ /* 0x000f280000100800 */
[----:B------:R0:W4:Y:S04]  /*196d0*/  @!P0 LDG.E.U8 R189, desc[UR20][R158.64] ;  /* 0x000000149ebd8981 */ /* 0x000128000c1e1100 */
[----:B------:R1:W-:Y:S01]  /*196e0*/  STS.U8 [R8+UR7+0x800a], R160 ;  /* 0x00800aa008007988 */ /* 0x0003e20008000007 */
[----:B0-----:R-:W-:Y:S01]  /*196f0*/  PRMT R158, RZ, 0x7610, R158 ;  /* 0x00007610ff9e7816 */ /* 0x001fe2000000009e */
[----:B-1----:R-:W-:-:S02]  /*19700*/  @!P0 IMAD.MOV.U32 R160, RZ, RZ, R247 ;  /* 0x000000ffffa08224 */ /* 0x002fc400078e00f7 */
[----:B------:R-:W4:Y:S04]  /*19710*/  LDL R247, [R1+0x864] ;  /* 0x0008640001f77983 */ /* 0x000f280000100800 */
[----:B------:R0:W4:Y:S02]  /*19720*/  @!P0 LDG.E.U8 R158, desc[UR20][R160.64] ;  /* 0x00000014a09e8981 */ /* 0x000124000c1e1100 */
[----:B0-----:R-:W-:Y:S02]  /*19730*/  @!P0 IMAD.MOV.U32 R160, RZ, RZ, R243 ;  /* 0x000000ffffa08224 */ /* 0x001fe400078e00f3 */
[----:B------:R-:W4:Y:S01]  /*19740*/  LDL R243, [R1+0x824] ;  /* 0x0008240001f37983 */ /* 0x000f220000100800 */
[----:B---3--:R-:W-:-:S03]  /*19750*/  @!P0 IMAD.MOV.U32 R161, RZ, RZ, R245 ;  /* 0x000000ffffa18224 */ /* 0x008fc600078e00f5 */
[----:B------:R-:W3:Y:S04]  /*19760*/  LDL R245, [R1+0x820] ;  /* 0x0008200001f57983 */ /* 0x000ee80000100800 */
[----:B------:R-:W-:Y:S04]  /*19770*/  STS.U8 [R8+UR7+0x800c], R163 ;  /* 0x00800ca308007988 */ /* 0x000fe80008000007 */
[----:B------:R-:W-:Y:S01]  /*19780*/  STL [R1+0xb4c], R8 ;  /* 0x000b4c0801007387 */ /* 0x000fe20000100800 */
[----:B------:R-:W-:-:S03]  /*19790*/  PRMT R159, RZ, 0x7610, R159 ;  /* 0x00007610ff9f7816 */ /* 0x000fc6000000009f */
[----:B------:R0:W-:Y:S04]  /*197a0*/  STS.U8 [R8+UR7+0x800e], R162 ;  /* 0x00800ea208007988 */ /* 0x0001e80008000007 */
[----:B------:R1:W3:Y:S04]  /*197b0*/  @!P0 LDG.E.U8 R159, desc[UR20][R160.64] ;  /* 0x00000014a09f8981 */ /* 0x0002e8000c1e1100 */
[----:B------:R-:W3:Y:S04]  /*197c0*/  LDL R252, [R1+0x7a0] ;  /* 0x0007a00001fc7983 */ /* 0x000ee80000100800 */
[----:B0-----:R-:W3:Y:S01]  /*197d0*/  LDL R8, [R1+0x764] ;  /* 0x0007640001087983 */ /* 0x001ee20000100800 */
[----:B--2---:R-:W-:-:S03]  /*197e0*/  @!P0 IMAD.MOV.U32 R163, RZ, RZ, R241 ;  /* 0x000000ffffa38224 */ /* 0x004fc600078e00f1 */
[----:B------:R-:W2:Y:S01]  /*197f0*/  LDL R241, [R1+0x7e0] ;  /* 0x0007e00001f17983 */ /* 0x000ea20000100800 */
[----:B-1----:R-:W-:Y:S01]  /*19800*/  PRMT R160, RZ, 0x7610, R160 ;  /* 0x00007610ffa07816 */ /* 0x002fe200000000a0 */
[----:B----4-:R-:W-:Y:S02]  /*19810*/  @!P0 IMAD.MOV.U32 R162, RZ, RZ, R239 ;  /* 0x000000ffffa28224 */ /* 0x010fe400078e00ef */
[----:B------:R-:W4:Y:S04]  /*19820*/  LDL R239, [R1+0x7e4] ;  /* 0x0007e40001ef7983 */ /* 0x000f280000100800 */
[----:B------:R0:W4:Y:S02]  /*19830*/  @!P0 LDG.E.U8 R160, desc[UR20][R162.64] ;  /* 0x00000014a2a08981 */ /* 0x000124000c1e1100 */
[----:B0-----:R-:W-:-:S02]  /*19840*/  @!P0 IMAD.MOV.U32 R163, RZ, RZ, R249 ;  /* 0x000000ffffa38224 */ /* 0x001fc400078e00f9 */
[----:B------:R-:W4:Y:S01]  /*19850*/  LDL R249, [R1+0x7a4] ;  /* 0x0007a40001f97983 */ /* 0x000f220000100800 */
[----:B------:R-:W-:-:S03]  /*19860*/  @!P0 IMAD.MOV.U32 R162, RZ, RZ, R247 ;  /* 0x000000ffffa28224 */ /* 0x000fc600078e00f7 */
[----:B------:R-:W4:Y:S01]  /*19870*/  LDL R247, [R1+0x760] ;  /* 0x0007600001f77983 */ /* 0x000f220000100800 */
[----:B------:R-:W-:-:S03]  /*19880*/  PRMT R161, RZ, 0x7610, R161 ;  /* 0x00007610ffa17816 */ /* 0x000fc600000000a1 */
[----:B------:R0:W-:Y:S04]  /*19890*/  STS.U8 [R7+UR7+0x8002], R164 ;  /* 0x008002a407007988 */ /* 0x0001e80008000007 */
[----:B------:R1:W4:Y:S01]  /*198a0*/  @!P0 LDG.E.U8 R161, desc[UR20][R162.64] ;  /* 0x00000014a2a18981 */ /* 0x000322000c1e1100 */
[----:B0-----:R-:W-:-:S03]  /*198b0*/  @!P0 IMAD.MOV.U32 R164, RZ, RZ, R243 ;  /* 0x000000ffffa48224 */ /* 0x001fc600078e00f3 */
[----:B------:R-:W4:Y:S01]  /*198c0*/  LDL R243, [R1+0x724] ;  /* 0x0007240001f37983 */ /* 0x000f220000100800 */
[----:B-1----:R-:W-:-:S03]  /*198d0*/  PRMT R162, RZ, 0x7610, R162 ;  /* 0x00007610ffa27816 */ /* 0x002fc600000000a2 */
[----:B------:R3:W-:Y:S02]  /*198e0*/  STS.U8 [R7+UR7+0x8000], R165 ;  /* 0x008000a507007988 */ /* 0x0007e40008000007 */
[----:B---3--:R-:W-:Y:S02]  /*198f0*/  @!P0 IMAD.MOV.U32 R165, RZ, RZ, R245 ;  /* 0x000000ffffa58224 */ /* 0x008fe400078e00f5 */
[----:B------:R-:W3:Y:S04]  /*19900*/  LDL R245, [R1+0x720] ;  /* 0x0007200001f57983 */ /* 0x000ee80000100800 */
[----:B------:R2:W3:Y:S02]  /*19910*/  @!P0 LDG.E.U8 R162, desc[UR20][R164.64] ;  /* 0x00000014a4a28981 */ /* 0x0004e4000c1e1100 */
[----:B--2---:R-:W-:-:S02]  /*19920*/  @!P0 IMAD.MOV.U32 R165, RZ, RZ, R241 ;  /* 0x000000ffffa58224 */ /* 0x004fc400078e00f1 */
[----:B------:R-:W2:Y:S01]  /*19930*/  LDL R241, [R1+0x6e0] ;  /* 0x0006e00001f17983 */ /* 0x000ea20000100800 */
[----:B------:R-:W-:Y:S01]  /*19940*/  PRMT R163, RZ, 0x7610, R163 ;  /* 0x00007610ffa37816 */ /* 0x000fe200000000a3 */
[----:B----4-:R-:W-:Y:S02]  /*19950*/  @!P0 IMAD.MOV.U32 R164, RZ, RZ, R239 ;  /* 0x000000ffffa48224 */ /* 0x010fe400078e00ef */
[----:B------:R0:W-:Y:S04]  /*19960*/  STS.U8 [R7+UR7+0x8004], R167 ;  /* 0x008004a707007988 */ /* 0x0001e80008000007 */
[----:B------:R1:W4:Y:S04]  /*19970*/  @!P0 LDG.E.U8 R163, desc[UR20][R164.64] ;  /* 0x00000014a4a38981 */ /* 0x000328000c1e1100 */
[----:B------:R1:W-:Y:S01]  /*19980*/  STS.U8 [R7+UR7+0x8006], R166 ;  /* 0x008006a607007988 */ /* 0x0003e20008000007 */
[----:B0-----:R-:W-:-:S03]  /*19990*/  @!P0 IMAD.MOV.U32 R167, RZ, RZ, R252 ;  /* 0x000000ffffa78224 */ /* 0x001fc600078e00fc */
[----:B------:R-:W4:Y:S01]  /*199a0*/  LDL R239, [R1+0x6e4] ;  /* 0x0006e40001ef7983 */ /* 0x000f220000100800 */
[----:B-1----:R-:W-:Y:S01]  /*199b0*/  PRMT R164, RZ, 0x7610, R164 ;  /* 0x00007610ffa47816 */ /* 0x002fe200000000a4 */
[----:B------:R-:W-:-:S05]  /*199c0*/  @!P0 IMAD.MOV.U32 R166, RZ, RZ, R249 ;  /* 0x000000ffffa68224 */ /* 0x000fca00078e00f9 */
[----:B------:R0:W4:Y:S02]  /*199d0*/  @!P0 LDG.E.U8 R164, desc[UR20][R166.64] ;  /* 0x00000014a6a48981 */ /* 0x000124000c1e1100 */
[----:B0-----:R-:W-:Y:S02]  /*199e0*/  @!P0 IMAD.MOV.U32 R166, RZ, RZ, R8 ;  /* 0x000000ffffa68224 */ /* 0x001fe400078e0008 */
        /* <DEDUP_REMOVED lines=15> */
[----:B------:R-:W-:-:S03]  /*19ae0*/  PRMT R167, RZ, 0x7610, R167 ;  /* 0x00007610ffa77816 */ /* 0x000fc600000000a7 */
[----:B------:R-:W-:Y:S04]  /*19af0*/  STS.U8 [R7+UR7+0x800e], R170 ;  /* 0x00800eaa07007988 */ /* 0x000fe80008000007 */
[----:B------:R-:W-:Y:S01]  /*19b00*/  STS.U8 [R7+UR7+0x800c], R171 ;  /* 0x00800cab07007988 */ /* 0x000fe20008000007 */
[----:B----4-:R-:W-:-:S03]  /*19b10*/  @!P0 IMAD.MOV.U32 R168, RZ, RZ, R239 ;  /* 0x000000ffffa88224 */ /* 0x010fc600078e00ef */
[----:B------:R-:W4:Y:S04]  /*19b20*/  LDL R239, [R1+0x404] ;  /* 0x0004040001ef7983 */ /* 0x000f280000100800 */
[----:B------:R0:W-:Y:S04]  /*19b30*/  STL [R1+0xb50], R7 ;  /* 0x000b500701007387 */ /* 0x0001e80000100800 */
[----:B------:R1:W4:Y:S04]  /*19b40*/  @!P0 LDG.E.U8 R167, desc[UR20][R168.64] ;  /* 0x00000014a8a78981 */ /* 0x000328000c1e1100 */
[----:B------:R-:W4:Y:S04]  /*19b50*/  LDL R249, [R1+0x380] ;  /* 0x0003800001f97983 */ /* 0x000f280000100800 */
[----:B0-----:R-:W4:Y:S01]  /*19b60*/  LDL R7, [R1+0x3c4] ;  /* 0x0003c40001077983 */ /* 0x001f220000100800 */
[----:B------:R-:W-:-:S03]  /*19b70*/  @!P0 IMAD.MOV.U32 R170, RZ, RZ, R8 ;  /* 0x000000ffffaa8224 */ /* 0x000fc600078e0008 */
[----:B------:R-:W4:Y:S01]  /*19b80*/  LDL R8, [R1+0x3c0] ;  /* 0x0003c00001087983 */ /* 0x000f220000100800 */
[----:B-1----:R-:W-:Y:S01]  /*19b90*/  PRMT R168, RZ, 0x7610, R168 ;  /* 0x00007610ffa87816 */ /* 0x002fe200000000a8 */
[----:B------:R-:W-:Y:S02]  /*19ba0*/  @!P0 IMAD.MOV.U32 R171, RZ, RZ, R247 ;  /* 0x000000ffffab8224 */ /* 0x000fe400078e00f7 */
[----:B------:R-:W4:Y:S04]  /*19bb0*/  LDL R247, [R1+0x384] ;  /* 0x0003840001f77983 */ /* 0x000f280000100800 */
[----:B------:R0:W4:Y:S02]  /*19bc0*/  @!P0 LDG.E.U8 R168, desc[UR20][R170.64] ;  /* 0x00000014aaa88981 */ /* 0x000124000c1e1100 */
[----:B0-----:R-:W-:-:S02]  /*19bd0*/  @!P0 IMAD.MOV.U32 R170, RZ, RZ, R243 ;  /* 0x000000ffffaa8224 */ /* 0x001fc400078e00f3 */
[----:B------:R-:W4:Y:S04]  /*19be0*/  LDL R243, [R1+0x344] ;  /* 0x0003440001f37983 */ /* 0x000f280000100800 */
[----:B------:R2:W-:Y:S01]  /*19bf0*/  STS.U8 [R6+UR7+0x8000], R173 ;  /* 0x008000ad06007988 */ /* 0x0005e20008000007 */
[----:B---3--:R-:W-:-:S03]  /*19c00*/  @!P0 IMAD.MOV.U32 R171, RZ, RZ, R245 ;  /* 0x000000ffffab8224 */ /* 0x008fc600078e00f5 */
[----:B------:R-:W3:Y:S01]  /*19c10*/  LDL R245, [R1+0x340] ;  /* 0x0003400001f57983 */ /* 0x000ee20000100800 */
[----:B--2---:R-:W-:-:S03]  /*19c20*/  @!P0 IMAD.MOV.U32 R173, RZ, RZ, R241 ;  /* 0x000000ffffad8224 */ /* 0x004fc600078e00f1 */
[----:B------:R-:W2:Y:S01]  /*19c30*/  LDL R241, [R1+0x300] ;  /* 0x0003000001f17983 */ /* 0x000ea20000100800 */
[----:B------:R-:W-:-:S03]  /*19c40*/  PRMT R169, RZ, 0x7610, R169 ;  /* 0x00007610ffa97816 */ /* 0x000fc600000000a9 */
[----:B------:R4:W-:Y:S04]  /*19c50*/  STS.U8 [R6+UR7+0x8002], R172 ;  /* 0x008002ac06007988 */ /* 0x0009e80008000007 */
[----:B------:R0:W2:Y:S01]  /*19c60*/  @!P0 LDG.E.U8 R169, desc[UR20][R170.64] ;  /* 0x00000014aaa98981 */ /* 0x0000a2000c1e1100 */
[----:B----4-:R-:W-:-:S03]  /*19c70*/  @!P0 IMAD.MOV.U32 R172, RZ, RZ, R239 ;  /* 0x000000ffffac8224 */ /* 0x010fc600078e00ef */
[----:B------:R-:W4:Y:S01]  /*19c80*/  LDL R239, [R1+0x304] ;  /* 0x0003040001ef7983 */ /* 0x000f220000100800 */
[----:B0-----:R-:W-:Y:S02]  /*19c90*/  PRMT R170, RZ, 0x7610, R170 ;  /* 0x00007610ffaa7816 */ /* 0x001fe400000000aa */
[----:B------:R-:W-:-:S04]  /*19ca0*/  PRMT R171, RZ, 0x7610, R171 ;  /* 0x00007610ffab7816 */ /* 0x000fc800000000ab */
[----:B------:R0:W4:Y:S04]  /*19cb0*/  @!P0 LDG.E.U8 R170, desc[UR20][R172.64] ;  /* 0x00000014acaa8981 */ /* 0x000128000c1e1100 */
[----:B------:R1:W-:Y:S01]  /*19cc0*/  STS.U8 [R6+UR7+0x8004], R175 ;  /* 0x008004af06007988 */ /* 0x0003e20008000007 */
[----:B0-----:R-:W-:-:S03]  /*19cd0*/  @!P0 IMAD.MOV.U32 R172, RZ, RZ, R7 ;  /* 0x000000ffffac8224 */ /* 0x001fc600078e0007 */
[----:B------:R0:W-:Y:S01]  /*19ce0*/  STS.U8 [R6+UR7+0x8006], R174 ;  /* 0x008006ae06007988 */ /* 0x0001e20008000007 */
[----:B------:R-:W-:Y:S02]  /*19cf0*/  @!P0 IMAD.MOV.U32 R173, RZ, RZ, R8 ;  /* 0x000000ffffad8224 */ /* 0x000fe400078e0008 */
[----:B-1----:R-:W-:Y:S01]  /*19d00*/  @!P0 IMAD.MOV.U32 R175, RZ, RZ, R249 ;  /* 0x000000ffffaf8224 */ /* 0x002fe200078e00f9 */
[----:B------:R-:W4:Y:S04]  /*19d10*/  LDL R8, [R1+0x2c0] ;  /* 0x0002c00001087983 */ /* 0x000f280000100800 */
[----:B------:R1:W4:Y:S01]  /*19d20*/  @!P0 LDG.E.U8 R171, desc[UR20][R172.64] ;  /* 0x00000014acab8981 */ /* 0x000322000c1e1100 */
[----:B0-----:R-:W-:-:S03]  /*19d30*/  @!P0 IMAD.MOV.U32 R174, RZ, RZ, R247 ;  /* 0x000000ffffae8224 */ /* 0x001fc600078e00f7 */
[----:B------:R-:W4:Y:S01]  /*19d40*/  LDL R7, [R1+0x2c4] ;  /* 0x0002c40001077983 */ /* 0x000f220000100800 */
[----:B-1----:R-:W-:-:S06]  /*19d50*/  PRMT R172, RZ, 0x7610, R172 ;  /* 0x00007610ffac7816 */ /* 0x002fcc00000000ac */
[----:B------:R0:W4:Y:S02]  /*19d60*/  @!P0 LDG.E.U8 R172, desc[UR20][R174.64] ;  /* 0x00000014aeac8981 */ /* 0x000124000c1e1100 */
[----:B0-----:R-:W-:Y:S02]  /*19d70*/  @!P0 IMAD.MOV.U32 R174, RZ, RZ, R243 ;  /* 0x000000ffffae8224 */ /* 0x001fe400078e00f3 */
[----:B------:R-:W4:Y:S01]  /*19d80*/  LDL R243, [R1+0x284] ;  /* 0x0002840001f37983 */ /* 0x000f220000100800 */
[----:B---3--:R-:W-:-:S03]  /*19d90*/  @!P0 IMAD.MOV.U32 R175, RZ, RZ, R245 ;  /* 0x000000ffffaf8224 */ /* 0x008fc600078e00f5 */
[----:B------:R-:W3:Y:S04]  /*19da0*/  LDL R245, [R1+0x280] ;  /* 0x0002800001f57983 */ /* 0x000ee80000100800 */
[----:B------:R2:W-:Y:S02]  /*19db0*/  STS.U8 [R6+UR7+0x8008], R177 ;  /* 0x008008b106007988 */ /* 0x0005e40008000007 */
[----:B--2---:R-:W-:Y:S02]  /*19dc0*/  @!P0 IMAD.MOV.U32 R177, RZ, RZ, R241 ;  /* 0x000000ffffb18224 */ /* 0x004fe400078e00f1 */
[----:B------:R-:W2:Y:S01]  /*19dd0*/  LDL R241, [R1+0x240] ;  /* 0x0002400001f17983 */ /* 0x000ea20000100800 */
[----:B------:R-:W-:-:S03]  /*19de0*/  PRMT R173, RZ, 0x7610, R173 ;  /* 0x00007610ffad7816 */ /* 0x000fc600000000ad */
[----:B------:R4:W-:Y:S04]  /*19df0*/  STS.U8 [R6+UR7+0x800a], R176 ;  /* 0x00800ab006007988 */ /* 0x0009e80008000007 */
[----:B------:R0:W2:Y:S01]  /*19e00*/  @!P0 LDG.E.U8 R173, desc[UR20][R174.64] ;  /* 0x00000014aead8981 */ /* 0x0000a2000c1e1100 */
[----:B----4-:R-:W-:-:S03]  /*19e10*/  @!P0 IMAD.MOV.U32 R176, RZ, RZ, R239 ;  /* 0x000000ffffb08224 */ /* 0x010fc600078e00ef */
[----:B------:R-:W4:Y:S01]  /*19e20*/  LDL R239, [R1+0x244] ;  /* 0x0002440001ef7983 */ /* 0x000f220000100800 */
[----:B0-----:R-:W-:-:S06]  /*19e30*/  PRMT R174, RZ, 0x7610, R174 ;  /* 0x00007610ffae7816 */ /* 0x001fcc00000000ae */
[----:B------:R0:W4:Y:S01]  /*19e40*/  @!P0 LDG.E.U8 R174, desc[UR20][R176.64] ;  /* 0x00000014b0ae8981 */ /* 0x000122000c1e1100 */
[----:B------:R-:W-:-:S03]  /*19e50*/  PRMT R175, RZ, 0x7610, R175 ;  /* 0x00007610ffaf7816 */ /* 0x000fc600000000af */
[----:B------:R-:W-:Y:S04]  /*19e60*/  STS.U8 [R6+UR7+0x800e], R178 ;  /* 0x00800eb206007988 */ /* 0x000fe80008000007 */
[----:B------:R-:W-:Y:S01]  /*19e70*/  STS.U8 [R6+UR7+0x800c], R179 ;  /* 0x00800cb306007988 */ /* 0x000fe20008000007 */
[----:B0-----:R-:W-:-:S03]  /*19e80*/  @!P0 IMAD.MOV.U32 R177, RZ, RZ, R8 ;  /* 0x000000ffffb18224 */ /* 0x001fc600078e0008 */
[----:B------:R-:W4:Y:S01]  /*19e90*/  LDL R8, [R1+0x200] ;  /* 0x0002000001087983 */ /* 0x000f220000100800 */
[----:B------:R-:W-:-:S03]  /*19ea0*/  @!P0 IMAD.MOV.U32 R176, RZ, RZ, R7 ;  /* 0x000000ffffb08224 */ /* 0x000fc600078e0007 */
        /* <DEDUP_REMOVED lines=8> */
[----:B---3--:R-:W-:Y:S02]  /*19f30*/  @!P0 IMAD.MOV.U32 R179, RZ, RZ, R245 ;  /* 0x000000ffffb38224 */ /* 0x008fe400078e00f5 */
[----:B------:R-:W3:Y:S04]  /*19f40*/  LDL R245, [R1+0x184] ;  /* 0x0001840001f57983 */ /* 0x000ee80000100800 */
[----:B------:R2:W3:Y:S02]  /*19f50*/  @!P0 LDG.E.U8 R176, desc[UR20][R178.64] ;  /* 0x00000014b2b08981 */ /* 0x0004e4000c1e1100 */
[----:B--2---:R-:W-:-:S02]  /*19f60*/  @!P0 IMAD.MOV.U32 R179, RZ, RZ, R241 ;  /* 0x000000ffffb38224 */ /* 0x004fc400078e00f1 */
[----:B------:R-:W2:Y:S01]  /*19f70*/  LDL R241, [R1+0x140] ;  /* 0x0001400001f17983 */ /* 0x000ea20000100800 */
[----:B------:R-:W-:-:S03]  /*19f80*/  PRMT R177, RZ, 0x7610, R177 ;  /* 0x00007610ffb17816 */ /* 0x000fc600000000b1 */
[----:B------:R0:W-:Y:S01]  /*19f90*/  STS.U8 [R5+UR7+0x8000], R181 ;  /* 0x008000b505007988 */ /* 0x0001e20008000007 */
[----:B----4-:R-:W-:-:S03]  /*19fa0*/  @!P0 IMAD.MOV.U32 R178, RZ, RZ, R239 ;  /* 0x000000ffffb28224 */ /* 0x010fc600078e00ef */
[----:B------:R-:W4:Y:S04]  /*19fb0*/  LDL R239, [R1+0x144] ;  /* 0x0001440001ef7983 */ /* 0x000f280000100800 */
[----:B------:R1:W4:Y:S04]  /*19fc0*/  @!P0 LDG.E.U8 R177, desc[UR20][R178.64] ;  /* 0x00000014b2b18981 */ /* 0x000328000c1e1100 */
[----:B------:R0:W-:Y:S01]  /*19fd0*/  STS.U8 [R5+UR7+0x8002], R180 ;  /* 0x008002b405007988 */ /* 0x0001e20008000007 */
[----:B-1----:R-:W-:Y:S02]  /*19fe0*/  PRMT R178, RZ, 0x7610, R178 ;  /* 0x00007610ffb27816 */ /* 0x002fe400000000b2 */
[----:B------:R-:W-:Y:S01]  /*19ff0*/  PRMT R179, RZ, 0x7610, R179 ;  /* 0x00007610ffb37816 */ /* 0x000fe200000000b3 */
[----:B0-----:R-:W-:-:S02]  /*1a000*/  @!P0 IMAD.MOV.U32 R181, RZ, RZ, R8 ;  /* 0x000000ffffb58224 */ /* 0x001fc400078e0008 */
[----:B------:R-:W4:Y:S01]  /*1a010*/  LDL R8, [R1+0x100] ;  /* 0x0001000001087983 */ /* 0x000f220000100800 */
[----:B------:R-:W-:-:S03]  /*1a020*/  @!P0 IMAD.MOV.U32 R180, RZ, RZ, R7 ;  /* 0x000000ffffb48224 */ /* 0x000fc600078e0007 */
[----:B------:R-:W4:Y:S04]  /*1a030*/  LDL R7, [R1+0x104] ;  /* 0x0001040001077983 */ /* 0x000f280000100800 */
[----:B------:R0:W4:Y:S04]  /*1a040*/  @!P0 LDG.E.U8 R178, desc[UR20][R180.64] ;  /* 0x00000014b4b28981 */ /* 0x000128000c1e1100 */
[----:B------:R1:W-:Y:S01]  /*1a050*/  STS.U8 [R5+UR7+0x8004], R183 ;  /* 0x008004b705007988 */ /* 0x0003e20008000007 */
[----:B0-----:R-:W-:-:S03]  /*1a060*/  @!P0 IMAD.MOV.U32 R180, RZ, RZ, R6 ;  /* 0x000000ffffb48224 */ /* 0x001fc600078e0006 */
[----:B------:R3:W-:Y:S01]  /*1a070*/  STS.U8 [R5+UR7+0x8006], R182 ;  /* 0x008006b605007988 */ /* 0x0007e20008000007 */
[----:B------:R-:W-:-:S03]  /*1a080*/  @!P0 IMAD.MOV.U32 R181, RZ, RZ, R243 ;  /* 0x000000ffffb58224 */ /* 0x000fc600078e00f3 */
[----:B------:R-:W4:Y:S01]  /*1a090*/  LDL R6, [R1+0xc4] ;  /* 0x0000c40001067983 */ /* 0x000f220000100800 */
[----:B-1----:R-:W-:-:S03]  /*1a0a0*/  @!P0 IMAD.MOV.U32 R183, RZ, RZ, R247 ;  /* 0x000000ffffb78224 */ /* 0x002fc600078e00f7 */
[----:B------:R0:W4:Y:S01]  /*1a0b0*/  @!P0 LDG.E.U8 R179, desc[UR20][R180.64] ;  /* 0x00000014b4b38981 */ /* 0x000122000c1e1100 */
[----:B---3--:R-:W-:-:S03]  /*1a0c0*/  @!P0 IMAD.MOV.U32 R182, RZ, RZ, R245 ;  /* 0x000000ffffb68224 */ /* 0x008fc600078e00f5 */
[----:B------:R-:W3:Y:S04]  /*1a0d0*/  LDL R243, [R1+0xc0] ;  /* 0x0000c00001f37983 */ /* 0x000ee80000100800 */
[----:B------:R1:W-:Y:S01]  /*1a0e0*/  STS.U8 [R5+UR7+0x8008], R185 ;  /* 0x008008b905007988 */ /* 0x0003e20008000007 */
[----:B0-----:R-:W-:-:S03]  /*1a0f0*/  PRMT R180, RZ, 0x7610, R180 ;  /* 0x00007610ffb47816 */ /* 0x001fc600000000b4 */
[----:B------:R0:W-:Y:S04]  /*1a100*/  STS.U8 [R5+UR7+0x800a], R184 ;  /* 0x00800ab805007988 */ /* 0x0001e80008000007 */
[----:B------:R2:W3:Y:S04]  /*1a110*/  @!P0 LDG.E.U8 R180, desc[UR20][R182.64] ;  /* 0x00000014b6b48981 */ /* 0x0004e8000c1e1100 */
[----:B------:R-:W3:Y:S01]  /*1a120*/  LDL R247, [R1+0xa18] ;  /* 0x000a180001f77983 */ /* 0x000ee20000100800 */
[----:B--2---:R-:W-:-:S03]  /*1a130*/  @!P0 IMAD.MOV.U32 R183, RZ, RZ, R241 ;  /* 0x000000ffffb78224 */ /* 0x004fc600078e00f1 */
[----:B------:R-:W2:Y:S01]  /*1a140*/  LDL R241, [R1+0x80] ;  /* 0x0000800001f17983 */ /* 0x000ea20000100800 */
[----:B------:R-:W-:Y:S01]  /*1a150*/  PRMT R181, RZ, 0x7610, R181 ;  /* 0x00007610ffb57816 */ /* 0x000fe200000000b5 */
[----:B----4-:R-:W-:Y:S02]  /*1a160*/  @!P0 IMAD.MOV.U32 R182, RZ, RZ, R239 ;  /* 0x000000ffffb68224 */ /* 0x010fe400078e00ef */
[----:B------:R-:W4:Y:S04]  /*1a170*/  LDL R239, [R1+0x84] ;  /* 0x0000840001ef7983 */ /* 0x000f280000100800 */
[----:B------:R1:W4:Y:S02]  /*1a180*/  @!P0 LDG.E.U8 R181, desc[UR20][R182.64] ;  /* 0x00000014b6b58981 */ /* 0x000324000c1e1100 */
[----:B-1----:R-:W-:Y:S01]  /*1a190*/  PRMT R182, RZ, 0x7610, R182 ;  /* 0x00007610ffb67816 */ /* 0x002fe200000000b6 */
[----:B------:R-:W-:-:S02]  /*1a1a0*/  @!P0 IMAD.MOV.U32 R185, RZ, RZ, R8 ;  /* 0x000000ffffb98224 */ /* 0x000fc400078e0008 */
[----:B------:R-:W4:Y:S01]  /*1a1b0*/  LDL R8, [R1+0x648] ;  /* 0x0006480001087983 */ /* 0x000f220000100800 */
[----:B0-----:R-:W-:-:S03]  /*1a1c0*/  @!P0 IMAD.MOV.U32 R184, RZ, RZ, R7 ;  /* 0x000000ffffb88224 */ /* 0x001fc600078e0007 */
[----:B------:R-:W4:Y:S04]  /*1a1d0*/  LDL R7, [R1+0xa48] ;  /* 0x000a480001077983 */ /* 0x000f280000100800 */
[----:B------:R0:W4:Y:S04]  /*1a1e0*/  @!P0 LDG.E.U8 R182, desc[UR20][R184.64] ;  /* 0x00000014b8b68981 */ /* 0x000128000c1e1100 */
[----:B------:R2:W-:Y:S01]  /*1a1f0*/  STS.U8 [R5+UR7+0x800c], R187 ;  /* 0x00800cbb05007988 */ /* 0x0005e20008000007 */
[----:B0-----:R-:W-:-:S03]  /*1a200*/  @!P0 IMAD.MOV.U32 R184, RZ, RZ, R6 ;  /* 0x000000ffffb88224 */ /* 0x001fc600078e0006 */
[----:B------:R-:W4:Y:S04]  /*1a210*/  LDL R6, [R1+0xa1c] ;  /* 0x000a1c0001067983 */ /* 0x000f280000100800 */
[----:B------:R-:W-:Y:S01]  /*1a220*/  STL [R1+0xb58], R5 ;  /* 0x000b580501007387 */ /* 0x000fe20000100800 */
[----:B------:R-:W-:Y:S01]  /*1a230*/  PRMT R183, RZ, 0x7610, R183 ;  /* 0x00007610ffb77816 */ /* 0x000fe200000000b7 */
[----:B---3--:R-:W-:Y:S02]  /*1a240*/  @!P0 IMAD.MOV.U32 R185, RZ, RZ, R243 ;  /* 0x000000ffffb98224 */ /* 0x008fe400078e00f3 */
[----:B------:R0:W-:Y:S04]  /*1a250*/  STS.U8 [R5+UR7+0x800e], R186 ;  /* 0x00800eba05007988 */ /* 0x0001e80008000007 */
[----:B------:R1:W3:Y:S04]  /*1a260*/  @!P0 LDG.E.U8 R183, desc[UR20][R184.64] ;  /* 0x00000014b8b78981 */ /* 0x0002e8000c1e1100 */
[----:B------:R-:W3:Y:S04]  /*1a270*/  LDL R245, [R1+0x998] ;  /* 0x0009980001f57983 */ /* 0x000ee80000100800 */
[----:B------:R-:W3:Y:S01]  /*1a280*/  LDL R243, [R1+0x99c] ;  /* 0x00099c0001f37983 */ /* 0x000ee20000100800 */
[----:B--2---:R-:W-:-:S03]  /*1a290*/  @!P0 IMAD.MOV.U32 R187, RZ, RZ, R241 ;  /* 0x000000ffffbb8224 */ /* 0x004fc600078e00f1 */
[----:B0-----:R-:W2:Y:S04]  /*1a2a0*/  LDL R5, [R1+0x91c] ;  /* 0x00091c0001057983 */ /* 0x001ea80000100800 */
[----:B------:R-:W3:Y:S01]  /*1a2b0*/  LDL R241, [R1+0x9d8] ;  /* 0x0009d80001f17983 */ /* 0x000ee20000100800 */
[----:B-1----:R-:W-:Y:S01]  /*1a2c0*/  PRMT R184, RZ, 0x7610, R184 ;  /* 0x00007610ffb87816 */ /* 0x002fe200000000b8 */
[----:B----4-:R-:W-:Y:S02]  /*1a2d0*/  @!P0 IMAD.MOV.U32 R186, RZ, RZ, R239 ;  /* 0x000000ffffba8224 */ /* 0x010fe400078e00ef */
[----:B------:R-:W4:Y:S04]  /*1a2e0*/  LDL R239, [R1+0x9dc] ;  /* 0x0009dc0001ef7983 */ /* 0x000f280000100800 */
[----:B------:R0:W2:Y:S04]  /*1a2f0*/  @!P0 LDG.E.U8 R184, desc[UR20][R186.64] ;  /* 0x00000014bab88981 */ /* 0x0000a8000c1e1100 */
[----:B------:R1:W-:Y:S04]  /*1a300*/  STS.U8 [R4+UR7+0x8000], R205 ;  /* 0x008000cd04007988 */ /* 0x0003e80008000007 */
[----:B------:R1:W-:Y:S01]  /*1a310*/  STS.U8 [R4+UR7+0x8002], R201 ;  /* 0x008002c904007988 */ /* 0x0003e20008000007 */
[----:B0-----:R-:W-:-:S03]  /*1a320*/  @!P0 IMAD.MOV.U32 R187, RZ, RZ, R8 ;  /* 0x000000ffffbb8224 */ /* 0x001fc600078e0008 */
[----:B------:R-:W2:Y:S01]  /*1a330*/  LDL R8, [R1+0x958] ;  /* 0x0009580001087983 */ /* 0x000ea20000100800 */
[----:B-1----:R-:W-:Y:S01]  /*1a340*/  PRMT R205, RZ, 0x7610, R205 ;  /* 0x00007610ffcd7816 */ /* 0x002fe200000000cd */
[----:B------:R-:W-:Y:S02]  /*1a350*/  @!P0 IMAD.MOV.U32 R186, RZ, RZ, R7 ;  /* 0x000000ffffba8224 */ /* 0x000fe400078e0007 */
[----:B------:R-:W2:Y:S01]  /*1a360*/  LDL R7, [R1+0x95c] ;  /* 0x00095c0001077983 */ /* 0x000ea20000100800 */
[----:B------:R-:W-:-:S03]  /*1a370*/  PRMT R201, RZ, 0x7610, R201 ;  /* 0x00007610ffc97816 */ /* 0x000fc600000000c9 */
[----:B------:R0:W2:Y:S02]  /*1a380*/  @!P0 LDG.E.U8 R205, desc[UR20][R186.64] ;  /* 0x00000014bacd8981 */ /* 0x0000a4000c1e1100 */
[----:B0-----:R-:W-:Y:S02]  /*1a390*/  @!P0 IMAD.MOV.U32 R187, RZ, RZ, R247 ;  /* 0x000000ffffbb8224 */ /* 0x001fe400078e00f7 */
[----:B------:R-:W-:Y:S02]  /*1a3a0*/  @!P0 IMAD.MOV.U32 R186, RZ, RZ, R6 ;  /* 0x000000ffffba8224 */ /* 0x000fe400078e0006 */
[----:B------:R-:W2:Y:S04]  /*1a3b0*/  LDL R6, [R1+0x918] ;  /* 0x0009180001067983 */ /* 0x000ea80000100800 */
[----:B------:R3:W2:Y:S02]  /*1a3c0*/  @!P0 LDG.E.U8 R201, desc[UR20][R186.64] ;  /* 0x00000014bac98981 */ /* 0x0006a4000c1e1100 */
[----:B---3--:R-:W-:-:S02]  /*1a3d0*/  @!P0 IMAD.MOV.U32 R187, RZ, RZ, R241 ;  /* 0x000000ffffbb8224 */ /* 0x008fc400078e00f1 */
[----:B------:R-:W3:Y:S04]  /*1a3e0*/  LDL R241, [R1+0x8d8] ;  /* 0x0008d80001f17983 */ /* 0x000ee80000100800 */
[----:B------:R0:W-:Y:S01]  /*1a3f0*/  STS.U8 [R4+UR7+0x8004], R197 ;  /* 0x008004c504007988 */ /* 0x0001e20008000007 */
[----:B----4-:R-:W-:-:S03]  /*1a400*/  @!P0 IMAD.MOV.U32 R186, RZ, RZ, R239 ;  /* 0x000000ffffba8224 */ /* 0x010fc600078e00ef */
[----:B------:R1:W-:Y:S01]  /*1a410*/  STS.U8 [R4+UR7+0x8006], R193 ;  /* 0x008006c104007988 */ /* 0x0003e20008000007 */
[----:B0-----:R-:W-:-:S03]  /*1a420*/  PRMT R197, RZ, 0x7610, R197 ;  /* 0x00007610ffc57816 */ /* 0x001fc600000000c5 */
[----:B------:R-:W4:Y:S04]  /*1a430*/  LDL R239, [R1+0x8dc] ;  /* 0x0008dc0001ef7983 */ /* 0x000f280000100800 */
[----:B------:R0:W4:Y:S01]  /*1a440*/  @!P0 LDG.E.U8 R197, desc[UR20][R186.64] ;  /* 0x00000014bac58981 */ /* 0x000122000c1e1100 */
[----:B-1----:R-:W-:Y:S01]  /*1a450*/  PRMT R193, RZ, 0x7610, R193 ;  /* 0x00007610ffc17816 */ /* 0x002fe200000000c1 */
[----:B0-----:R-:W-:Y:S02]  /*1a460*/  @!P0 IMAD.MOV.U32 R186, RZ, RZ, R243 ;  /* 0x000000ffffba8224 */ /* 0x001fe400078e00f3 */
[----:B------:R-:W-:-:S05]  /*1a470*/  @!P0 IMAD.MOV.U32 R187, RZ, RZ, R245 ;  /* 0x000000ffffbb8224 */ /* 0x000fca00078e00f5 */
[----:B------:R2:W4:Y:S01]  /*1a480*/  @!P0 LDG.E.U8 R193, desc[UR20][R186.64] ;  /* 0x00000014bac18981 */ /* 0x000522000c1e1100 */
[----:B------:R-:W-:Y:S01]  /*1a490*/  PRMT R185, RZ, 0x7610, R185 ;  /* 0x00007610ffb97816 */ /* 0x000fe200000000b9 */
[----:B--2---:R-:W-:Y:S02]  /*1a4a0*/  @!P0 IMAD.MOV.U32 R186, RZ, RZ, R7 ;  /* 0x000000ffffba8224 */ /* 0x004fe400078e0007 */
[----:B------:R-:W-:Y:S01]  /*1a4b0*/  @!P0 IMAD.MOV.U32 R187, RZ, RZ, R8 ;  /* 0x000000ffffbb8224 */ /* 0x000fe200078e0008 */
[----:B------:R-:W2:Y:S04]  /*1a4c0*/  LDL R7, [R1+0x89c] ;  /* 0x00089c0001077983 */ /* 0x000ea80000100800 */
[----:B------:R-:W2:Y:S04]  /*1a4d0*/  LDL R8, [R1+0x898] ;  /* 0x0008980001087983 */ /* 0x000ea80000100800 */
[----:B------:R0:W2:Y:S04]  /*1a4e0*/  @!P0 LDG.E.U8 R185, desc[UR20][R186.64] ;  /* 0x00000014bab98981 */ /* 0x0000a8000c1e1100 */
[----:B------:R1:W-:Y:S04]  /*1a4f0*/  STS.U8 [R4+UR7+0x8008], R191 ;  /* 0x008008bf04007988 */ /* 0x0003e80008000007 */
[----:B------:R1:W-:Y:S01]  /*1a500*/  STS.U8 [R4+UR7+0x800a], R190 ;  /* 0x00800abe04007988 */ /* 0x0003e20008000007 */
[----:B0-----:R-:W-:Y:S01]  /*1a510*/  PRMT R186, RZ, 0x7610, R186 ;  /* 0x00007610ffba7816 */ /* 0x001fe200000000ba */
[----:B-1----:R-:W-:-:S02]  /*1a520*/  @!P0 IMAD.MOV.U32 R191, RZ, RZ, R6 ;  /* 0x000000ffffbf8224 */ /* 0x002fc400078e0006 */
[----:B------:R-:W2:Y:S01]  /*1a530*/  LDL R6, [R1+0x858] ;  /* 0x0008580001067983 */ /* 0x000ea20000100800 */
[----:B------:R-:W-:-:S03]  /*1a540*/  @!P0 IMAD.MOV.U32 R190, RZ, RZ, R5 ;  /* 0x000000ffffbe8224 */ /* 0x000fc600078e0005 */
[----:B------:R-:W2:Y:S04]  /*1a550*/  LDL R5, [R1+0x85c] ;  /* 0x00085c0001057983 */ /* 0x000ea80000100800 */
[----:B------:R3:W2:Y:S02]  /*1a560*/  @!P0 LDG.E.U8 R186, desc[UR20][R190.64] ;  /* 0x00000014beba8981 */ /* 0x0006a4000c1e1100 */
[----:B---3--:R-:W-:Y:S02]  /*1a570*/  @!P0 IMAD.MOV.U32 R191, RZ, RZ, R241 ;  /* 0x000000ffffbf8224 */ /* 0x008fe400078e00f1 */
[----:B------:R-:W3:Y:S01]  /*1a580*/  LDL R241, [R1+0x818] ;  /* 0x0008180001f17983 */ /* 0x000ee20000100800 */
[----:B------:R-:W-:-:S03]  /*1a590*/  PRMT R187, RZ, 0x7610, R187 ;  /* 0x00007610ffbb7816 */ /* 0x000fc600000000bb */
[----:B------:R-:W-:Y:S04]  /*1a5a0*/  STS.U8 [R4+UR7+0x800c], R212 ;  /* 0x00800cd404007988 */ /* 0x000fe80008000007 */
[----:B------:R0:W-:Y:S01]  /*1a5b0*/  STS.U8 [R4+UR7+0x800e], R188 ;  /* 0x00800ebc04007988 */ /* 0x0001e20008000007 */
[----:B----4-:R-:W-:-:S03]  /*1a5c0*/  @!P0 IMAD.MOV.U32 R190, RZ, RZ, R239 ;  /* 0x000000ffffbe8224 */ /* 0x010fc600078e00ef */
[----:B------:R-:W4:Y:S04]  /*1a5d0*/  LDL R239, [R1+0x81c] ;  /* 0x00081c0001ef7983 */ /* 0x000f280000100800 */
[----:B------:R2:W4:Y:S04]  /*1a5e0*/  @!P0 LDG.E.U8 R187, desc[UR20][R190.64] ;  /* 0x00000014bebb8981 */ /* 0x000528000c1e1100 */
[----:B------:R1:W-:Y:S01]  /*1a5f0*/  STL [R1+0xb5c], R4 ;  /* 0x000b5c0401007387 */ /* 0x0003e20000100800 */
[----:B0-----:R-:W-:-:S03]  /*1a600*/  PRMT R188, RZ, 0x7610, R188 ;  /* 0x00007610ffbc7816 */ /* 0x001fc600000000bc */
[----:B-1----:R-:W4:Y:S04]  /*1a610*/  LDL.LU R4, [R1+0x78] ;  /* 0x0000780001047983 */ /* 0x002f280000300800 */
[----:B------:R-:W4:Y:S04]  /*1a620*/  LDL R245, [R1+0x798] ;  /* 0x0007980001f57983 */ /* 0x000f280000100800 */
[----:B------:R-:W4:Y:S01]  /*1a630*/  LDL R243, [R1+0x79c] ;  /* 0x00079c0001f37983 */ /* 0x000f220000100800 */
[----:B--2---:R-:W-:-:S03]  /*1a640*/  @!P0 IMAD.MOV.U32 R190, RZ, RZ, R7 ;  /* 0x000000ffffbe8224 */ /* 0x004fc600078e0007 */
[----:B------:R-:W2:Y:S01]  /*1a650*/  LDL R7, [R1+0x7dc] ;  /* 0x0007dc0001077983 */ /* 0x000ea20000100800 */
[----:B------:R-:W-:-:S03]  /*1a660*/  @!P0 IMAD.MOV.U32 R191, RZ, RZ, R8 ;  /* 0x000000ffffbf8224 */ /* 0x000fc600078e0008 */
[----:B------:R-:W2:Y:S04]  /*1a670*/  LDL R8, [R1+0x7d8] ;  /* 0x0007d80001087983 */ /* 0x000ea80000100800 */
[----:B------:R0:W-:Y:S04]  /*1a680*/  STS.U8 [R3+UR7+0x8000], R192 ;  /* 0x008000c003007988 */ /* 0x0001e80008000007 */
[----:B------:R1:W2:Y:S01]  /*1a690*/  @!P0 LDG.E.U8 R188, desc[UR20][R190.64] ;  /* 0x00000014bebc8981 */ /* 0x0002a2000c1e1100 */
[----:B0-----:R-:W-:Y:S01]  /*1a6a0*/  PRMT R192, RZ, 0x7610, R192 ;  /* 0x00007610ffc07816 */ /* 0x001fe200000000c0 */
[----:B-1----:R-:W-:-:S02]  /*1a6b0*/  @!P0 IMAD.MOV.U32 R191, RZ, RZ, R6 ;  /* 0x000000ffffbf8224 */ /* 0x002fc400078e0006 */
[----:B------:R-:W2:Y:S01]  /*1a6c0*/  LDL R6, [R1+0x758] ;  /* 0x0007580001067983 */ /* 0x000ea20000100800 */
[----:B------:R-:W-:-:S03]  /*1a6d0*/  @!P0 IMAD.MOV.U32 R190, RZ, RZ, R5 ;  /* 0x000000ffffbe8224 */ /* 0x000fc600078e0005 */
[----:B------:R-:W2:Y:S04]  /*1a6e0*/  LDL R5, [R1+0x75c] ;  /* 0x00075c0001057983 */ /* 0x000ea80000100800 */
[----:B------:R3:W2:Y:S02]  /*1a6f0*/  @!P0 LDG.E.U8 R192, desc[UR20][R190.64] ;  /* 0x00000014bec08981 */ /* 0x0006a4000c1e1100 */
[----:B---3--:R-:W-:Y:S02]  /*1a700*/  @!P0 IMAD.MOV.U32 R191, RZ, RZ, R241 ;  /* 0x000000ffffbf8224 */ /* 0x008fe400078e00f1 */
[----:B------:R-:W3:Y:S04]  /*1a710*/  LDL R241, [R1+0x718] ;  /* 0x0007180001f17983 */ /* 0x000ee80000100800 */
[----:B------:R0:W-:Y:S04]  /*1a720*/  STS.U8 [R3+UR7+0x8002], R194 ;  /* 0x008002c203007988 */ /* 0x0001e80008000007 */
[----:B------:R1:W-:Y:S01]  /*1a730*/  STS.U8 [R3+UR7+0x8004], R196 ;  /* 0x008004c403007988 */ /* 0x0003e20008000007 */
[----:B0-----:R-:W-:Y:S01]  /*1a740*/  PRMT R194, RZ, 0x7610, R194 ;  /* 0x00007610ffc27816 */ /* 0x001fe200000000c2 */
[----:B----4-:R-:W-:-:S02]  /*1a750*/  @!P0 IMAD.MOV.U32 R190, RZ, RZ, R239 ;  /* 0x000000ffffbe8224 */ /* 0x010fc400078e00ef */
[----:B------:R-:W4:Y:S01]  /*1a760*/  LDL R239, [R1+0x71c] ;  /* 0x00071c0001ef7983 */ /* 0x000f220000100800 */
[----:B-1----:R-:W-:-:S03]  /*1a770*/  PRMT R196, RZ, 0x7610, R196 ;  /* 0x00007610ffc47816 */ /* 0x002fc600000000c4 */
[----:B------:R2:W4:Y:S04]  /*1a780*/  @!P0 LDG.E.U8 R194, desc[UR20][R190.64] ;  /* 0x00000014bec28981 */ /* 0x000528000c1e1100 */
[----:B------:R0:W-:Y:S04]  /*1a790*/  STS.U8 [R3+UR7+0x8006], R198 ;  /* 0x008006c603007988 */ /* 0x0001e80008000007 */
[----:B------:R1:W-:Y:S01]  /*1a7a0*/  STS.U8 [R3+UR7+0x8008], R200 ;  /* 0x008008c803007988 */ /* 0x0003e20008000007 */
[----:B0-----:R-:W-:Y:S01]  /*1a7b0*/  PRMT R198, RZ, 0x7610, R198 ;  /* 0x00007610ffc67816 */ /* 0x001fe200000000c6 */
[----:B--2---:R-:W-:-:S02]  /*1a7c0*/  @!P0 IMAD.MOV.U32 R190, RZ, RZ, R7 ;  /* 0x000000ffffbe8224 */ /* 0x004fc400078e0007 */
[----:B------:R-:W2:Y:S01]  /*1a7d0*/  LDL R7, [R1+0x6dc] ;  /* 0x0006dc0001077983 */ /* 0x000ea20000100800 */
[----:B------:R-:W-:-:S03]  /*1a7e0*/  @!P0 IMAD.MOV.U32 R191, RZ, RZ, R8 ;  /* 0x000000ffffbf8224 */ /* 0x000fc600078e0008 */
[----:B------:R-:W2:Y:S04]  /*1a7f0*/  LDL R8, [R1+0x6d8] ;  /* 0x0006d80001087983 */ /* 0x000ea80000100800 */
[----:B------:R0:W2:Y:S01]  /*1a800*/  @!P0 LDG.E.U8 R196, desc[UR20][R190.64] ;  /* 0x00000014bec48981 */ /* 0x0000a2000c1e1100 */
[----:B-1----:R-:W-:Y:S01]  /*1a810*/  PRMT R200, RZ, 0x7610, R200 ;  /* 0x00007610ffc87816 */ /* 0x002fe200000000c8 */
[----:B0-----:R-:W-:Y:S02]  /*1a820*/  @!P0 IMAD.MOV.U32 R190, RZ, RZ, R243 ;  /* 0x000000ffffbe8224 */ /* 0x001fe400078e00f3 */
[----:B------:R-:W-:-:S05]  /*1a830*/  @!P0 IMAD.MOV.U32 R191, RZ, RZ, R245 ;  /* 0x000000ffffbf8224 */ /* 0x000fca00078e00f5 */
[----:B------:R0:W2:Y:S02]  /*1a840*/  @!P0 LDG.E.U8 R198, desc[UR20][R190.64] ;  /* 0x00000014bec68981 */ /* 0x0000a4000c1e1100 */
[----:B0-----:R-:W-:Y:S02]  /*1a850*/  @!P0 IMAD.MOV.U32 R190, RZ, RZ, R5 ;  /* 0x000000ffffbe8224 */ /* 0x001fe400078e0005 */
[----:B------:R-:W-:Y:S01]  /*1a860*/  @!P0 IMAD.MOV.U32 R191, RZ, RZ, R6 ;  /* 0x000000ffffbf8224 */ /* 0x000fe200078e0006 */
[----:B------:R-:W2:Y:S04]  /*1a870*/  LDL R5, [R1+0x69c] ;  /* 0x00069c0001057983 */ /* 0x000ea80000100800 */
[----:B------:R-:W2:Y:S04]  /*1a880*/  LDL R6, [R1+0x698] ;  /* 0x0006980001067983 */ /* 0x000ea80000100800 */
[----:B------:R3:W2:Y:S02]  /*1a890*/  @!P0 LDG.E.U8 R200, desc[UR20][R190.64] ;  /* 0x00000014bec88981 */ /* 0x0006a4000c1e1100 */
[----:B---3--:R-:W-:-:S02]  /*1a8a0*/  @!P0 IMAD.MOV.U32 R191, RZ, RZ, R241 ;  /* 0x000000ffffbf8224 */ /* 0x008fc400078e00f1 */
        /* <DEDUP_REMOVED lines=8> */
[----:B------:R0:W-:Y:S02]  /*1a930*/  STS.U8 [R3+UR7+0x800e], R206 ;  /* 0x00800ece03007988 */ /* 0x0001e40008000007 */
[----:B0-----:R-:W-:Y:S01]  /*1a940*/  PRMT R206, RZ, 0x7610, R206 ;  /* 0x00007610ffce7816 */ /* 0x001fe200000000ce */
[----:B--2---:R-:W-:Y:S02]  /*1a950*/  @!P0 IMAD.MOV.U32 R190, RZ, RZ, R7 ;  /* 0x000000ffffbe8224 */ /* 0x004fe400078e0007 */
[----:B------:R-:W2:Y:S01]  /*1a960*/  LDL R7, [R1+0x3fc] ;  /* 0x0003fc0001077983 */ /* 0x000ea20000100800 */
[----:B------:R-:W-:-:S03]  /*1a970*/  @!P0 IMAD.MOV.U32 R191, RZ, RZ, R8 ;  /* 0x000000ffffbf8224 */ /* 0x000fc600078e0008 */
[----:B------:R-:W2:Y:S04]  /*1a980*/  LDL R8, [R1+0x3f8] ;  /* 0x0003f80001087983 */ /* 0x000ea80000100800 */
[----:B------:R0:W2:Y:S04]  /*1a990*/  @!P0 LDG.E.U8 R204, desc[UR20][R190.64] ;  /* 0x00000014becc8981 */ /* 0x0000a8000c1e1100 */
[----:B------:R1:W-:Y:S04]  /*1a9a0*/  STL [R1+0xb60], R3 ;  /* 0x000b600301007387 */ /* 0x0003e80000100800 */
[----:B------:R-:W2:Y:S04]  /*1a9b0*/  LDL R243, [R1+0x378] ;  /* 0x0003780001f37983 */ /* 0x000ea80000100800 */
[----:B-1----:R-:W2:Y:S01]  /*1a9c0*/  LDL R3, [R1+0x33c] ;  /* 0x00033c0001037983 */ /* 0x002ea20000100800 */
[----:B0-----:R-:W-:-:S03]  /*1a9d0*/  @!P0 IMAD.MOV.U32 R190, RZ, RZ, R5 ;  /* 0x000000ffffbe8224 */ /* 0x001fc600078e0005 */
        /* <DEDUP_REMOVED lines=23> */
[----:B------:R-:W2:Y:S01]  /*1ab50*/  LDL R5, [R1+0x2bc] ;  /* 0x0002bc0001057983 */ /* 0x000ea20000100800 */
[----:B------:R-:W-:-:S03]  /*1ab60*/  @!P0 IMAD.MOV.U32 R191, RZ, RZ, R6 ;  /* 0x000000ffffbf8224 */ /* 0x000fc600078e0006 */
[----:B------:R-:W2:Y:S04]  /*1ab70*/  LDL R6, [R1+0x2b8] ;  /* 0x0002b80001067983 */ /* 0x000ea80000100800 */
[----:B------:R0:W2:Y:S02]  /*1ab80*/  @!P0 LDG.E.U8 R211, desc[UR20][R190.64] ;  /* 0x00000014bed38981 */ /* 0x0000a4000c1e1100 */
[----:B0-----:R-:W-:Y:S02]  /*1ab90*/  @!P0 IMAD.MOV.U32 R191, RZ, RZ, R243 ;  /* 0x000000ffffbf8224 */ /* 0x001fe400078e00f3 */
[----:B---3--:R-:W-:-:S05]  /*1aba0*/  @!P0 IMAD.MOV.U32 R190, RZ, RZ, R241 ;  /* 0x000000ffffbe8224 */ /* 0x008fca00078e00f1 */
[----:B------:R0:W3:Y:S02]  /*1abb0*/  @!P0 LDG.E.U8 R210, desc[UR20][R190.64] ;  /* 0x00000014bed28981 */ /* 0x0000e4000c1e1100 */
[----:B0-----:R-:W-:Y:S02]  /*1abc0*/  @!P0 IMAD.MOV.U32 R190, RZ, RZ, R3 ;  /* 0x000000ffffbe8224 */ /* 0x001fe400078e0003 */
[----:B------:R-:W3:Y:S01]  /*1abd0*/  LDL R3, [R1+0x27c] ;  /* 0x00027c0001037983 */ /* 0x000ee20000100800 */
[----:B------:R-:W-:Y:S01]  /*1abe0*/  PRMT R212, RZ, 0x7610, R212 ;  /* 0x00007610ffd47816 */ /* 0x000fe200000000d4 */
[----:B----4-:R-:W-:Y:S02]  /*1abf0*/  @!P0 IMAD.MOV.U32 R191, RZ, RZ, R239 ;  /* 0x000000ffffbf8224 */ /* 0x010fe400078e00ef */
[----:B------:R-:W4:Y:S04]  /*1ac00*/  LDL R239, [R1+0x278] ;  /* 0x0002780001ef7983 */ /* 0x000f280000100800 */
[----:B------:R0:W-:Y:S04]  /*1ac10*/  STS.U8 [R2+UR7+0x8008], R218 ;  /* 0x008008da02007988 */ /* 0x0001e80008000007 */
[----:B------:R2:W4:Y:S01]  /*1ac20*/  @!P0 LDG.E.U8 R212, desc[UR20][R190.64] ;  /* 0x00000014bed48981 */ /* 0x000522000c1e1100 */
[----:B0-----:R-:W-:-:S03]  /*1ac30*/  PRMT R218, RZ, 0x7610, R218 ;  /* 0x00007610ffda7816 */ /* 0x001fc600000000da */
[----:B------:R0:W-:Y:S01]  /*1ac40*/  STS.U8 [R2+UR7+0x800c], R220 ;  /* 0x00800cdc02007988 */ /* 0x0001e20008000007 */
[----:B--2---:R-:W-:-:S03]  /*1ac50*/  @!P0 IMAD.MOV.U32 R190, RZ, RZ, R7 ;  /* 0x000000ffffbe8224 */ /* 0x004fc600078e0007 */
[----:B------:R-:W2:Y:S01]  /*1ac60*/  LDL R7, [R1+0x23c] ;  /* 0x00023c0001077983 */ /* 0x000ea20000100800 */
[----:B------:R-:W-:-:S03]  /*1ac70*/  @!P0 IMAD.MOV.U32 R191, RZ, RZ, R8 ;  /* 0x000000ffffbf8224 */ /* 0x000fc600078e0008 */
[----:B------:R-:W2:Y:S01]  /*1ac80*/  LDL R8, [R1+0x238] ;  /* 0x0002380001087983 */ /* 0x000ea20000100800 */
[----:B0-----:R-:W-:-:S03]  /*1ac90*/  PRMT R220, RZ, 0x7610, R220 ;  /* 0x00007610ffdc7816 */ /* 0x001fc600000000dc */
[----:B------:R0:W2:Y:S04]  /*1aca0*/  @!P0 LDG.E.U8 R218, desc[UR20][R190.64] ;  /* 0x00000014beda8981 */ /* 0x0000a8000c1e1100 */
[----:B------:R1:W-:Y:S04]  /*1acb0*/  STS.U8 [R2+UR7+0x800a], R222 ;  /* 0x00800ade02007988 */ /* 0x0003e80008000007 */
[----:B------:R1:W-:Y:S01]  /*1acc0*/  STS.U8 [R2+UR7+0x800e], R224 ;  /* 0x00800ee002007988 */ /* 0x0003e20008000007 */
[----:B0-----:R-:W-:-:S03]  /*1acd0*/  @!P0 IMAD.MOV.U32 R190, RZ, RZ, R5 ;  /* 0x000000ffffbe8224 */ /* 0x001fc600078e0005 */
[----:B------:R-:W2:Y:S01]  /*1ace0*/  LDL R5, [R1+0x1fc] ;  /* 0x0001fc0001057983 */ /* 0x000ea20000100800 */
[----:B------:R-:W-:-:S03]  /*1acf0*/  @!P0 IMAD.MOV.U32 R191, RZ, RZ, R6 ;  /* 0x000000ffffbf8224 */ /* 0x000fc600078e0006 */
[----:B------:R-:W2:Y:S04]  /*1ad00*/  LDL R6, [R1+0x1f8] ;  /* 0x0001f80001067983 */ /* 0x000ea80000100800 */
[----:B------:R3:W2:Y:S04]  /*1ad10*/  @!P0 LDG.E.U8 R220, desc[UR20][R190.64] ;  /* 0x00000014bedc8981 */ /* 0x0006a8000c1e1100 */
[----:B------:R0:W-:Y:S01]  /*1ad20*/  STL [R1+0xb64], R2 ;  /* 0x000b640201007387 */ /* 0x0001e20000100800 */
[----:B-1----:R-:W-:-:S03]  /*1ad30*/  PRMT R222, RZ, 0x7610, R222 ;  /* 0x00007610ffde7816 */ /* 0x002fc600000000de */
[----:B------:R-:W2:Y:S01]  /*1ad40*/  LDL R241, [R1+0x178] ;  /* 0x0001780001f17983 */ /* 0x000ea20000100800 */
[----:B------:R-:W-:-:S03]  /*1ad50*/  PRMT R224, RZ, 0x7610, R224 ;  /* 0x00007610ffe07816 */ /* 0x000fc600000000e0 */
[----:B------:R1:W-:Y:S04]  /*1ad60*/  STS.U8 [R0+UR7+0x8000], R226 ;  /* 0x008000e200007988 */ /* 0x0003e80008000007 */
[----:B0-----:R-:W2:Y:S04]  /*1ad70*/  LDL R2, [R1+0x1bc] ;  /* 0x0001bc0001027983 */ /* 0x001ea80000100800 */
[----:B------:R0:W-:Y:S01]  /*1ad80*/  STS.U8 [R0+UR7+0x8002], R228 ;  /* 0x008002e400007988 */ /* 0x0001e20008000007 */
[----:B---3--:R-:W-:-:S03]  /*1ad90*/  @!P0 IMAD.MOV.U32 R190, RZ, RZ, R3 ;  /* 0x000000ffffbe8224 */ /* 0x008fc600078e0003 */
[----:B------:R3:W-:Y:S04]  /*1ada0*/  STS.U8 [R0+UR7+0x8006], R230 ;  /* 0x008006e600007988 */ /* 0x0007e80008000007 */
[----:B------:R-:W3:Y:S01]  /*1adb0*/  LDL R3, [R1+0x1b8] ;  /* 0x0001b80001037983 */ /* 0x000ee20000100800 */
[----:B----4-:R-:W-:-:S03]  /*1adc0*/  @!P0 IMAD.MOV.U32 R191, RZ, RZ, R239 ;  /* 0x000000ffffbf8224 */ /* 0x010fc600078e00ef */
[----:B------:R-:W4:Y:S04]  /*1add0*/  LDL R239, [R1+0x17c] ;  /* 0x00017c0001ef7983 */ /* 0x000f280000100800 */
[----:B------:R2:W4:Y:S01]  /*1ade0*/  @!P0 LDG.E.U8 R222, desc[UR20][R190.64] ;  /* 0x00000014bede8981 */ /* 0x000522000c1e1100 */
[----:B-1----:R-:W-:-:S03]  /*1adf0*/  PRMT R226, RZ, 0x7610, R226 ;  /* 0x00007610ffe27816 */ /* 0x002fc600000000e2 */
[----:B------:R-:W4:Y:S01]  /*1ae00*/  LDL R243, [R1+0x7c] ;  /* 0x00007c0001f37983 */ /* 0x000f220000100800 */
[----:B--2---:R-:W-:-:S03]  /*1ae10*/  @!P0 IMAD.MOV.U32 R190, RZ, RZ, R7 ;  /* 0x000000ffffbe8224 */ /* 0x004fc600078e0007 */
[----:B------:R-:W2:Y:S01]  /*1ae20*/  LDL R7, [R1+0x13c] ;  /* 0x00013c0001077983 */ /* 0x000ea20000100800 */
[----:B------:R-:W-:-:S03]  /*1ae30*/  @!P0 IMAD.MOV.U32 R191, RZ, RZ, R8 ;  /* 0x000000ffffbf8224 */ /* 0x000fc600078e0008 */
[----:B------:R-:W2:Y:S04]  /*1ae40*/  LDL R8, [R1+0x138] ;  /* 0x0001380001087983 */ /* 0x000ea80000100800 */
[----:B------:R1:W2:Y:S02]  /*1ae50*/  @!P0 LDG.E.U8 R224, desc[UR20][R190.64] ;  /* 0x00000014bee08981 */ /* 0x0002a4000c1e1100 */
[----:B-1----:R-:W-:Y:S02]  /*1ae60*/  @!P0 IMAD.MOV.U32 R190, RZ, RZ, R5 ;  /* 0x000000ffffbe8224 */ /* 0x002fe400078e0005 */
[----:B------:R-:W2:Y:S01]  /*1ae70*/  LDL R5, [R1+0xfc] ;  /* 0x0000fc0001057983 */ /* 0x000ea20000100800 */
[----:B------:R-:W-:-:S03]  /*1ae80*/  @!P0 IMAD.MOV.U32 R191, RZ, RZ, R6 ;  /* 0x000000ffffbf8224 */ /* 0x000fc600078e0006 */
[----:B------:R-:W2:Y:S04]  /*1ae90*/  LDL R6, [R1+0xf8] ;  /* 0x0000f80001067983 */ /* 0x000ea80000100800 */
[----:B------:R1:W2:Y:S02]  /*1aea0*/  @!P0 LDG.E.U8 R226, desc[UR20][R190.64] ;  /* 0x00000014bee28981 */ /* 0x0002a4000c1e1100 */
[----:B-1----:R-:W-:Y:S02]  /*1aeb0*/  @!P0 IMAD.MOV.U32 R190, RZ, RZ, R2 ;  /* 0x000000ffffbe8224 */ /* 0x002fe400078e0002 */
[----:B------:R-:W2:Y:S01]  /*1aec0*/  LDL R2, [R1+0xbc] ;  /* 0x0000bc0001027983 */ /* 0x000ea20000100800 */
[----:B---3--:R-:W-:-:S03]  /*1aed0*/  @!P0 IMAD.MOV.U32 R191, RZ, RZ, R3 ;  /* 0x000000ffffbf8224 */ /* 0x008fc600078e0003 */
[----:B------:R-:W3:Y:S01]  /*1aee0*/  LDL R3, [R1+0xb8] ;  /* 0x0000b80001037983 */ /* 0x000ee20000100800 */
[----:B0-----:R-:W-:Y:S02]  /*1aef0*/  PRMT R228, RZ, 0x7610, R228 ;  /* 0x00007610ffe47816 */ /* 0x001fe400000000e4 */
[----:B------:R-:W-:-:S04]  /*1af00*/  PRMT R230, RZ, 0x7610, R230 ;  /* 0x00007610ffe67816 */ /* 0x000fc800000000e6 */
[----:B------:R4:W3:Y:S04]  /*1af10*/  @!P0 LDG.E.U8 R228, desc[UR20][R190.64] ;  /* 0x00000014bee48981 */ /* 0x0008e8000c1e1100 */
[----:B------:R0:W-:Y:S01]  /*1af20*/  STS.U8 [R0+UR7+0x8004], R232 ;  /* 0x008004e800007988 */ /* 0x0001e20008000007 */
[----:B----4-:R-:W-:Y:S02]  /*1af30*/  @!P0 IMAD.MOV.U32 R190, RZ, RZ, R239 ;  /* 0x000000ffffbe8224 */ /* 0x010fe400078e00ef */
[----:B------:R-:W-:Y:S01]  /*1af40*/  @!P0 IMAD.MOV.U32 R191, RZ, RZ, R241 ;  /* 0x000000ffffbf8224 */ /* 0x000fe200078e00f1 */
[----:B------:R-:W4:Y:S01]  /*1af50*/  LDL R239, [R1+0xa44] ;  /* 0x000a440001ef7983 */ /* 0x000f220000100800 */
[----:B0-----:R-:W-:-:S03]  /*1af60*/  PRMT R232, RZ, 0x7610, R232 ;  /* 0x00007610ffe87816 */ /* 0x001fc600000000e8 */
[----:B------:R2:W4:Y:S04]  /*1af70*/  @!P0 LDG.E.U8 R230, desc[UR20][R190.64] ;  /* 0x00000014bee68981 */ /* 0x000528000c1e1100 */
[----:B------:R-:W4:Y:S01]  /*1af80*/  LDL R241, [R1+0x644] ;  /* 0x0006440001f17983 */ /* 0x000f220000100800 */
[----:B--2---:R-:W-:Y:S02]  /*1af90*/  @!P0 IMAD.MOV.U32 R190, RZ, RZ, R7 ;  /* 0x000000ffffbe8224 */ /* 0x004fe400078e0007 */
[----:B------:R-:W-:Y:S01]  /*1afa0*/  @!P0 IMAD.MOV.U32 R191, RZ, RZ, R8 ;  /* 0x000000ffffbf8224 */ /* 0x000fe200078e0008 */
[----:B------:R0:W-:Y:S04]  /*1afb0*/  STS.U8 [R0+UR7+0x8008], R234 ;  /* 0x008008ea00007988 */ /* 0x0001e80008000007 */
[----:B------:R1:W2:Y:S04]  /*1afc0*/  @!P0 LDG.E.U8 R232, desc[UR20][R190.64] ;  /* 0x00000014bee88981 */ /* 0x0002a8000c1e1100 */
[----:B------:R-:W2:Y:S01]  /*1afd0*/  LDL R7, [R1+0xa10] ;  /* 0x000a100001077983 */ /* 0x000ea20000100800 */
[----:B0-----:R-:W-:Y:S01]  /*1afe0*/  PRMT R234, RZ, 0x7610, R234 ;  /* 0x00007610ffea7816 */ /* 0x001fe200000000ea */
[----:B-1----:R-:W-:-:S02]  /*1aff0*/  @!P0 IMAD.MOV.U32 R190, RZ, RZ, R5 ;  /* 0x000000ffffbe8224 */ /* 0x002fc400078e0005 */
[----:B------:R-:W2:Y:S01]  /*1b000*/  LDL R5, [R1+0xa14] ;  /* 0x000a140001057983 */ /* 0x000ea20000100800 */
[----:B------:R-:W-:-:S05]  /*1b010*/  @!P0 IMAD.MOV.U32 R191, RZ, RZ, R6 ;  /* 0x000000ffffbf8224 */ /* 0x000fca00078e0006 */
[----:B------:R0:W2:Y:S02]  /*1b020*/  @!P0 LDG.E.U8 R234, desc[UR20][R190.64] ;  /* 0x00000014beea8981 */ /* 0x0000a4000c1e1100 */
[----:B0-----:R-:W-:Y:S02]  /*1b030*/  @!P0 IMAD.MOV.U32 R190, RZ, RZ, R2 ;  /* 0x000000ffffbe8224 */ /* 0x001fe400078e0002 */
[----:B------:R-:W2:Y:S01]  /*1b040*/  LDL R2, [R1+0x9d4] ;  /* 0x0009d40001027983 */ /* 0x000ea20000100800 */
[----:B---3--:R-:W-:-:S03]  /*1b050*/  @!P0 IMAD.MOV.U32 R191, RZ, RZ, R3 ;  /* 0x000000ffffbf8224 */ /* 0x008fc600078e0003 */
[----:B------:R-:W3:Y:S01]  /*1b060*/  LDL R3, [R1+0x9d0] ;  /* 0x0009d00001037983 */ /* 0x000ee20000100800 */
[----:B------:R-:W0:Y:S03]  /*1b070*/  S2R R8, SR_TID.X ;  /* 0x0000000000087919 */ /* 0x000e260000002100 */
[----:B------:R1:W-:Y:S04]  /*1b080*/  STS.U8 [R0+UR7+0x800a], R236 ;  /* 0x00800aec00007988 */ /* 0x0003e80008000007 */
[----:B------:R1:W-:Y:S02]  /*1b090*/  STS.U8 [R0+UR7+0x800c], R238 ;  /* 0x00800cee00007988 */ /* 0x0003e40008000007 */
[----:B-1----:R-:W-:-:S02]  /*1b0a0*/  PRMT R236, RZ, 0x7610, R236 ;  /* 0x00007610ffec7816 */ /* 0x002fc400000000ec */
[----:B------:R-:W-:-:S04]  /*1b0b0*/  PRMT R238, RZ, 0x7610, R238 ;  /* 0x00007610ffee7816 */ /* 0x000fc800000000ee */
[----:B------:R1:W3:Y:S04]  /*1b0c0*/  @!P0 LDG.E.U8 R236, desc[UR20][R190.64] ;  /* 0x00000014beec8981 */ /* 0x0002e8000c1e1100 */
[----:B------:R-:W-:Y:S01]  /*1b0d0*/  STS.U8 [R0+UR7+0x800e], R244 ;  /* 0x00800ef400007988 */ /* 0x000fe20008000007 */
[----:B-1----:R-:W-:Y:S01]  /*1b0e0*/  @!P0 IMAD.MOV.U32 R190, RZ, RZ, R243 ;  /* 0x000000ffffbe8224 */ /* 0x002fe200078e00f3 */
[----:B0-----:R-:W-:Y:S01]  /*1b0f0*/  LOP3.LUT R6, R8, 0x7f, RZ, 0xc0, !PT ;  /* 0x0000007f08067812 */ /* 0x001fe200078ec0ff */
[----:B------:R-:W-:-:S04]  /*1b100*/  @!P0 IMAD.MOV.U32 R191, RZ, RZ, R4 ;  /* 0x000000ffffbf8224 */ /* 0x000fc800078e0004 */
[----:B------:R0:W-:Y:S04]  /*1b110*/  STS.U8 [R6+UR7], R240 ;  /* 0x000000f006007988 */ /* 0x0001e80008000007 */
[----:B------:R4:W3:Y:S01]  /*1b120*/  @!P0 LDG.E.U8 R238, desc[UR20][R190.64] ;  /* 0x00000014beee8981 */ /* 0x0008e2000c1e1100 */
[----:B0-----:R-:W-:-:S03]  /*1b130*/  PRMT R240, RZ, 0x7610, R240 ;  /* 0x00007610fff07816 */ /* 0x001fc600000000f0 */
[----:B------:R-:W-:Y:S01]  /*1b140*/  STL [R1+0xb68], R0 ;  /* 0x000b680001007387 */ /* 0x000fe20000100800 */
[----:B----4-:R-:W-:Y:S02]  /*1b150*/  @!P0 IMAD.MOV.U32 R190, RZ, RZ, R239 ;  /* 0x000000ffffbe8224 */ /* 0x010fe400078e00ef */
[----:B------:R-:W-:Y:S01]  /*1b160*/  @!P0 IMAD.MOV.U32 R191, RZ, RZ, R241 ;  /* 0x000000ffffbf8224 */ /* 0x000fe200078e00f1 */
[----:B------:R-:W-:Y:S04]  /*1b170*/  STL [R1+0xb6c], R4 ;  /* 0x000b6c0401007387 */ /* 0x000fe80000100800 */
[----:B------:R0:W-:Y:S04]  /*1b180*/  STS.U8 [R6+UR7+0x400], R242 ;  /* 0x000400f206007988 */ /* 0x0001e80008000007 */
[----:B------:R2:W4:Y:S04]  /*1b190*/  @!P0 LDG.E.U8 R240, desc[UR20][R190.64] ;  /* 0x00000014bef08981 */ /* 0x000528000c1e1100 */
[----:B------:R-:W4:Y:S01]  /*1b1a0*/  LDL.LU R239, [R1+0x34] ;  /* 0x0000340001ef7983 */ /* 0x000f220000300800 */
[----:B0-----:R-:W-:-:S03]  /*1b1b0*/  PRMT R242, RZ, 0x7610, R242 ;  /* 0x00007610fff27816 */ /* 0x001fc600000000f2 */
[----:B------:R-:W4:Y:S01]  /*1b1c0*/  LDL.LU R241, [R1+0x38] ;  /* 0x0000380001f17983 */ /* 0x000f220000300800 */
[----:B--2---:R-:W-:Y:S02]  /*1b1d0*/  @!P0 IMAD.MOV.U32 R190, RZ, RZ, R5 ;  /* 0x000000ffffbe8224 */ /* 0x004fe400078e0005 */
[----:B------:R-:W-:Y:S01]  /*1b1e0*/  @!P0 IMAD.MOV.U32 R191, RZ, RZ, R7 ;  /* 0x000000ffffbf8224 */ /* 0x000fe200078e0007 */
[----:B------:R-:W2:Y:S01]  /*1b1f0*/  LDL.LU R243, [R1+0x30] ;  /* 0x0000300001f37983 */ /* 0x000ea20000300800 */
[----:B------:R-:W-:-:S03]  /*1b200*/  PRMT R244, RZ, 0x7610, R244 ;  /* 0x00007610fff47816 */ /* 0x000fc600000000f4 */
[----:B------:R-:W2:Y:S04]  /*1b210*/  LDL.LU R245, [R1+0x2c] ;  /* 0x00002c0001f57983 */ /* 0x000ea80000300800 */
[----:B------:R-:W2:Y:S04]  /*1b220*/  LDL.LU R247, [R1+0x28] ;  /* 0x0000280001f77983 */ /* 0x000ea80000300800 */
[----:B------:R-:W2:Y:S04]  /*1b230*/  LDL.LU R249, [R1+0x24] ;  /* 0x0000240001f97983 */ /* 0x000ea80000300800 */
[----:B------:R0:W2:Y:S04]  /*1b240*/  @!P0 LDG.E.U8 R242, desc[UR20][R190.64] ;  /* 0x00000014bef28981 */ /* 0x0000a8000c1e1100 */
[----:B------:R-:W2:Y:S04]  /*1b250*/  LDL.LU R252, [R1+0x20] ;  /* 0x0000200001fc7983 */ /* 0x000ea80000300800 */
[----:B------:R-:W2:Y:S01]  /*1b260*/  LDL.LU R4, [R1+0x14] ;  /* 0x0000140001047983 */ /* 0x000ea20000300800 */
[----:B0-----:R-:W-:-:S03]  /*1b270*/  @!P0 IMAD.MOV.U32 R190, RZ, RZ, R2 ;  /* 0x000000ffffbe8224 */ /* 0x001fc600078e0002 */
[----:B------:R-:W2:Y:S04]  /*1b280*/  LDL.LU R0, [R1+0x10] ;  /* 0x0000100001007983 */ /* 0x000ea80000300800 */
[----:B------:R-:W2:Y:S01]  /*1b290*/  LDL.LU R2, [R1+0xc] ;  /* 0x00000c0001027983 */ /* 0x000ea20000300800 */
[----:B---3--:R-:W-:-:S03]  /*1b2a0*/  @!P0 IMAD.MOV.U32 R191, RZ, RZ, R3 ;  /* 0x000000ffffbf8224 */ /* 0x008fc600078e0003 */
[----:B------:R-:W3:Y:S04]  /*1b2b0*/  LDL.LU R3, [R1+0x8] ;  /* 0x0000080001037983 */ /* 0x000ee80000300800 */
[----:B------:R-:W3:Y:S04]  /*1b2c0*/  LDL.LU R5, [R1+0x4] ;  /* 0x0000040001057983 */ /* 0x000ee80000300800 */
[----:B------:R-:W3:Y:S04]  /*1b2d0*/  LDL.LU R7, [R1] ;  /* 0x0000000001077983 */ /* 0x000ee80000300800 */
[----:B------:R0:W3:Y:S04]  /*1b2e0*/  @!P0 LDG.E.U8 R244, desc[UR20][R190.64] ;  /* 0x00000014bef48981 */ /* 0x0000e8000c1e1100 */
[----:B------:R-:W0:Y:S04]  /*1b2f0*/  LDL R190, [R1+0x990] ;  /* 0x0009900001be7983 */ /* 0x000e280000100800 */
[----:B------:R-:W0:Y:S04]  /*1b300*/  LDL R191, [R1+0x994] ;  /* 0x0009940001bf7983 */ /* 0x000e280000100800 */
[----:B------:R1:W-:Y:S02]  /*1b310*/  STS.U8 [R6+UR7+0x800], R246 ;  /* 0x000800f606007988 */ /* 0x0003e40008000007 */
[----:B-1----:R-:W-:-:S02]  /*1b320*/  PRMT R246, RZ, 0x7610, R246 ;  /* 0x00007610fff67816 */ /* 0x002fc400000000f6 */
[----:B0-----:R-:W-:-:S04]  /*1b330*/  @!P0 LOP3.LUT R191, R191, R190, RZ, 0x3c, !PT ;  /* 0x000000bebfbf8212 */ /* 0x001fc800078e3cff */
[----:B------:R-:W-:-:S04]  /*1b340*/  @!P0 LOP3.LUT R190, R191, R190, RZ, 0x3c, !PT ;  /* 0x000000bebfbe8212 */ /* 0x000fc800078e3cff */
[----:B------:R-:W-:-:S05]  /*1b350*/  @!P0 LOP3.LUT R191, R191, R190, RZ, 0x3c, !PT ;  /* 0x000000bebfbf8212 */ /* 0x000fca00078e3cff */
[----:B------:R0:W3:Y:S04]  /*1b360*/  @!P0 LDG.E.U8 R246, desc[UR20][R190.64] ;  /* 0x00000014bef68981 */ /* 0x0000e8000c1e1100 */
[----:B------:R-:W0:Y:S04]  /*1b370*/  LDL R190, [R1+0x950] ;  /* 0x0009500001be7983 */ /* 0x000e280000100800 */
[----:B------:R-:W0:Y:S04]  /*1b380*/  LDL R191, [R1+0x954] ;  /* 0x0009540001bf7983 */ /* 0x000e280000100800 */
[----:B------:R-:W-:Y:S04]  /*1b390*/  STS.U8 [R6+UR7+0xc00], R251 ;  /* 0x000c00fb06007988 */ /* 0x000fe80008000007 */
        /* <DEDUP_REMOVED lines=15> */
[----:B------:R-:W0:Y:S01]  /*1b490*/  LDL R191, [R1+0x8d4] ;  /* 0x0008d40001bf7983 */ /* 0x000e220000100800 */
[----:B------:R-:W-:-:S03]  /*1b4a0*/  PRMT R251, RZ, 0x7610, R251 ;  /* 0x00007610fffb7816 */ /* 0x000fc600000000fb */
[----:B----4-:R1:W-:Y:S04]  /*1b4b0*/  STS.U8 [R6+UR7+0x1800], R239 ;  /* 0x001800ef06007988 */ /* 0x0103e80008000007 */
[----:B-1----:R-:W4:Y:S04]  /*1b4c0*/  LDL.LU R239, [R1+0xba8] ;  /* 0x000ba80001ef7983 */ /* 0x002f280000300800 */
[----:B------:R1:W-:Y:S04]  /*1b4d0*/  STS.U8 [R6+UR7+0x1c00], R241 ;  /* 0x001c00f106007988 */ /* 0x0003e80008000007 */
[----:B--2---:R2:W-:Y:S04]  /*1b4e0*/  STS.U8 [R6+UR7+0x2000], R243 ;  /* 0x002000f306007988 */ /* 0x0045e80008000007 */
[----:B------:R2:W-:Y:S04]  /*1b4f0*/  STS.U8 [R6+UR7+0x2400], R245 ;  /* 0x002400f506007988 */ /* 0x0005e80008000007 */
[----:B------:R2:W-:Y:S04]  /*1b500*/  STS.U8 [R6+UR7+0x2800], R247 ;  /* 0x002800f706007988 */ /* 0x0005e80008000007 */
[----:B------:R2:W-:Y:S04]  /*1b510*/  STS.U8 [R6+UR7+0x2c00], R249 ;  /* 0x002c00f906007988 */ /* 0x0005e80008000007 */
[----:B------:R2:W-:Y:S01]  /*1b520*/  STS.U8 [R6+UR7+0x3000], R252 ;  /* 0x003000fc06007988 */ /* 0x0005e20008000007 */
[----:B0-----:R-:W-:-:S04]  /*1b530*/  @!P0 LOP3.LUT R191, R191, R190, RZ, 0x3c, !PT ;  /* 0x000000bebfbf8212 */ /* 0x001fc800078e3cff */
[----:B------:R-:W-:-:S04]  /*1b540*/  @!P0 LOP3.LUT R190, R191, R190, RZ, 0x3c, !PT ;  /* 0x000000bebfbe8212 */ /* 0x000fc800078e3cff */
[----:B------:R-:W-:-:S05]  /*1b550*/  @!P0 LOP3.LUT R191, R191, R190, RZ, 0x3c, !PT ;  /* 0x000000bebfbf8212 */ /* 0x000fca00078e3cff */
[----:B------:R-:W4:Y:S04]  /*1b560*/  @!P0 LDG.E.U8 R251, desc[UR20][R190.64] ;  /* 0x00000014befb8981 */ /* 0x000f28000c1e1100 */
[----:B------:R-:W3:Y:S04]  /*1b570*/  LDL.LU R190, [R1+0x1c] ;  /* 0x00001c0001be7983 */ /* 0x000ee80000300800 */
[----:B------:R-:W4:Y:S04]  /*1b580*/  LDL.LU R191, [R1+0x18] ;  /* 0x0000180001bf7983 */ /* 0x000f280000300800 */
[----:B-1----:R-:W4:Y:S04]  /*1b590*/  LDL.LU R241, [R1+0xba4] ;  /* 0x000ba40001f17983 */ /* 0x002f280000300800 */
[----:B--2---:R-:W2:Y:S04]  /*1b5a0*/  LDL.LU R243, [R1+0xba0] ;  /* 0x000ba00001f37983 */ /* 0x004ea80000300800 */
[----:B------:R-:W2:Y:S04]  /*1b5b0*/  LDL.LU R245, [R1+0xb9c] ;  /* 0x000b9c0001f57983 */ /* 0x000ea80000300800 */
[----:B------:R-:W2:Y:S04]  /*1b5c0*/  LDL.LU R247, [R1+0xb98] ;  /* 0x000b980001f77983 */ /* 0x000ea80000300800 */
[----:B------:R-:W2:Y:S04]  /*1b5d0*/  LDL.LU R249, [R1+0xb94] ;  /* 0x000b940001f97983 */ /* 0x000ea80000300800 */
[----:B------:R-:W2:Y:S01]  /*1b5e0*/  LDL.LU R252, [R1+0xb90] ;  /* 0x000b900001fc7983 */ /* 0x000ea20000300800 */
[----:B------:R-:W-:-:S03]  /*1b5f0*/  LOP3.LUT R8, R8, 0x7f, RZ, 0xc0, !PT ;  /* 0x0000007f08087812 */ /* 0x000fc600078ec0ff */
[----:B---3--:R-:W-:Y:S04]  /*1b600*/  STS.U8 [R6+UR7+0x3400], R190 ;  /* 0x003400be06007988 */ /* 0x008fe80008000007 */
[----:B----4-:R-:W-:Y:S04]  /*1b610*/  STS.U8 [R6+UR7+0x3800], R191 ;  /* 0x003800bf06007988 */ /* 0x010fe80008000007 */
[----:B------:R-:W-:Y:S04]  /*1b620*/  STS.U8 [R6+UR7+0x3c00], R4 ;  /* 0x003c000406007988 */ /* 0x000fe80008000007 */
[----:B------:R-:W-:Y:S04]  /*1b630*/  STS.U8 [R6+UR7+0x4000], R0 ;  /* 0x0040000006007988 */ /* 0x000fe80008000007 */
[----:B------:R-:W-:Y:S04]  /*1b640*/  STS.U8 [R6+UR7+0x4400], R2 ;  /* 0x0044000206007988 */ /* 0x000fe80008000007 */
[----:B------:R-:W-:Y:S04]  /*1b650*/  STS.U8 [R6+UR7+0x4800], R3 ;  /* 0x0048000306007988 */ /* 0x000fe80008000007 */
[----:B------:R-:W-:Y:S04]  /*1b660*/  STS.U8 [R6+UR7+0x4c00], R5 ;  /* 0x004c000506007988 */ /* 0x000fe80008000007 */
[----:B------:R0:W-:Y:S02]  /*1b670*/  STS.U8 [R6+UR7+0x5000], R7 ;  /* 0x0050000706007988 */ /* 0x0001e40008000007 */
[----:B0-----:R-:W0:Y:S02]  /*1b680*/  S2R R7, SR_TID.X ;  /* 0x0000000000077919 */ /* 0x001e240000002100 */
[----:B--2---:R-:W-:Y:S04]  /*1b690*/  STS.U8 [R6+UR7+0x5400], R252 ;  /* 0x005400fc06007988 */ /* 0x004fe80008000007 */
[----:B------:R-:W-:Y:S04]  /*1b6a0*/  STS.U8 [R6+UR7+0x5800], R249 ;  /* 0x005800f906007988 */ /* 0x000fe80008000007 */
[----:B------:R-:W-:Y:S04]  /*1b6b0*/  STS.U8 [R6+UR7+0x5c00], R247 ;  /* 0x005c00f706007988 */ /* 0x000fe80008000007 */
[----:B------:R-:W-:Y:S04]  /*1b6c0*/  STS.U8 [R6+UR7+0x6000], R245 ;  /* 0x006000f506007988 */ /* 0x000fe80008000007 */
[----:B------:R-:W-:Y:S04]  /*1b6d0*/  STS.U8 [R6+UR7+0x6400], R243 ;  /* 0x006400f306007988 */ /* 0x000fe80008000007 */
[----:B------:R-:W-:Y:S04]  /*1b6e0*/  STS.U8 [R6+UR7+0x6800], R241 ;  /* 0x006800f106007988 */ /* 0x000fe80008000007 */
[----:B------:R-:W-:Y:S01]  /*1b6f0*/  STS.U8 [R6+UR7+0x6c00], R239 ;  /* 0x006c00ef06007988 */ /* 0x000fe20008000007 */
[----:B0-----:R-:W-:-:S03]  /*1b700*/  LOP3.LUT R7, R7, 0x7f, RZ, 0xc0, !PT ;  /* 0x0000007f07077812 */ /* 0x001fc600078ec0ff */
[----:B------:R-:W-:Y:S01]  /*1b710*/  STS.U8 [R6+UR7+0x7000], R237 ;  /* 0x007000ed06007988 */ /* 0x000fe20008000007 */
[----:B------:R-:W-:-:S03]  /*1b720*/  LOP3.LUT R0, R7, 0x10, RZ, 0x3c, !PT ;  /* 0x0000001007007812 */ /* 0x000fc600078e3cff */
[----:B------:R-:W-:Y:S04]  /*1b730*/  STS.U8 [R6+UR7+0x7400], R235 ;  /* 0x007400eb06007988 */ /* 0x000fe80008000007 */
        /* <DEDUP_REMOVED lines=25> */
[----:B------:R-:W-:Y:S01]  /*1b8d0*/  STS.U8 [R0+UR7+0x5c80], R17 ;  /* 0x005c801100007988 */ /* 0x000fe20008000007 */
[----:B------:R-:W-:-:S03]  /*1b8e0*/  LOP3.LUT R2, R8, 0x20, RZ, 0x3c, !PT ;  /* 0x0000002008027812 */ /* 0x000fc600078e3cff */
[----:B------:R-:W-:Y:S04]  /*1b8f0*/  STS.U8 [R0+UR7+0x6080], R16 ;  /* 0x0060801000007988 */ /* 0x000fe80008000007 */
[----:B------:R-:W-:Y:S04]  /*1b900*/  STS.U8 [R0+UR7+0x6480], R15 ;  /* 0x0064800f00007988 */ /* 0x000fe80008000007 */
[----:B------:R-:W-:Y:S04]  /*1b910*/  STS.U8 [R0+UR7+0x6880], R14 ;  /* 0x0068800e00007988 */ /* 0x000fe80008000007 */
[----:B------:R-:W-:Y:S04]  /*1b920*/  STS.U8 [R0+UR7+0x6c80], R13 ;  /* 0x006c800d00007988 */ /* 0x000fe80008000007 */
[----:B------:R-:W-:Y:S04]  /*1b930*/  STS.U8 [R0+UR7+0x7080], R12 ;  /* 0x0070800c00007988 */ /* 0x000fe80008000007 */
[----:B------:R0:W-:Y:S04]  /*1b940*/  STS.U8 [R0+UR7+0x7480], R11 ;  /* 0x0074800b00007988 */ /* 0x0001e80008000007 */
[----:B------:R1:W-:Y:S04]  /*1b950*/  STS.U8 [R0+UR7+0x7880], R10 ;  /* 0x0078800a00007988 */ /* 0x0003e80008000007 */
[----:B------:R-:W-:Y:S04]  /*1b960*/  STS.U8 [R0+UR7+0x7c80], R9 ;  /* 0x007c800900007988 */ /* 0x000fe80008000007 */
[----:B------:R-:W-:Y:S04]  /*1b970*/  STS.U8 [R2+UR7+0x100], R207 ;  /* 0x000100cf02007988 */ /* 0x000fe80008000007 */
[----:B------:R-:W-:Y:S04]  /*1b980*/  STS.U8 [R2+UR7+0x500], R203 ;  /* 0x000500cb02007988 */ /* 0x000fe80008000007 */
[----:B------:R-:W-:Y:S04]  /*1b990*/  STS.U8 [R2+UR7+0x900], R199 ;  /* 0x000900c702007988 */ /* 0x000fe80008000007 */
[----:B------:R-:W-:Y:S04]  /*1b9a0*/  STS.U8 [R2+UR7+0xd00], R195 ;  /* 0x000d00c302007988 */ /* 0x000fe80008000007 */
[----:B------:R-:W-:Y:S04]  /*1b9b0*/  STS.U8 [R2+UR7+0x1100], R189 ;  /* 0x001100bd02007988 */ /* 0x000fe80008000007 */
[----:B------:R-:W-:Y:S04]  /*1b9c0*/  STS.U8 [R2+UR7+0x1500], R158 ;  /* 0x0015009e02007988 */ /* 0x000fe80008000007 */
[----:B------:R2:W-:Y:S04]  /*1b9d0*/  STS.U8 [R2+UR7+0x1900], R159 ;  /* 0x0019009f02007988 */ /* 0x0005e80008000007 */
[----:B0-----:R-:W3:Y:S04]  /*1b9e0*/  LDL R11, [R1+0x640] ;  /* 0x00064000010b7983 */ /* 0x001ee80000100800 */
[----:B-1----:R-:W3:Y:S04]  /*1b9f0*/  LDL R10, [R1+0xa40] ;  /* 0x000a4000010a7983 */ /* 0x002ee80000100800 */
[----:B--2---:R-:W2:Y:S04]  /*1ba00*/  LDL R159, [R1+0x63c] ;  /* 0x00063c00019f7983 */ /* 0x004ea80000100800 */
[----:B------:R-:W4:Y:S04]  /*1ba10*/  LDL R158, [R1+0xa3c] ;  /* 0x000a3c00019e7983 */ /* 0x000f280000100800 */
[----:B------:R-:W2:Y:S04]  /*1ba20*/  LDL R153, [R1+0x438] ;  /* 0x0004380001997983 */ /* 0x000ea80000100800 */
        /* <DEDUP_REMOVED lines=64> */
[----:B------:R-:W-:Y:S01]  /*1be30*/  STS.U8 [R0+UR7+0x7180], R232 ;  /* 0x007180e800007988 */ /* 0x000fe20008000007 */
[----:B0-----:R-:W-:-:S03]  /*1be40*/  PRMT R160, RZ, 0x7610, R160 ;  /* 0x00007610ffa07816 */ /* 0x001fc600000000a0 */
[----:B------:R-:W-:Y:S04]  /*1be50*/  STS.U8 [R0+UR7+0x7580], R234 ;  /* 0x007580ea00007988 */ /* 0x000fe80008000007 */
[----:B------:R-:W-:Y:S04]  /*1be60*/  STS.U8 [R0+UR7+0x7980], R236 ;  /* 0x007980ec00007988 */ /* 0x000fe80008000007 */
[----:B------:R0:W-:Y:S04]  /*1be70*/  STS.U8 [R0+UR7+0x7d80], R238 ;  /* 0x007d80ee00007988 */ /* 0x0001e80008000007 */
[----:B------:R-:W2:Y:S04]  /*1be80*/  LDL.LU R4, [R1+0x98] ;  /* 0x0000980001047983 */ /* 0x000ea80000300800 */
[----:B------:R-:W-:Y:S04]  /*1be90*/  STS.U8 [R16+UR7+0x200], R240 ;  /* 0x000200f010007988 */ /* 0x000fe80008000007 */
[----:B0-----:R-:W2:Y:S04]  /*1bea0*/  LDL.LU R0, [R1+0x6c] ;  /* 0x00006c0001007983 */ /* 0x001ea80000300800 */
[----:B------:R-:W2:Y:S04]  /*1beb0*/  LDL.LU R2, [R1+0x64] ;  /* 0x0000640001027983 */ /* 0x000ea80000300800 */
[----:B------:R-:W-:Y:S04]  /*1bec0*/  STS.U8 [R16+UR7+0x600], R242 ;  /* 0x000600f210007988 */ /* 0x000fe80008000007 */
[----:B------:R-:W2:Y:S04]  /*1bed0*/  LDL.LU R3, [R1+0x5c] ;  /* 0x00005c0001037983 */ /* 0x000ea80000300800 */
[----:B------:R-:W-:Y:S01]  /*1bee0*/  STS.U8 [R16+UR7+0xa00], R244 ;  /* 0x000a00f410007988 */ /* 0x000fe20008000007 */
[----:B------:R-:W-:-:S03]  /*1bef0*/  PRMT R157, RZ, 0x7610, R157 ;  /* 0x00007610ff9d7816 */ /* 0x000fc6000000009d */
[----:B------:R-:W2:Y:S04]  /*1bf00*/  LDL.LU R5, [R1+0x70] ;  /* 0x0000700001057983 */ /* 0x000ea80000300800 */
[----:B------:R-:W-:Y:S04]  /*1bf10*/  STS.U8 [R16+UR7+0xe00], R246 ;  /* 0x000e00f610007988 */ /* 0x000fe80008000007 */
[----:B------:R-:W2:Y:S04]  /*1bf20*/  LDL.LU R6, [R1+0x68] ;  /* 0x0000680001067983 */ /* 0x000ea80000300800 */
[----:B------:R-:W-:Y:S04]  /*1bf30*/  STS.U8 [R16+UR7+0x1200], R248 ;  /* 0x001200f810007988 */ /* 0x000fe80008000007 */
[----:B------:R-:W2:Y:S04]  /*1bf40*/  LDL.LU R7, [R1+0x60] ;  /* 0x0000600001077983 */ /* 0x000ea80000300800 */
[----:B------:R-:W-:Y:S04]  /*1bf50*/  STS.U8 [R16+UR7+0x1600], R250 ;  /* 0x001600fa10007988 */ /* 0x000fe80008000007 */
[----:B------:R-:W2:Y:S04]  /*1bf60*/  LDL.LU R8, [R1+0x58] ;  /* 0x0000580001087983 */ /* 0x000ea80000300800 */
[----:B------:R0:W-:Y:S04]  /*1bf70*/  STS.U8 [R16+UR7+0x1a00], R251 ;  /* 0x001a00fb10007988 */ /* 0x0001e80008000007 */
[----:B---3--:R4:W3:Y:S04]  /*1bf80*/  @!P0 LDG.E.U8 R160, desc[UR20][R10.64] ;  /* 0x000000140aa08981 */ /* 0x0088e8000c1e1100 */
[----:B------:R-:W3:Y:S04]  /*1bf90*/  LDL R17, [R1+0x9c0] ;  /* 0x0009c00001117983 */ /* 0x000ee80000100800 */
[----:B0-----:R-:W3:Y:S01]  /*1bfa0*/  LDL R16, [R1+0x9c4] ;  /* 0x0009c40001107983 */ /* 0x001ee20000100800 */
[----:B----4-:R-:W-:-:S02]  /*1bfb0*/  @!P0 IMAD.MOV.U32 R10, RZ, RZ, R158 ;  /* 0x000000ffff0a8224 */ /* 0x010fc400078e009e */
[----:B--2---:R-:W-:Y:S01]  /*1bfc0*/  @!P0 IMAD.MOV.U32 R11, RZ, RZ, R159 ;  /* 0x000000ffff0b8224 */ /* 0x004fe200078e009f */
[----:B------:R-:W-:-:S04]  /*1bfd0*/  PRMT R156, RZ, 0x7610, R156 ;  /* 0x00007610ff9c7816 */ /* 0x000fc8000000009c */
[----:B------:R0:W2:Y:S01]  /*1bfe0*/  @!P0 LDG.E.U8 R157, desc[UR20][R10.64] ;  /* 0x000000140a9d8981 */ /* 0x0000a2000c1e1100 */
[----:B------:R-:W-:Y:S01]  /*1bff0*/  PRMT R155, RZ, 0x7610, R155 ;  /* 0x00007610ff9b7816 */ /* 0x000fe2000000009b */
[----:B0-----:R-:W-:Y:S02]  /*1c000*/  @!P0 IMAD.MOV.U32 R10, RZ, RZ, R152 ;  /* 0x000000ffff0a8224 */ /* 0x001fe400078e0098 */
[----:B------:R-:W-:Y:S01]  /*1c010*/  @!P0 IMAD.MOV.U32 R11, RZ, RZ, R153 ;  /* 0x000000ffff0b8224 */ /* 0x000fe200078e0099 */
[----:B------:R-:W-:Y:S01]  /*1c020*/  PRMT R154, RZ, 0x7610, R154 ;  /* 0x00007610ff9a7816 */ /* 0x000fe2000000009a */
[----:B------:R-:W4:Y:S04]  /*1c030*/  LDL R153, [R1+0x9b8] ;  /* 0x0009b80001997983 */ /* 0x000f280000100800 */
[----:B------:R0:W4:Y:S01]  /*1c040*/  @!P0 LDG.E.U8 R156, desc[UR20][R10.64] ;  /* 0x000000140a9c8981 */ /* 0x000122000c1e1100 */
[----:B------:R-:W-:-:S02]  /*1c050*/  PRMT R23, RZ, 0x7610, R23 ;  /* 0x00007610ff177816 */ /* 0x000fc40000000017 */
[----:B------:R-:W-:Y:S01]  /*1c060*/  PRMT R22, RZ, 0x7610, R22 ;  /* 0x00007610ff167816 */ /* 0x000fe20000000016 */
[----:B------:R-:W4:Y:S01]  /*1c070*/  LDL R152, [R1+0x9bc] ;  /* 0x0009bc0001987983 */ /* 0x000f220000100800 */
[----:B0-----:R-:W-:Y:S02]  /*1c080*/  @!P0 IMAD.MOV.U32 R10, RZ, RZ, R18 ;  /* 0x000000ffff0a8224 */ /* 0x001fe400078e0012 */
[----:B------:R-:W-:Y:S01]  /*1c090*/  @!P0 IMAD.MOV.U32 R11, RZ, RZ, R19 ;  /* 0x000000ffff0b8224 */ /* 0x000fe200078e0013 */
[----:B------:R-:W-:Y:S01]  /*1c0a0*/  PRMT R251, RZ, 0x7610, R251 ;  /* 0x00007610fffb7816 */ /* 0x000fe200000000fb */
[----:B------:R-:W4:Y:S04]  /*1c0b0*/  LDL R19, [R1+0x988] ;  /* 0x0009880001137983 */ /* 0x000f280000100800 */
[----:B------:R0:W4:Y:S04]  /*1c0c0*/  @!P0 LDG.E.U8 R155, desc[UR20][R10.64] ;  /* 0x000000140a9b8981 */ /* 0x000128000c1e1100 */
[----:B------:R-:W4:Y:S01]  /*1c0d0*/  LDL R18, [R1+0x98c] ;  /* 0x00098c0001127983 */ /* 0x000f220000100800 */
[----:B0-----:R-:W-:-:S02]  /*1c0e0*/  @!P0 IMAD.MOV.U32 R10, RZ, RZ, R12 ;  /* 0x000000ffff0a8224 */ /* 0x001fc400078e000c */
[----:B------:R-:W-:Y:S01]  /*1c0f0*/  @!P0 IMAD.MOV.U32 R11, RZ, RZ, R13 ;  /* 0x000000ffff0b8224 */ /* 0x000fe200078e000d */
[----:B------:R-:W4:Y:S04]  /*1c100*/  LDL R12, [R1+0x984] ;  /* 0x00098400010c7983 */ /* 0x000f280000100800 */
[----:B------:R0:W4:Y:S04]  /*1c110*/  @!P0 LDG.E.U8 R154, desc[UR20][R10.64] ;  /* 0x000000140a9a8981 */ /* 0x000128000c1e1100 */
[----:B------:R-:W4:Y:S01]  /*1c120*/  LDL R13, [R1+0x980] ;  /* 0x00098000010d7983 */ /* 0x000f220000100800 */
[----:B0-----:R-:W-:-:S02]  /*1c130*/  @!P0 IMAD.MOV.U32 R10, RZ, RZ, R20 ;  /* 0x000000ffff0a8224 */ /* 0x001fc400078e0014 */
[----:B------:R-:W-:Y:S01]  /*1c140*/  @!P0 IMAD.MOV.U32 R11, RZ, RZ, R21 ;  /* 0x000000ffff0b8224 */ /* 0x000fe200078e0015 */
[----:B------:R-:W4:Y:S04]  /*1c150*/  LDL R20, [R1+0x97c] ;  /* 0x00097c0001147983 */ /* 0x000f280000100800 */
[----:B------:R0:W2:Y:S04]  /*1c160*/  @!P0 LDG.E.U8 R23, desc[UR20][R10.64] ;  /* 0x000000140a178981 */ /* 0x0000a8000c1e1100 */
[----:B------:R-:W4:Y:S01]  /*1c170*/  LDL R21, [R1+0x978] ;  /* 0x0009780001157983 */ /* 0x000f220000100800 */
[----:B0-----:R-:W-:-:S02]  /*1c180*/  @!P0 IMAD.MOV.U32 R10, RZ, RZ, R14 ;  /* 0x000000ffff0a8224 */ /* 0x001fc400078e000e */
[----:B------:R-:W-:Y:S01]  /*1c190*/  @!P0 IMAD.MOV.U32 R11, RZ, RZ, R15 ;  /* 0x000000ffff0b8224 */ /* 0x000fe200078e000f */
[----:B------:R-:W4:Y:S04]  /*1c1a0*/  LDL R14, [R1+0x94c] ;  /* 0x00094c00010e7983 */ /* 0x000f280000100800 */
[----:B------:R3:W4:Y:S04]  /*1c1b0*/  @!P0 LDG.E.U8 R22, desc[UR20][R10.64] ;  /* 0x000000140a168981 */ /* 0x000728000c1e1100 */
[----:B------:R-:W4:Y:S01]  /*1c1c0*/  LDL R15, [R1+0x948] ;  /* 0x00094800010f7983 */ /* 0x000f220000100800 */
[----:B---3--:R-:W-:-:S02]  /*1c1d0*/  @!P0 IMAD.MOV.U32 R11, RZ, RZ, R17 ;  /* 0x000000ffff0b8224 */ /* 0x008fc400078e0011 */
[----:B------:R-:W-:-:S05]  /*1c1e0*/  @!P0 IMAD.MOV.U32 R10, RZ, RZ, R16 ;  /* 0x000000ffff0a8224 */ /* 0x000fca00078e0010 */
[----:B------:R0:W3:Y:S04]  /*1c1f0*/  @!P0 LDG.E.U8 R251, desc[UR20][R10.64] ;  /* 0x000000140afb8981 */ /* 0x0000e8000c1e1100 */
[----:B--2---:R1:W-:Y:S04]  /*1c200*/  STL [R1+0x4], R23 ;  /* 0x0000041701007387 */ /* 0x0043e80000100800 */
[----:B-1----:R-:W2:Y:S04]  /*1c210*/  LDL R23, [R1+0x940] ;  /* 0x0009400001177983 */ /* 0x002ea80000100800 */
[----:B------:R-:W-:Y:S04]  /*1c220*/  STL [R1+0x18], R160 ;  /* 0x000018a001007387 */ /* 0x000fe80000100800 */
[----:B----4-:R1:W-:Y:S04]  /*1c230*/  STL [R1], R22 ;  /* 0x0000001601007387 */ /* 0x0103e80000100800 */
[----:B-1----:R-:W4:Y:S04]  /*1c240*/  LDL R22, [R1+0x944] ;  /* 0x0009440001167983 */ /* 0x002f280000100800 */
[----:B------:R-:W-:Y:S04]  /*1c250*/  STL [R1+0x14], R157 ;  /* 0x0000149d01007387 */ /* 0x000fe80000100800 */
[----:B------:R-:W4:Y:S04]  /*1c260*/  LDL R17, [R1+0x938] ;  /* 0x0009380001117983 */ /* 0x000f280000100800 */
[----:B------:R-:W4:Y:S01]  /*1c270*/  LDL R16, [R1+0x93c] ;  /* 0x00093c0001107983 */ /* 0x000f220000100800 */
[----:B------:R-:W-:Y:S01]  /*1c280*/  PRMT R249, RZ, 0x7610, R249 ;  /* 0x00007610fff97816 */ /* 0x000fe200000000f9 */
[----:B0-----:R-:W-:-:S02]  /*1c290*/  @!P0 IMAD.MOV.U32 R10, RZ, RZ, R152 ;  /* 0x000000ffff0a8224 */ /* 0x001fc400078e0098 */
[----:B------:R-:W-:Y:S01]  /*1c2a0*/  @!P0 IMAD.MOV.U32 R11, RZ, RZ, R153 ;  /* 0x000000ffff0b8224 */ /* 0x000fe200078e0099 */
[----:B------:R-:W-:-:S04]  /*1c2b0*/  PRMT R247, RZ, 0x7610, R247 ;  /* 0x00007610fff77816 */ /* 0x000fc800000000f7 */
[----:B------:R0:W4:Y:S01]  /*1c2c0*/  @!P0 LDG.E.U8 R249, desc[UR20][R10.64] ;  /* 0x000000140af98981 */ /* 0x000122000c1e1100 */
[----:B------:R-:W-:Y:S01]  /*1c2d0*/  PRMT R245, RZ, 0x7610, R245 ;  /* 0x00007610fff57816 */ /* 0x000fe200000000f5 */
[----:B0-----:R-:W-:Y:S02]  /*1c2e0*/  @!P0 IMAD.MOV.U32 R10, RZ, RZ, R18 ;  /* 0x000000ffff0a8224 */ /* 0x001fe400078e0012 */
[----:B------:R-:W-:-:S05]  /*1c2f0*/  @!P0 IMAD.MOV.U32 R11, RZ, RZ, R19 ;  /* 0x000000ffff0b8224 */ /* 0x000fca00078e0013 */
        /* <DEDUP_REMOVED lines=8> */
[----:B------:R0:W4:Y:S02]  /*1c380*/  @!P0 LDG.E.U8 R243, desc[UR20][R10.64] ;  /* 0x000000140af38981 */ /* 0x000124000c1e1100 */
[----:B0-----:R-:W-:Y:S02]  /*1c390*/  @!P0 IMAD.MOV.U32 R10, RZ, RZ, R14 ;  /* 0x000000ffff0a8224 */ /* 0x001fe400078e000e */
[----:B------:R-:W-:-:S05]  /*1c3a0*/  @!P0 IMAD.MOV.U32 R11, RZ, RZ, R15 ;  /* 0x000000ffff0b8224 */ /* 0x000fca00078e000f */
[----:B------:R2:W4:Y:S04]  /*1c3b0*/  @!P0 LDG.E.U8 R241, desc[UR20][R10.64] ;  /* 0x000000140af18981 */ /* 0x000528000c1e1100 */
[----:B---3--:R-:W-:Y:S04]  /*1c3c0*/  STL [R1+0xb8c], R251 ;  /* 0x000b8cfb01007387 */ /* 0x008fe80000100800 */
[----:B------:R-:W-:Y:S04]  /*1c3d0*/  STL [R1+0x10], R156 ;  /* 0x0000109c01007387 */ /* 0x000fe80000100800 */
[----:B------:R-:W3:Y:S04]  /*1c3e0*/  LDL R153, [R1+0x908] ;  /* 0x0009080001997983 */ /* 0x000ee80000100800 */
[----:B------:R-:W3:Y:S04]  /*1c3f0*/  LDL R152, [R1+0x90c] ;  /* 0x00090c0001987983 */ /* 0x000ee80000100800 */
[----:B------:R0:W-:Y:S04]  /*1c400*/  STL [R1+0xc], R155 ;  /* 0x00000c9b01007387 */ /* 0x0001e80000100800 */
[----:B------:R-:W3:Y:S04]  /*1c410*/  LDL R19, [R1+0x900] ;  /* 0x0009000001137983 */ /* 0x000ee80000100800 */
[----:B------:R-:W3:Y:S04]  /*1c420*/  LDL R18, [R1+0x904] ;  /* 0x0009040001127983 */ /* 0x000ee80000100800 */
[----:B------:R1:W-:Y:S04]  /*1c430*/  STL [R1+0x8], R154 ;  /* 0x0000089a01007387 */ /* 0x0003e80000100800 */
[----:B------:R-:W3:Y:S04]  /*1c440*/  LDL R13, [R1+0x8f8] ;  /* 0x0008f800010d7983 */ /* 0x000ee80000100800 */
[----:B------:R-:W3:Y:S04]  /*1c450*/  LDL R12, [R1+0x8fc] ;  /* 0x0008fc00010c7983 */ /* 0x000ee80000100800 */
[----:B------:R-:W3:Y:S04]  /*1c460*/  LDL R21, [R1+0x8c8] ;  /* 0x0008c80001157983 */ /* 0x000ee80000100800 */
[----:B------:R-:W3:Y:S04]  /*1c470*/  LDL R20, [R1+0x8cc] ;  /* 0x0008cc0001147983 */ /* 0x000ee80000100800 */
[----:B------:R-:W3:Y:S04]  /*1c480*/  LDL R15, [R1+0x8c0] ;  /* 0x0008c000010f7983 */ /* 0x000ee80000100800 */
[----:B------:R-:W3:Y:S01]  /*1c490*/  LDL R14, [R1+0x8c4] ;  /* 0x0008c400010e7983 */ /* 0x000ee20000100800 */
[----:B------:R-:W-:-:S02]  /*1c4a0*/  PRMT R239, RZ, 0x7610, R239 ;  /* 0x00007610ffef7816 */ /* 0x000fc400000000ef */
[----:B------:R-:W-:Y:S01]  /*1c4b0*/  PRMT R237, RZ, 0x7610, R237 ;  /* 0x00007610ffed7816 */ /* 0x000fe200000000ed */
[----:B0-----:R-:W3:Y:S01]  /*1c4c0*/  LDL R155, [R1+0x710] ;  /* 0x00071000019b7983 */ /* 0x001ee20000100800 */
[----:B------:R-:W-:Y:S02]  /*1c4d0*/  PRMT R235, RZ, 0x7610, R235 ;  /* 0x00007610ffeb7816 */ /* 0x000fe400000000eb */
[----:B------:R-:W-:Y:S01]  /*1c4e0*/  PRMT R233, RZ, 0x7610, R233 ;  /* 0x00007610ffe97816 */ /* 0x000fe200000000e9 */
[----:B-1----:R-:W3:Y:S01]  /*1c4f0*/  LDL R154, [R1+0x714] ;  /* 0x00071400019a7983 */ /* 0x002ee20000100800 */
[----:B------:R-:W-:Y:S02]  /*1c500*/  PRMT R231, RZ, 0x7610, R231 ;  /* 0x00007610ffe77816 */ /* 0x000fe400000000e7 */
[----:B------:R-:W-:Y:S01]  /*1c510*/  PRMT R229, RZ, 0x7610, R229 ;  /* 0x00007610ffe57816 */ /* 0x000fe200000000e5 */
[----:B------:R-:W3:Y:S01]  /*1c520*/  LDL R157, [R1+0x700] ;  /* 0x00070000019d7983 */ /* 0x000ee20000100800 */
[----:B------:R-:W-:-:S02]  /*1c530*/  PRMT R227, RZ, 0x7610, R227 ;  /* 0x00007610ffe37816 */ /* 0x000fc400000000e3 */
[----:B------:R-:W-:Y:S01]  /*1c540*/  PRMT R225, RZ, 0x7610, R225 ;  /* 0x00007610ffe17816 */ /* 0x000fe200000000e1 */
[----:B------:R-:W3:Y:S01]  /*1c550*/  LDL R156, [R1+0x704] ;  /* 0x00070400019c7983 */ /* 0x000ee20000100800 */
[----:B------:R-:W-:Y:S02]  /*1c560*/  PRMT R223, RZ, 0x7610, R223 ;  /* 0x00007610ffdf7816 */ /* 0x000fe400000000df */
[----:B------:R-:W-:Y:S01]  /*1c570*/  PRMT R221, RZ, 0x7610, R221 ;  /* 0x00007610ffdd7816 */ /* 0x000fe200000000dd */
[----:B------:R-:W3:Y:S01]  /*1c580*/  LDL R159, [R1+0x6d0] ;  /* 0x0006d000019f7983 */ /* 0x000ee20000100800 */
[----:B------:R-:W-:Y:S02]  /*1c590*/  PRMT R219, RZ, 0x7610, R219 ;  /* 0x00007610ffdb7816 */ /* 0x000fe400000000db */
[----:B------:R-:W-:Y:S01]  /*1c5a0*/  PRMT R217, RZ, 0x7610, R217 ;  /* 0x00007610ffd97816 */ /* 0x000fe200000000d9 */
[----:B------:R-:W3:Y:S01]  /*1c5b0*/  LDL R158, [R1+0x6d4] ;  /* 0x0006d400019e7983 */ /* 0x000ee20000100800 */
[----:B------:R-:W-:-:S02]  /*1c5c0*/  PRMT R215, RZ, 0x7610, R215 ;  /* 0x00007610ffd77816 */ /* 0x000fc400000000d7 */
[----:B------:R-:W-:Y:S01]  /*1c5d0*/  PRMT R213, RZ, 0x7610, R213 ;  /* 0x00007610ffd57816 */ /* 0x000fe200000000d5 */
[----:B------:R-:W3:Y:S01]  /*1c5e0*/  LDL R161, [R1+0x6c0] ;  /* 0x0006c00001a17983 */ /* 0x000ee20000100800 */
[----:B--2---:R-:W-:Y:S01]  /*1c5f0*/  @!P0 IMAD.MOV.U32 R11, RZ, RZ, R23 ;  /* 0x000000ffff0b8224 */ /* 0x004fe200078e0017 */
[----:B------:R-:W-:Y:S02]  /*1c600*/  PRMT R211, RZ, 0x7610, R211 ;  /* 0x00007610ffd37816 */ /* 0x000fe400000000d3 */
[----:B------:R-:W2:Y:S01]  /*1c610*/  LDL R23, [R1+0x8b8] ;  /* 0x0008b80001177983 */ /* 0x000ea20000100800 */
[----:B------:R-:W-:Y:S02]  /*1c620*/  PRMT R209, RZ, 0x7610, R209 ;  /* 0x00007610ffd17816 */ /* 0x000fe400000000d1 */
[----:B------:R-:W-:Y:S01]  /*1c630*/  PRMT R207, RZ, 0x7610, R207 ;  /* 0x00007610ffcf7816 */ /* 0x000fe200000000cf */
[----:B------:R-:W2:Y:S01]  /*1c640*/  LDL R160, [R1+0x6c4] ;  /* 0x0006c40001a07983 */ /* 0x000ea20000100800 */
[----:B------:R-:W-:-:S02]  /*1c650*/  PRMT R205, RZ, 0x7610, R205 ;  /* 0x00007610ffcd7816 */ /* 0x000fc400000000cd */
[----:B------:R-:W-:Y:S01]  /*1c660*/  PRMT R203, RZ, 0x7610, R203 ;  /* 0x00007610ffcb7816 */ /* 0x000fe200000000cb */
[----:B------:R-:W2:Y:S01]  /*1c670*/  LDL R162, [R1+0x694] ;  /* 0x0006940001a27983 */ /* 0x000ea20000100800 */
[----:B------:R-:W-:Y:S02]  /*1c680*/  PRMT R201, RZ, 0x7610, R201 ;  /* 0x00007610ffc97816 */ /* 0x000fe400000000c9 */
[----:B------:R-:W-:Y:S01]  /*1c690*/  PRMT R199, RZ, 0x7610, R199 ;  /* 0x00007610ffc77816 */ /* 0x000fe200000000c7 */
[----:B------:R-:W2:Y:S01]  /*1c6a0*/  LDL R166, [R1+0x690] ;  /* 0x0006900001a67983 */ /* 0x000ea20000100800 */
[----:B----4-:R-:W-:Y:S01]  /*1c6b0*/  @!P0 IMAD.MOV.U32 R10, RZ, RZ, R22 ;  /* 0x000000ffff0a8224 */ /* 0x010fe200078e0016 */
[----:B------:R-:W-:Y:S02]  /*1c6c0*/  PRMT R197, RZ, 0x7610, R197 ;  /* 0x00007610ffc57816 */ /* 0x000fe400000000c5 */
[----:B------:R-:W4:Y:S04]  /*1c6d0*/  LDL R22, [R1+0x8bc] ;  /* 0x0008bc0001167983 */ /* 0x000f280000100800 */
[----:B------:R0:W2:Y:S01]  /*1c6e0*/  @!P0 LDG.E.U8 R239, desc[UR20][R10.64] ;  /* 0x000000140aef8981 */ /* 0x0000a2000c1e1100 */
[----:B------:R-:W-:-:S02]  /*1c6f0*/  PRMT R195, RZ, 0x7610, R195 ;  /* 0x00007610ffc37816 */ /* 0x000fc400000000c3 */
[----:B------:R-:W-:Y:S01]  /*1c700*/  PRMT R193, RZ, 0x7610, R193 ;  /* 0x00007610ffc17816 */ /* 0x000fe200000000c1 */
[----:B------:R-:W2:Y:S01]  /*1c710*/  LDL R163, [R1+0x684] ;  /* 0x0006840001a37983 */ /* 0x000ea20000100800 */
[----:B------:R-:W-:Y:S02]  /*1c720*/  PRMT R189, RZ, 0x7610, R189 ;  /* 0x00007610ffbd7816 */ /* 0x000fe400000000bd */
[----:B------:R-:W-:Y:S01]  /*1c730*/  PRMT R9, RZ, 0x7610, R9 ;  /* 0x00007610ff097816 */ /* 0x000fe20000000009 */
[----:B------:R-:W2:Y:S01]  /*1c740*/  LDL R168, [R1+0x680] ;  /* 0x0006800001a87983 */ /* 0x000ea20000100800 */
[----:B0-----:R-:W-:Y:S02]  /*1c750*/  @!P0 IMAD.MOV.U32 R10, RZ, RZ, R16 ;  /* 0x000000ffff0a8224 */ /* 0x001fe400078e0010 */
[----:B------:R-:W-:Y:S01]  /*1c760*/  @!P0 IMAD.MOV.U32 R11, RZ, RZ, R17 ;  /* 0x000000ffff0b8224 */ /* 0x000fe200078e0011 */
[----:B------:R-:W2:Y:S04]  /*1c770*/  LDL R16, [R1+0x894] ;  /* 0x0008940001107983 */ /* 0x000ea80000100800 */
[----:B------:R-:W2:Y:S04]  /*1c780*/  LDL R17, [R1+0x890] ;  /* 0x0008900001117983 */ /* 0x000ea80000100800 */
[----:B------:R3:W2:Y:S04]  /*1c790*/  @!P0 LDG.E.U8 R237, desc[UR20][R10.64] ;  /* 0x000000140aed8981 */ /* 0x0006a8000c1e1100 */
        /* <DEDUP_REMOVED lines=24> */
[----:B------:R-:W2:Y:S01]  /*1c920*/  LDL R190, [R1+0x264] ;  /* 0x0002640001be7983 */ /* 0x000ea20000100800 */
[----:B---3--:R-:W-:-:S03]  /*1c930*/  @!P0 IMAD.MOV.U32 R11, RZ, RZ, R153 ;  /* 0x000000ffff0b8224 */ /* 0x008fc600078e0099 */
[----:B------:R-:W3:Y:S01]  /*1c940*/  LDL R153, [R1+0x888] ;  /* 0x0008880001997983 */ /* 0x000ee20000100800 */
[----:B------:R-:W-:-:S03]  /*1c950*/  @!P0 IMAD.MOV.U32 R10, RZ, RZ, R152 ;  /* 0x000000ffff0a8224 */ /* 0x000fc600078e0098 */
[----:B------:R-:W3:Y:S04]  /*1c960*/  LDL R152, [R1+0x88c] ;  /* 0x00088c0001987983 */ /* 0x000ee80000100800 */
[----:B------:R0:W3:Y:S02]  /*1c970*/  @!P0 LDG.E.U8 R235, desc[UR20][R10.64] ;  /* 0x000000140aeb8981 */ /* 0x0000e4000c1e1100 */
        /* <DEDUP_REMOVED lines=20> */
[----:B----4-:R-:W-:-:S02]  /*1cac0*/  @!P0 IMAD.MOV.U32 R10, RZ, RZ, R22 ;  /* 0x000000ffff0a8224 */ /* 0x010fc400078e0016 */
[----:B--2---:R-:W-:Y:S01]  /*1cad0*/  @!P0 IMAD.MOV.U32 R11, RZ, RZ, R23 ;  /* 0x000000ffff0b8224 */ /* 0x004fe200078e0017 */
[----:B------:R-:W2:Y:S04]  /*1cae0*/  LDL R22, [R1+0x844] ;  /* 0x0008440001167983 */ /* 0x000ea80000100800 */
[----:B------:R-:W4:Y:S04]  /*1caf0*/  LDL R23, [R1+0x840] ;  /* 0x0008400001177983 */ /* 0x000f280000100800 */
[----:B------:R0:W4:Y:S02]  /*1cb00*/  @!P0 LDG.E.U8 R225, desc[UR20][R10.64] ;  /* 0x000000140ae18981 */ /* 0x000124000c1e1100 */
[----:B0-----:R-:W-:-:S02]  /*1cb10*/  @!P0 IMAD.MOV.U32 R10, RZ, RZ, R16 ;  /* 0x000000ffff0a8224 */ /* 0x001fc400078e0010 */
[----:B------:R-:W-:Y:S01]  /*1cb20*/  @!P0 IMAD.MOV.U32 R11, RZ, RZ, R17 ;  /* 0x000000ffff0b8224 */ /* 0x000fe200078e0011 */
[----:B------:R-:W4:Y:S04]  /*1cb30*/  LDL R16, [R1+0x83c] ;  /* 0x00083c0001107983 */ /* 0x000f280000100800 */
[----:B------:R-:W4:Y:S04]  /*1cb40*/  LDL R17, [R1+0x838] ;  /* 0x0008380001117983 */ /* 0x000f280000100800 */
[----:B------:R3:W4:Y:S02]  /*1cb50*/  @!P0 LDG.E.U8 R223, desc[UR20][R10.64] ;  /* 0x000000140adf8981 */ /* 0x000724000c1e1100 */
[----:B---3--:R-:W-:-:S02]  /*1cb60*/  @!P0 IMAD.MOV.U32 R11, RZ, RZ, R153 ;  /* 0x000000ffff0b8224 */ /* 0x008fc400078e0099 */
        /* <DEDUP_REMOVED lines=24> */
[----:B--2---:R-:W-:Y:S02]  /*1ccf0*/  @!P0 IMAD.MOV.U32 R10, RZ, RZ, R22 ;  /* 0x000000ffff0a8224 */ /* 0x004fe400078e0016 */
[----:B------:R-:W2:Y:S01]  /*1cd00*/  LDL R22, [R1+0x7cc] ;  /* 0x0007cc0001167983 */ /* 0x000ea20000100800 */
[----:B----4-:R-:W-:-:S03]  /*1cd10*/  @!P0 IMAD.MOV.U32 R11, RZ, RZ, R23 ;  /* 0x000000ffff0b8224 */ /* 0x010fc600078e0017 */
[----:B------:R-:W4:Y:S04]  /*1cd20*/  LDL R23, [R1+0x7c8] ;  /* 0x0007c80001177983 */ /* 0x000f280000100800 */
[----:B------:R0:W4:Y:S02]  /*1cd30*/  @!P0 LDG.E.U8 R211, desc[UR20][R10.64] ;  /* 0x000000140ad38981 */ /* 0x000124000c1e1100 */
[----:B0-----:R-:W-:Y:S02]  /*1cd40*/  @!P0 IMAD.MOV.U32 R10, RZ, RZ, R16 ;  /* 0x000000ffff0a8224 */ /* 0x001fe400078e0010 */
[----:B------:R-:W4:Y:S01]  /*1cd50*/  LDL R16, [R1+0x7c4] ;  /* 0x0007c40001107983 */ /* 0x000f220000100800 */
[----:B------:R-:W-:-:S03]  /*1cd60*/  @!P0 IMAD.MOV.U32 R11, RZ, RZ, R17 ;  /* 0x000000ffff0b8224 */ /* 0x000fc600078e0011 */
[----:B------:R-:W4:Y:S04]  /*1cd70*/  LDL R17, [R1+0x7c0] ;  /* 0x0007c00001117983 */ /* 0x000f280000100800 */
[----:B------:R3:W4:Y:S02]  /*1cd80*/  @!P0 LDG.E.U8 R209, desc[UR20][R10.64] ;  /* 0x000000140ad18981 */ /* 0x000724000c1e1100 */
[----:B---3--:R-:W-:Y:S02]  /*1cd90*/  @!P0 IMAD.MOV.U32 R11, RZ, RZ, R153 ;  /* 0x000000ffff0b8224 */ /* 0x008fe400078e0099 */
        /* <DEDUP_REMOVED lines=44> */
[----:B0-----:R-:W-:Y:S02]  /*1d060*/  PRMT R11, RZ, 0x7610, R11 ;  /* 0x00007610ff0b7816 */ /* 0x001fe4000000000b */
[----:B------:R0:W3:Y:S02]  /*1d070*/  @!P0 LDG.E.U8 R9, desc[UR20][R12.64] ;  /* 0x000000140c098981 */ /* 0x0000e4000c1e1100 */
[----:B0-----:R-:W-:-:S02]  /*1d080*/  @!P0 IMAD.MOV.U32 R12, RZ, RZ, R20 ;  /* 0x000000ffff0c8224 */ /* 0x001fc400078e0014 */
[----:B------:R-:W3:Y:S01]  /*1d090*/  LDL R20, [R1+0x70c] ;  /* 0x00070c0001147983 */ /* 0x000ee20000100800 */
[----:B------:R-:W-:-:S03]  /*1d0a0*/  @!P0 IMAD.MOV.U32 R13, RZ, RZ, R21 ;  /* 0x000000ffff0d8224 */ /* 0x000fc600078e0015 */
[----:B------:R-:W3:Y:S04]  /*1d0b0*/  LDL R21, [R1+0x708] ;  /* 0x0007080001157983 */ /* 0x000ee80000100800 */
[----:B------:R2:W3:Y:S02]  /*1d0c0*/  @!P0 LDG.E.U8 R11, desc[UR20][R14.64] ;  /* 0x000000140e0b8981 */ /* 0x0004e4000c1e1100 */
[----:B--2---:R-:W-:Y:S02]  /*1d0d0*/  @!P0 IMAD.MOV.U32 R14, RZ, RZ, R22 ;  /* 0x000000ffff0e8224 */ /* 0x004fe400078e0016 */
[----:B------:R-:W2:Y:S01]  /*1d0e0*/  LDL R22, [R1+0x6fc] ;  /* 0x0006fc0001167983 */ /* 0x000ea20000100800 */
[----:B----4-:R-:W-:-:S03]  /*1d0f0*/  @!P0 IMAD.MOV.U32 R15, RZ, RZ, R23 ;  /* 0x000000ffff0f8224 */ /* 0x010fc600078e0017 */
[----:B------:R-:W2:Y:S01]  /*1d100*/  LDL R23, [R1+0x6f8] ;  /* 0x0006f80001177983 */ /* 0x000ea20000100800 */
[----:B------:R-:W-:-:S06]  /*1d110*/  PRMT R10, RZ, 0x7610, R10 ;  /* 0x00007610ff0a7816 */ /* 0x000fcc000000000a */
[----:B------:R0:W4:Y:S02]  /*1d120*/  @!P0 LDG.E.U8 R10, desc[UR20][R12.64] ;  /* 0x000000140c0a8981 */ /* 0x000124000c1e1100 */
[----:B0-----:R-:W-:Y:S02]  /*1d130*/  PRMT R12, RZ, 0x7610, R12 ;  /* 0x00007610ff0c7816 */ /* 0x001fe4000000000c */
[----:B------:R-:W-:-:S04]  /*1d140*/  PRMT R13, RZ, 0x7610, R13 ;  /* 0x00007610ff0d7816 */ /* 0x000fc8000000000d */
[----:B------:R0:W4:Y:S04]  /*1d150*/  @!P0 LDG.E.U8 R12, desc[UR20][R14.64] ;  /* 0x000000140e0c8981 */ /* 0x000128000c1e1100 */
[----:B------:R3:W4:Y:S01]  /*1d160*/  @!P0 LDG.E.U8 R13, desc[UR20][R16.64] ;  /* 0x00000014100d8981 */ /* 0x000722000c1e1100 */
[----:B0-----:R-:W-:Y:S02]  /*1d170*/  PRMT R14, RZ, 0x7610, R14 ;  /* 0x00007610ff0e7816 */ /* 0x001fe4000000000e */
[----:B------:R-:W-:Y:S01]  /*1d180*/  PRMT R15, RZ, 0x7610, R15 ;  /* 0x00007610ff0f7816 */ /* 0x000fe2000000000f */
[----:B---3--:R-:W-:Y:S02]  /*1d190*/  @!P0 IMAD.MOV.U32 R17, RZ, RZ, R153 ;  /* 0x000000ffff118224 */ /* 0x008fe400078e0099 */
[----:B------:R-:W3:Y:S01]  /*1d1a0*/  LDL R153, [R1+0x6c8] ;  /* 0x0006c80001997983 */ /* 0x000ee20000100800 */
[----:B------:R-:W-:-:S03]  /*1d1b0*/  @!P0 IMAD.MOV.U32 R16, RZ, RZ, R152 ;  /* 0x000000ffff108224 */ /* 0x000fc600078e0098 */
[----:B------:R-:W3:Y:S04]  /*1d1c0*/  LDL R152, [R1+0x6cc] ;  /* 0x0006cc0001987983 */ /* 0x000ee80000100800 */
[----:B------:R0:W4:Y:S02]  /*1d1d0*/  @!P0 LDG.E.U8 R14, desc[UR20][R16.64] ;  /* 0x00000014100e8981 */ /* 0x000124000c1e1100 */
[----:B0-----:R-:W-:Y:S02]  /*1d1e0*/  PRMT R16, RZ, 0x7610, R16 ;  /* 0x00007610ff107816 */ /* 0x001fe40000000010 */
[----:B------:R0:W4:Y:S01]  /*1d1f0*/  @!P0 LDG.E.U8 R15, desc[UR20][R18.64] ;  /* 0x00000014120f8981 */ /* 0x000122000c1e1100 */
[----:B------:R-:W-:Y:S01]  /*1d200*/  PRMT R17, RZ, 0x7610, R17 ;  /* 0x00007610ff117816 */ /* 0x000fe20000000011 */
[----:B0-----:R-:W-:-:S02]  /*1d210*/  @!P0 IMAD.MOV.U32 R18, RZ, RZ, R154 ;  /* 0x000000ffff128224 */ /* 0x001fc400078e009a */
[----:B------:R-:W-:Y:S01]  /*1d220*/  @!P0 IMAD.MOV.U32 R19, RZ, RZ, R155 ;  /* 0x000000ffff138224 */ /* 0x000fe200078e009b */
[----:B------:R-:W4:Y:S04]  /*1d230*/  LDL R154, [R1+0x6bc] ;  /* 0x0006bc00019a7983 */ /* 0x000f280000100800 */
[----:B------:R-:W4:Y:S04]  /*1d240*/  LDL R155, [R1+0x6b8] ;  /* 0x0006b800019b7983 */ /* 0x000f280000100800 */
[----:B------:R0:W4:Y:S02]  /*1d250*/  @!P0 LDG.E.U8 R16, desc[UR20][R18.64] ;  /* 0x0000001412108981 */ /* 0x000124000c1e1100 */
[----:B0-----:R-:W-:-:S02]  /*1d260*/  PRMT R19, RZ, 0x7610, R19 ;  /* 0x00007610ff137816 */ /* 0x001fc40000000013 */
[----:B------:R0:W4:Y:S02]  /*1d270*/  @!P0 LDG.E.U8 R17, desc[UR20][R20.64] ;  /* 0x0000001414118981 */ /* 0x000124000c1e1100 */
[----:B0-----:R-:W-:Y:S02]  /*1d280*/  @!P0 IMAD.MOV.U32 R20, RZ, RZ, R156 ;  /* 0x000000ffff148224 */ /* 0x001fe400078e009c */
[----:B------:R-:W-:Y:S01]  /*1d290*/  @!P0 IMAD.MOV.U32 R21, RZ, RZ, R157 ;  /* 0x000000ffff158224 */ /* 0x000fe200078e009d */
[----:B------:R-:W4:Y:S04]  /*1d2a0*/  LDL R156, [R1+0x68c] ;  /* 0x00068c00019c7983 */ /* 0x000f280000100800 */
[----:B------:R-:W4:Y:S04]  /*1d2b0*/  LDL R157, [R1+0x688] ;  /* 0x00068800019d7983 */ /* 0x000f280000100800 */
[----:B--2---:R0:W2:Y:S02]  /*1d2c0*/  @!P0 LDG.E.U8 R19, desc[UR20][R22.64] ;  /* 0x0000001416138981 */ /* 0x0040a4000c1e1100 */
[----:B0-----:R-:W-:-:S02]  /*1d2d0*/  @!P0 IMAD.MOV.U32 R22, RZ, RZ, R158 ;  /* 0x000000ffff168224 */ /* 0x001fc400078e009e */
[----:B------:R-:W-:Y:S01]  /*1d2e0*/  @!P0 IMAD.MOV.U32 R23, RZ, RZ, R159 ;  /* 0x000000ffff178224 */ /* 0x000fe200078e009f */
[----:B------:R-:W2:Y:S04]  /*1d2f0*/  LDL R158, [R1+0x67c] ;  /* 0x00067c00019e7983 */ /* 0x000ea80000100800 */
[----:B------:R-:W2:Y:S01]  /*1d300*/  LDL R159, [R1+0x678] ;  /* 0x00067800019f7983 */ /* 0x000ea20000100800 */
[----:B------:R-:W-:-:S06]  /*1d310*/  PRMT R18, RZ, 0x7610, R18 ;  /* 0x00007610ff127816 */ /* 0x000fcc0000000012 */
[----:B------:R0:W2:Y:S02]  /*1d320*/  @!P0 LDG.E.U8 R18, desc[UR20][R20.64] ;  /* 0x0000001414128981 */ /* 0x0000a4000c1e1100 */
[----:B0-----:R-:W-:Y:S02]  /*1d330*/  PRMT R20, RZ, 0x7610, R20 ;  /* 0x00007610ff147816 */ /* 0x001fe40000000014 */
[----:B------:R-:W-:-:S04]  /*1d340*/  PRMT R21, RZ, 0x7610, R21 ;  /* 0x00007610ff157816 */ /* 0x000fc80000000015 */
[----:B------:R0:W2:Y:S02]  /*1d350*/  @!P0 LDG.E.U8 R20, desc[UR20][R22.64] ;  /* 0x0000001416148981 */ /* 0x0000a4000c1e1100 */
[----:B0-----:R-:W-:Y:S02]  /*1d360*/  PRMT R22, RZ, 0x7610, R22 ;  /* 0x00007610ff167816 */ /* 0x001fe40000000016 */
[----:B------:R-:W-:Y:S01]  /*1d370*/  PRMT R23, RZ, 0x7610, R23 ;  /* 0x00007610ff177816 */ /* 0x000fe20000000017 */
[----:B---3--:R0:W3:Y:S02]  /*1d380*/  @!P0 LDG.E.U8 R21, desc[UR20][R152.64] ;  /* 0x0000001498158981 */ /* 0x0080e4000c1e1100 */
[----:B0-----:R-:W-:Y:S02]  /*1d390*/  @!P0 IMAD.MOV.U32 R152, RZ, RZ, R160 ;  /* 0x000000ffff988224 */ /* 0x001fe400078e00a0 */
[----:B------:R-:W-:Y:S01]  /*1d3a0*/  @!P0 IMAD.MOV.U32 R153, RZ, RZ, R161 ;  /* 0x000000ffff998224 */ /* 0x000fe200078e00a1 */
[----:B------:R-:W3:Y:S04]  /*1d3b0*/  LDL R160, [R1+0x42c] ;  /* 0x00042c0001a07983 */ /* 0x000ee80000100800 */
[----:B------:R0:W3:Y:S04]  /*1d3c0*/  @!P0 LDG.E.U8 R22, desc[UR20][R152.64] ;  /* 0x0000001498168981 */ /* 0x0000e8000c1e1100 */
[----:B------:R-:W3:Y:S01]  /*1d3d0*/  LDL R161, [R1+0x428] ;  /* 0x0004280001a17983 */ /* 0x000ee20000100800 */
[----:B0-----:R-:W-:-:S02]  /*1d3e0*/  PRMT R152, RZ, 0x7610, R152 ;  /* 0x00007610ff987816 */ /* 0x001fc40000000098 */
[----:B------:R-:W-:Y:S01]  /*1d3f0*/  PRMT R153, RZ, 0x7610, R153 ;  /* 0x00007610ff997816 */ /* 0x000fe20000000099 */
[----:B----4-:R0:W4:Y:S02]  /*1d400*/  @!P0 LDG.E.U8 R23, desc[UR20][R154.64] ;  /* 0x000000149a178981 */ /* 0x010124000c1e1100 */
[----:B0-----:R-:W-:Y:S02]  /*1d410*/  @!P0 IMAD.MOV.U32 R154, RZ, RZ, R162 ;  /* 0x000000ffff9a8224 */ /* 0x001fe400078e00a2 */
        /* <DEDUP_REMOVED lines=24> */
[----:B------:R-:W3:Y:S01]  /*1d5a0*/  LDL R167, [R1+0x3d8] ;  /* 0x0003d80001a77983 */ /* 0x000ee20000100800 */
[----:B----4-:R-:W-:-:S03]  /*1d5b0*/  @!P0 IMAD.MOV.U32 R160, RZ, RZ, R166 ;  /* 0x000000ffffa08224 */ /* 0x010fc600078e00a6 */
[----:B------:R-:W3:Y:S04]  /*1d5c0*/  LDL R166, [R1+0x3dc] ;  /* 0x0003dc0001a67983 */ /* 0x000ee80000100800 */
[----:B------:R0:W4:Y:S02]  /*1d5d0*/  @!P0 LDG.E.U8 R158, desc[UR20][R160.64] ;  /* 0x00000014a09e8981 */ /* 0x000124000c1e1100 */
[----:B0-----:R-:W-:Y:S02]  /*1d5e0*/  PRMT R161, RZ, 0x7610, R161 ;  /* 0x00007610ffa17816 */ /* 0x001fe400000000a1 */
[----:B------:R0:W4:Y:S02]  /*1d5f0*/  @!P0 LDG.E.U8 R159, desc[UR20][R162.64] ;  /* 0x00000014a29f8981 */ /* 0x000124000c1e1100 */
[----:B0-----:R-:W-:-:S02]  /*1d600*/  @!P0 IMAD.MOV.U32 R162, RZ, RZ, R168 ;  /* 0x000000ffffa28224 */ /* 0x001fc400078e00a8 */
        /* <DEDUP_REMOVED lines=11> */
[----:B------:R-:W-:-:S06]  /*1d6c0*/  PRMT R162, RZ, 0x7610, R162 ;  /* 0x00007610ffa27816 */ /* 0x000fcc00000000a2 */
[----:B------:R0:W2:Y:S02]  /*1d6d0*/  @!P0 LDG.E.U8 R162, desc[UR20][R164.64] ;  /* 0x00000014a4a28981 */ /* 0x0000a4000c1e1100 */
[----:B0-----:R-:W-:Y:S02]  /*1d6e0*/  PRMT R165, RZ, 0x7610, R165 ;  /* 0x00007610ffa57816 */ /* 0x001fe400000000a5 */
[----:B---3--:R0:W3:Y:S02]  /*1d6f0*/  @!P0 LDG.E.U8 R163, desc[UR20][R166.64] ;  /* 0x00000014a6a38981 */ /* 0x0080e4000c1e1100 */
[----:B0-----:R-:W-:Y:S02]  /*1d700*/  @!P0 IMAD.MOV.U32 R166, RZ, RZ, R170 ;  /* 0x000000ffffa68224 */ /* 0x001fe400078e00aa */
[----:B------:R-:W-:Y:S01]  /*1d710*/  @!P0 IMAD.MOV.U32 R167, RZ, RZ, R171 ;  /* 0x000000ffffa78224 */ /* 0x000fe200078e00ab */
[----:B------:R-:W3:Y:S04]  /*1d720*/  LDL R170, [R1+0x374] ;  /* 0x0003740001aa7983 */ /* 0x000ee80000100800 */
[----:B------:R-:W3:Y:S04]  /*1d730*/  LDL R171, [R1+0x370] ;  /* 0x0003700001ab7983 */ /* 0x000ee80000100800 */
[----:B----4-:R2:W4:Y:S02]  /*1d740*/  @!P0 LDG.E.U8 R165, desc[UR20][R168.64] ;  /* 0x00000014a8a58981 */ /* 0x010524000c1e1100 */
[----:B--2---:R-:W-:-:S02]  /*1d750*/  @!P0 IMAD.MOV.U32 R168, RZ, RZ, R172 ;  /* 0x000000ffffa88224 */ /* 0x004fc400078e00ac */
[----:B------:R-:W2:Y:S01]  /*1d760*/  LDL R172, [R1+0x364] ;  /* 0x0003640001ac7983 */ /* 0x000ea20000100800 */
[----:B------:R-:W-:-:S03]  /*1d770*/  @!P0 IMAD.MOV.U32 R169, RZ, RZ, R173 ;  /* 0x000000ffffa98224 */ /* 0x000fc600078e00ad */
[----:B------:R-:W2:Y:S01]  /*1d780*/  LDL R173, [R1+0x360] ;  /* 0x0003600001ad7983 */ /* 0x000ea20000100800 */
[----:B------:R-:W-:-:S06]  /*1d790*/  PRMT R164, RZ, 0x7610, R164 ;  /* 0x00007610ffa47816 */ /* 0x000fcc00000000a4 */
[----:B------:R0:W4:Y:S02]  /*1d7a0*/  @!P0 LDG.E.U8 R164, desc[UR20][R166.64] ;  /* 0x00000014a6a48981 */ /* 0x000124000c1e1100 */
[----:B0-----:R-:W-:Y:S02]  /*1d7b0*/  PRMT R166, RZ, 0x7610, R166 ;  /* 0x00007610ffa67816 */ /* 0x001fe400000000a6 */
[----:B------:R-:W-:-:S04]  /*1d7c0*/  PRMT R167, RZ, 0x7610, R167 ;  /* 0x00007610ffa77816 */ /* 0x000fc800000000a7 */
[----:B------:R0:W4:Y:S02]  /*1d7d0*/  @!P0 LDG.E.U8 R166, desc[UR20][R168.64] ;  /* 0x00000014a8a68981 */ /* 0x000124000c1e1100 */
[----:B0-----:R-:W-:Y:S02]  /*1d7e0*/  @!P0 IMAD.MOV.U32 R168, RZ, RZ, R174 ;  /* 0x000000ffffa88224 */ /* 0x001fe400078e00ae */
[----:B------:R-:W-:Y:S01]  /*1d7f0*/  @!P0 IMAD.MOV.U32 R169, RZ, RZ, R175 ;  /* 0x000000ffffa98224 */ /* 0x000fe200078e00af */
[----:B------:R-:W4:Y:S04]  /*1d800*/  LDL R174, [R1+0x334] ;  /* 0x0003340001ae7983 */ /* 0x000f280000100800 */
[----:B------:R0:W4:Y:S04]  /*1d810*/  @!P0 LDG.E.U8 R167, desc[UR20][R168.64] ;  /* 0x00000014a8a78981 */ /* 0x000128000c1e1100 */
[----:B------:R-:W4:Y:S01]  /*1d820*/  LDL R175, [R1+0x330] ;  /* 0x0003300001af7983 */ /* 0x000f220000100800 */
[----:B0-----:R-:W-:-:S02]  /*1d830*/  PRMT R168, RZ, 0x7610, R168 ;  /* 0x00007610ffa87816 */ /* 0x001fc400000000a8 */
[----:B------:R-:W-:-:S04]  /*1d840*/  PRMT R169, RZ, 0x7610, R169 ;  /* 0x00007610ffa97816 */ /* 0x000fc800000000a9 */
[----:B---3--:R0:W3:Y:S02]  /*1d850*/  @!P0 LDG.E.U8 R168, desc[UR20][R170.64] ;  /* 0x00000014aaa88981 */ /* 0x0080e4000c1e1100 */
[----:B0-----:R-:W-:Y:S02]  /*1d860*/  @!P0 IMAD.MOV.U32 R170, RZ, RZ, R178 ;  /* 0x000000ffffaa8224 */ /* 0x001fe400078e00b2 */
[----:B------:R-:W-:Y:S01]  /*1d870*/  @!P0 IMAD.MOV.U32 R171, RZ, RZ, R179 ;  /* 0x000000ffffab8224 */ /* 0x000fe200078e00b3 */
[----:B------:R-:W3:Y:S04]  /*1d880*/  LDL R178, [R1+0x2f4] ;  /* 0x0002f40001b27983 */ /* 0x000ee80000100800 */
[----:B------:R0:W3:Y:S04]  /*1d890*/  @!P0 LDG.E.U8 R169, desc[UR20][R170.64] ;  /* 0x00000014aaa98981 */ /* 0x0000e8000c1e1100 */
[----:B------:R-:W3:Y:S01]  /*1d8a0*/  LDL R179, [R1+0x2f0] ;  /* 0x0002f00001b37983 */ /* 0x000ee20000100800 */
[----:B0-----:R-:W-:-:S06]  /*1d8b0*/  PRMT R170, RZ, 0x7610, R170 ;  /* 0x00007610ffaa7816 */ /* 0x001fcc00000000aa */
[----:B--2---:R0:W2:Y:S02]  /*1d8c0*/  @!P0 LDG.E.U8 R170, desc[UR20][R172.64] ;  /* 0x00000014acaa8981 */ /* 0x0040a4000c1e1100 */
[----:B0-----:R-:W-:Y:S02]  /*1d8d0*/  @!P0 IMAD.MOV.U32 R172, RZ, RZ, R176 ;  /* 0x000000ffffac8224 */ /* 0x001fe400078e00b0 */
[----:B------:R-:W-:Y:S01]  /*1d8e0*/  @!P0 IMAD.MOV.U32 R173, RZ, RZ, R177 ;  /* 0x000000ffffad8224 */ /* 0x000fe200078e00b1 */
[----:B------:R-:W3:Y:S04]  /*1d8f0*/  LDL R176, [R1+0x324] ;  /* 0x0003240001b07983 */ /* 0x000ee80000100800 */
[----:B------:R-:W3:Y:S01]  /*1d900*/  LDL R177, [R1+0x320] ;  /* 0x0003200001b17983 */ /* 0x000ee20000100800 */
[----:B------:R-:W-:-:S06]  /*1d910*/  PRMT R171, RZ, 0x7610, R171 ;  /* 0x00007610ffab7816 */ /* 0x000fcc00000000ab */
[----:B------:R0:W2:Y:S02]  /*1d920*/  @!P0 LDG.E.U8 R171, desc[UR20][R172.64] ;  /* 0x00000014acab8981 */ /* 0x0000a4000c1e1100 */
[----:B0-----:R-:W-:Y:S02]  /*1d930*/  PRMT R172, RZ, 0x7610, R172 ;  /* 0x00007610ffac7816 */ /* 0x001fe400000000ac */
[----:B------:R-:W-:-:S04]  /*1d940*/  PRMT R173, RZ, 0x7610, R173 ;  /* 0x00007610ffad7816 */ /* 0x000fc800000000ad */
[----:B----4-:R0:W4:Y:S02]  /*1d950*/  @!P0 LDG.E.U8 R172, desc[UR20][R174.64] ;  /* 0x00000014aeac8981 */ /* 0x010124000c1e1100 */
[----:B0-----:R-:W-:Y:S02]  /*1d960*/  @!P0 IMAD.MOV.U32 R174, RZ, RZ, R180 ;  /* 0x000000ffffae8224 */ /* 0x001fe400078e00b4 */
[----:B------:R-:W-:Y:S01]  /*1d970*/  @!P0 IMAD.MOV.U32 R175, RZ, RZ, R181 ;  /* 0x000000ffffaf8224 */ /* 0x000fe200078e00b5 */
[----:B------:R-:W2:Y:S04]  /*1d980*/  LDL R180, [R1+0x2e4] ;  /* 0x0002e40001b47983 */ /* 0x000ea80000100800 */
[----:B------:R-:W2:Y:S04]  /*1d990*/  LDL R181, [R1+0x2e0] ;  /* 0x0002e00001b57983 */ /* 0x000ea80000100800 */
[----:B------:R0:W4:Y:S02]  /*1d9a0*/  @!P0 LDG.E.U8 R173, desc[UR20][R174.64] ;  /* 0x00000014aead8981 */ /* 0x000124000c1e1100 */
[----:B0-----:R-:W-:-:S06]  /*1d9b0*/  PRMT R174, RZ, 0x7610, R174 ;  /* 0x00007610ffae7816 */ /* 0x001fcc00000000ae */
[----:B---3--:R0:W3:Y:S02]  /*1d9c0*/  @!P0 LDG.E.U8 R174, desc[UR20][R176.64] ;  /* 0x00000014b0ae8981 */ /* 0x0080e4000c1e1100 */
[----:B0-----:R-:W-:Y:S02]  /*1d9d0*/  @!P0 IMAD.MOV.U32 R176, RZ, RZ, R182 ;  /* 0x000000ffffb08224 */ /* 0x001fe400078e00b6 */
[----:B------:R-:W-:Y:S01]  /*1d9e0*/  @!P0 IMAD.MOV.U32 R177, RZ, RZ, R183 ;  /* 0x000000ffffb18224 */ /* 0x000fe200078e00b7 */
[----:B------:R-:W4:Y:S04]  /*1d9f0*/  LDL R182, [R1+0x2b4] ;  /* 0x0002b40001b67983 */ /* 0x000f280000100800 */
[----:B------:R-:W4:Y:S01]  /*1da00*/  LDL R183, [R1+0x2b0] ;  /* 0x0002b00001b77983 */ /* 0x000f220000100800 */
[----:B------:R-:W-:-:S06]  /*1da10*/  PRMT R175, RZ, 0x7610, R175 ;  /* 0x00007610ffaf7816 */ /* 0x000fcc00000000af */
[----:B------:R0:W3:Y:S02]  /*1da20*/  @!P0 LDG.E.U8 R175, desc[UR20][R176.64] ;  /* 0x00000014b0af8981 */ /* 0x0000e4000c1e1100 */
[----:B0-----:R-:W-:Y:S02]  /*1da30*/  PRMT R176, RZ, 0x7610, R176 ;  /* 0x00007610ffb07816 */ /* 0x001fe400000000b0 */
[----:B------:R-:W-:-:S04]  /*1da40*/  PRMT R177, RZ, 0x7610, R177 ;  /* 0x00007610ffb17816 */ /* 0x000fc800000000b1 */
[----:B------:R0:W3:Y:S02]  /*1da50*/  @!P0 LDG.E.U8 R176, desc[UR20][R178.64] ;  /* 0x00000014b2b08981 */ /* 0x0000e4000c1e1100 */
[----:B0-----:R-:W-:Y:S02]  /*1da60*/  @!P0 IMAD.MOV.U32 R178, RZ, RZ, R184 ;  /* 0x000000ffffb28224 */ /* 0x001fe400078e00b8 */
[----:B------:R-:W-:Y:S01]  /*1da70*/  @!P0 IMAD.MOV.U32 R179, RZ, RZ, R185 ;  /* 0x000000ffffb38224 */ /* 0x000fe200078e00b9 */
[----:B------:R-:W3:Y:S04]  /*1da80*/  LDL R184, [R1+0x2a4] ;  /* 0x0002a40001b87983 */ /* 0x000ee80000100800 */
[----:B------:R0:W3:Y:S04]  /*1da90*/  @!P0 LDG.E.U8 R177, desc[UR20][R178.64] ;  /* 0x00000014b2b18981 */ /* 0x0000e8000c1e1100 */
[----:B------:R-:W3:Y:S01]  /*1daa0*/  LDL R185, [R1+0x2a0] ;  /* 0x0002a00001b97983 */ /* 0x000ee20000100800 */
[----:B0-----:R-:W-:-:S02]  /*1dab0*/  PRMT R178, RZ, 0x7610, R178 ;  /* 0x00007610ffb27816 */ /* 0x001fc400000000b2 */
[----:B------:R-:W-:-:S04]  /*1dac0*/  PRMT R179, RZ, 0x7610, R179 ;  /* 0x00007610ffb37816 */ /* 0x000fc800000000b3 */
[----:B--2---:R0:W2:Y:S02]  /*1dad0*/  @!P0 LDG.E.U8 R178, desc[UR20][R180.64] ;  /* 0x00000014b4b28981 */ /* 0x0040a4000c1e1100 */
[----:B0-----:R-:W-:Y:S02]  /*1dae0*/  @!P0 IMAD.MOV.U32 R180, RZ, RZ, R186 ;  /* 0x000000ffffb48224 */ /* 0x001fe400078e00ba */
[----:B------:R-:W-:Y:S01]  /*1daf0*/  @!P0 IMAD.MOV.U32 R181, RZ, RZ, R187 ;  /* 0x000000ffffb58224 */ /* 0x000fe200078e00bb */
[----:B------:R-:W2:Y:S04]  /*1db00*/  LDL R186, [R1+0x274] ;  /* 0x0002740001ba7983 */ /* 0x000ea80000100800 */
[----:B------:R0:W2:Y:S04]  /*1db10*/  @!P0 LDG.E.U8 R179, desc[UR20][R180.64] ;  /* 0x00000014b4b38981 */ /* 0x0000a8000c1e1100 */
[----:B------:R-:W2:Y:S01]  /*1db20*/  LDL R187, [R1+0x270] ;  /* 0x0002700001bb7983 */ /* 0x000ea20000100800 */
[----:B0-----:R-:W-:-:S06]  /*1db30*/  PRMT R180, RZ, 0x7610, R180 ;  /* 0x00007610ffb47816 */ /* 0x001fcc00000000b4 */
[----:B----4-:R0:W4:Y:S04]  /*1db40*/  @!P0 LDG.E.U8 R180, desc[UR20][R182.64] ;  /* 0x00000014b6b48981 */ /* 0x010128000c1e1100 */
[----:B------:R-:W0:Y:S04]  /*1db50*/  LDL R182, [R1+0x2a8] ;  /* 0x0002a80001b67983 */ /* 0x000e280000100800 */
[----:B------:R-:W0:Y:S01]  /*1db60*/  LDL R183, [R1+0x2ac] ;  /* 0x0002ac0001b77983 */ /* 0x000e220000100800 */
[----:B------:R-:W-:Y:S02]  /*1db70*/  PRMT R181, RZ, 0x7610, R181 ;  /* 0x00007610ffb57816 */ /* 0x000fe400000000b5 */
[----:B0-----:R-:W-:-:S04]  /*1db80*/  @!P0 LOP3.LUT R183, R183, R182, RZ, 0x3c, !PT ;  /* 0x000000b6b7b78212 */ /* 0x001fc800078e3cff */
[----:B------:R-:W-:-:S04]  /*1db90*/  @!P0 LOP3.LUT R182, R183, R182, RZ, 0x3c, !PT ;  /* 0x000000b6b7b68212 */ /* 0x000fc800078e3cff */
[----:B------:R-:W-:-:S05]  /*1dba0*/  @!P0 LOP3.LUT R183, R183, R182, RZ, 0x3c, !PT ;  /* 0x000000b6b7b78212 */ /* 0x000fca00078e3cff */
[----:B------:R0:W4:Y:S02]  /*1dbb0*/  @!P0 LDG.E.U8 R181, desc[UR20][R182.64] ;  /* 0x00000014b6b58981 */ /* 0x000124000c1e1100 */
[----:B0-----:R-:W-:-:S06]  /*1dbc0*/  PRMT R182, RZ, 0x7610, R182 ;  /* 0x00007610ffb67816 */ /* 0x001fcc00000000b6 */
[----:B---3--:R0:W3:Y:S04]  /*1dbd0*/  @!P0 LDG.E.U8 R182, desc[UR20][R184.64] ;  /* 0x00000014b8b68981 */ /* 0x0080e8000c1e1100 */
[----:B------:R-:W2:Y:S01]  /*1dbe0*/  LDL R185, [R1+0x298] ;  /* 0x0002980001b97983 */ /* 0x000ea20000100800 */
[----:B------:R-:W-:Y:S01]  /*1dbf0*/  PRMT R183, RZ, 0x7610, R183 ;  /* 0x00007610ffb77816 */ /* 0x000fe200000000b7 */
[----:B0-----:R-:W-:Y:S01]  /*1dc00*/  @!P0 IMAD.MOV.U32 R184, RZ, RZ, R251 ;  /* 0x000000ffffb88224 */ /* 0x001fe200078e00fb */
[----:B------:R-:W-:Y:S01]  /*1dc10*/  PRMT R188, RZ, 0x7610, R188 ;  /* 0x00007610ffbc7816 */ /* 0x000fe200000000bc */
[----:B------:R-:W4:Y:S04]  /*1dc20*/  LDL R251, [R1+0x22c] ;  /* 0x00022c0001fb7983 */ /* 0x000f280000100800 */
[----:B--2---:R0:W2:Y:S02]  /*1dc30*/  @!P0 LDG.E.U8 R183, desc[UR20][R184.64] ;  /* 0x00000014b8b78981 */ /* 0x0040a4000c1e1100 */
[----:B0-----:R-:W-:-:S06]  /*1dc40*/  PRMT R184, RZ, 0x7610, R184 ;  /* 0x00007610ffb87816 */ /* 0x001fcc00000000b8 */
[----:B------:R0:W3:Y:S04]  /*1dc50*/  @!P0 LDG.E.U8 R184, desc[UR20][R186.64] ;  /* 0x00000014bab88981 */ /* 0x0000e8000c1e1100 */
[----:B------:R-:W0:Y:S04]  /*1dc60*/  LDL R186, [R1+0x268] ;  /* 0x0002680001ba7983 */ /* 0x000e280000100800 */
[----:B------:R-:W0:Y:S01]  /*1dc70*/  LDL R187, [R1+0x26c] ;  /* 0x00026c0001bb7983 */ /* 0x000e220000100800 */
[----:B------:R-:W-:Y:S02]  /*1dc80*/  PRMT R185, RZ, 0x7610, R185 ;  /* 0x00007610ffb97816 */ /* 0x000fe400000000b9 */
[----:B0-----:R-:W-:-:S04]  /*1dc90*/  @!P0 LOP3.LUT R187, R187, R186, RZ, 0x3c, !PT ;  /* 0x000000babbbb8212 */ /* 0x001fc800078e3cff */
[----:B------:R-:W-:-:S04]  /*1dca0*/  @!P0 LOP3.LUT R186, R187, R186, RZ, 0x3c, !PT ;  /* 0x000000babbba8212 */ /* 0x000fc800078e3cff */
[----:B------:R-:W-:-:S05]  /*1dcb0*/  @!P0 LOP3.LUT R187, R187, R186, RZ, 0x3c, !PT ;  /* 0x000000babbbb8212 */ /* 0x000fca00078e3cff */
[----:B------:R0:W2:Y:S02]  /*1dcc0*/  @!P0 LDG.E.U8 R185, desc[UR20][R186.64] ;  /* 0x00000014bab98981 */ /* 0x0000a4000c1e1100 */
[----:B0-----:R-:W-:-:S06]  /*1dcd0*/  PRMT R186, RZ, 0x7610, R186 ;  /* 0x00007610ffba7816 */ /* 0x001fcc00000000ba */
        /* <DEDUP_REMOVED lines=9> */
[----:B------:R-:W0:Y:S02]  /*1dd70*/  LDL R191, [R1+0x234] ;  /* 0x0002340001bf7983 */ /* 0x000e240000100800 */
[----:B0-----:R-:W-:-:S04]  /*1dd80*/  @!P0 LOP3.LUT R191, R191, R190, RZ, 0x3c, !PT ;  /* 0x000000bebfbf8212 */ /* 0x001fc800078e3cff */
[----:B------:R-:W-:-:S04]  /*1dd90*/  @!P0 LOP3.LUT R190, R191, R190, RZ, 0x3c, !PT ;  /* 0x000000bebfbe8212 */ /* 0x000fc800078e3cff */
[----:B------:R-:W-:-:S05]  /*1dda0*/  @!P0 LOP3.LUT R191, R191, R190, RZ, 0x3c, !PT ;  /* 0x000000bebfbf8212 */ /* 0x000fca00078e3cff */
[----:B------:R4:W2:Y:S04]  /*1ddb0*/  @!P0 LDG.E.U8 R188, desc[UR20][R190.64] ;  /* 0x00000014bebc8981 */ /* 0x0008a8000c1e1100 */
[----:B------:R-:W3:Y:S01]  /*1ddc0*/  LDL R191, [R1+0x228] ;  /* 0x0002280001bf7983 */ /* 0x000ee20000100800 */
[----:B------:R-:W-:Y:S01]  /*1ddd0*/  PRMT R192, RZ, 0x7610, R192 ;  /* 0x00007610ffc07816 */ /* 0x000fe200000000c0 */
[----:B----4-:R-:W-:Y:S01]  /*1dde0*/  @!P0 IMAD.MOV.U32 R190, RZ, RZ, R251 ;  /* 0x000000ffffbe8224 */ /* 0x010fe200078e00fb */
[----:B------:R-:W-:Y:S01]  /*1ddf0*/  PRMT R194, RZ, 0x7610, R194 ;  /* 0x00007610ffc27816 */ /* 0x000fe200000000c2 */
[----:B------:R-:W4:Y:S04]  /*1de00*/  LDL R251, [R1+0x1dc] ;  /* 0x0001dc0001fb7983 */ /* 0x000f280000100800 */
[----:B---3--:R0:W3:Y:S04]  /*1de10*/  @!P0 LDG.E.U8 R192, desc[UR20][R190.64] ;  /* 0x00000014bec08981 */ /* 0x0080e8000c1e1100 */
[----:B------:R-:W0:Y:S04]  /*1de20*/  LDL R190, [R1+0x220] ;  /* 0x0002200001be7983 */ /* 0x000e280000100800 */
[----:B------:R-:W0:Y:S02]  /*1de30*/  LDL R191, [R1+0x224] ;  /* 0x0002240001bf7983 */ /* 0x000e240000100800 */
[----:B0-----:R-:W-:-:S04]  /*1de40*/  @!P0 LOP3.LUT R191, R191, R190, RZ, 0x3c, !PT ;  /* 0x000000bebfbf8212 */ /* 0x001fc800078e3cff */
[----:B------:R-:W-:-:S04]  /*1de50*/  @!P0 LOP3.LUT R190, R191, R190, RZ, 0x3c, !PT ;  /* 0x000000bebfbe8212 */ /* 0x000fc800078e3cff */
[----:B------:R-:W-:-:S05]  /*1de60*/  @!P0 LOP3.LUT R191, R191, R190, RZ, 0x3c, !PT ;  /* 0x000000bebfbf8212 */ /* 0x000fca00078e3cff */
[----:B------:R0:W3:Y:S04]  /*1de70*/  @!P0 LDG.E.U8 R194, desc[UR20][R190.64] ;  /* 0x00000014bec28981 */ /* 0x0000e8000c1e1100 */
[----:B------:R-:W0:Y:S04]  /*1de80*/  LDL R190, [R1+0x218] ;  /* 0x0002180001be7983 */ /* 0x000e280000100800 */
[----:B------:R-:W0:Y:S01]  /*1de90*/  LDL R191, [R1+0x21c] ;  /* 0x00021c0001bf7983 */ /* 0x000e220000100800 */
[----:B------:R-:W-:Y:S02]  /*1dea0*/  PRMT R196, RZ, 0x7610, R196 ;  /* 0x00007610ffc47816 */ /* 0x000fe400000000c4 */
        /* <DEDUP_REMOVED lines=25> */
[----:B------:R-:W2:Y:S01]  /*1e040*/  LDL R191, [R1+0x1d8] ;  /* 0x0001d80001bf7983 */ /* 0x000ea20000100800 */
[----:B------:R-:W-:Y:S01]  /*1e050*/  PRMT R204, RZ, 0x7610, R204 ;  /* 0x00007610ffcc7816 */ /* 0x000fe200000000cc */
[----:B----4-:R-:W-:Y:S01]  /*1e060*/  @!P0 IMAD.MOV.U32 R190, RZ, RZ, R251 ;  /* 0x000000ffffbe8224 */ /* 0x010fe200078e00fb */
[----:B------:R-:W-:Y:S01]  /*1e070*/  PRMT R206, RZ, 0x7610, R206 ;  /* 0x00007610ffce7816 */ /* 0x000fe200000000ce */
[----:B------:R-:W4:Y:S04]  /*1e080*/  LDL R251, [R1+0xf4] ;  /* 0x0000f40001fb7983 */ /* 0x000f280000100800 */
[----:B--2---:R0:W2:Y:S04]  /*1e090*/  @!P0 LDG.E.U8 R204, desc[UR20][R190.64] ;  /* 0x00000014becc8981 */ /* 0x0040a8000c1e1100 */
[----:B------:R-:W0:Y:S04]  /*1e0a0*/  LDL R190, [R1+0x1b0] ;  /* 0x0001b00001be7983 */ /* 0x000e280000100800 */
[----:B------:R-:W0:Y:S02]  /*1e0b0*/  LDL R191, [R1+0x1b4] ;  /* 0x0001b40001bf7983 */ /* 0x000e240000100800 */
        /* <DEDUP_REMOVED lines=44> */
[----:B------:R-:W0:Y:S01]  /*1e380*/  LDL R191, [R1+0x74] ;  /* 0x0000740001bf7983 */ /* 0x000e220000100800 */
[----:B------:R-:W-:-:S03]  /*1e390*/  PRMT R220, RZ, 0x7610, R220 ;  /* 0x00007610ffdc7816 */ /* 0x000fc600000000dc */
[----:B------:R1:W-:Y:S01]  /*1e3a0*/  STL [R1+0xb70], R5 ;  /* 0x000b700501007387 */ /* 0x0003e20000100800 */
[----:B0-----:R-:W-:Y:S02]  /*1e3b0*/  @!P0 IMAD.MOV.U32 R190, RZ, RZ, R191 ;  /* 0x000000ffffbe8224 */ /* 0x001fe400078e00bf */
[----:B------:R-:W-:Y:S02]  /*1e3c0*/  @!P0 IMAD.MOV.U32 R191, RZ, RZ, R5 ;  /* 0x000000ffffbf8224 */ /* 0x000fe400078e0005 */
[----:B-1----:R-:W2:Y:S04]  /*1e3d0*/  LDL.LU R5, [R1+0xa0] ;  /* 0x0000a00001057983 */ /* 0x002ea80000300800 */
[----:B------:R0:W3:Y:S04]  /*1e3e0*/  @!P0 LDG.E.U8 R220, desc[UR20][R190.64] ;  /* 0x00000014bedc8981 */ /* 0x0000e8000c1e1100 */
[----:B------:R-:W0:Y:S04]  /*1e3f0*/  LDL R190, [R1+0x168] ;  /* 0x0001680001be7983 */ /* 0x000e280000100800 */
[----:B------:R-:W0:Y:S01]  /*1e400*/  LDL R191, [R1+0x16c] ;  /* 0x00016c0001bf7983 */ /* 0x000e220000100800 */
[----:B------:R-:W-:-:S02]  /*1e410*/  PRMT R222, RZ, 0x7610, R222 ;  /* 0x00007610ffde7816 */ /* 0x000fc400000000de */
        /* <DEDUP_REMOVED lines=18> */
[----:B------:R-:W0:Y:S01]  /*1e540*/  LDL R191, [R1+0xac] ;  /* 0x0000ac0001bf7983 */ /* 0x000e220000100800 */
[----:B------:R-:W-:-:S03]  /*1e550*/  PRMT R230, RZ, 0x7610, R230 ;  /* 0x00007610ffe67816 */ /* 0x000fc600000000e6 */
[----:B------:R1:W-:Y:S01]  /*1e560*/  STL [R1+0xb78], R0 ;  /* 0x000b780001007387 */ /* 0x0003e20000100800 */
[----:B0-----:R-:W-:-:S04]  /*1e570*/  @!P0 LOP3.LUT R191, R191, R190, RZ, 0x3c, !PT ;  /* 0x000000bebfbf8212 */ /* 0x001fc800078e3cff */
[----:B------:R-:W-:-:S04]  /*1e580*/  @!P0 LOP3.LUT R190, R191, R190, RZ, 0x3c, !PT ;  /* 0x000000bebfbe8212 */ /* 0x000fc800078e3cff */
[----:B------:R-:W-:-:S05]  /*1e590*/  @!P0 LOP3.LUT R191, R191, R190, RZ, 0x3c, !PT ;  /* 0x000000bebfbf8212 */ /* 0x000fca00078e3cff */
[----:B------:R0:W2:Y:S02]  /*1e5a0*/  @!P0 LDG.E.U8 R228, desc[UR20][R190.64] ;  /* 0x00000014bee48981 */ /* 0x0000a4000c1e1100 */
[----:B0-----:R-:W-:Y:S02]  /*1e5b0*/  @!P0 IMAD.MOV.U32 R190, RZ, RZ, R0 ;  /* 0x000000ffffbe8224 */ /* 0x001fe400078e0000 */
[----:B------:R-:W-:Y:S01]  /*1e5c0*/  @!P0 IMAD.MOV.U32 R191, RZ, RZ, R6 ;  /* 0x000000ffffbf8224 */ /* 0x000fe200078e0006 */
[----:B-1----:R-:W3:Y:S04]  /*1e5d0*/  LDL.LU R0, [R1+0xa4] ;  /* 0x0000a40001007983 */ /* 0x002ee80000300800 */
[----:B------:R0:W-:Y:S04]  /*1e5e0*/  STL [R1+0xb74], R6 ;  /* 0x000b740601007387 */ /* 0x0001e80000100800 */
[----:B------:R1:W2:Y:S04]  /*1e5f0*/  @!P0 LDG.E.U8 R230, desc[UR20][R190.64] ;  /* 0x00000014bee68981 */ /* 0x0002a8000c1e1100 */
[----:B0-----:R-:W2:Y:S04]  /*1e600*/  LDL.LU R6, [R1+0x9c] ;  /* 0x00009c0001067983 */ /* 0x001ea80000300800 */
[----:B------:R-:W1:Y:S04]  /*1e610*/  LDL R190, [R1+0x160] ;  /* 0x0001600001be7983 */ /* 0x000e680000100800 */
[----:B------:R-:W1:Y:S01]  /*1e620*/  LDL R191, [R1+0x164] ;  /* 0x0001640001bf7983 */ /* 0x000e620000100800 */
[----:B------:R-:W-:-:S02]  /*1e630*/  PRMT R232, RZ, 0x7610, R232 ;  /* 0x00007610ffe87816 */ /* 0x000fc400000000e8 */
        /* <DEDUP_REMOVED lines=11> */
[----:B------:R-:W2:Y:S01]  /*1e6f0*/  LDL R191, [R1+0xe0] ;  /* 0x0000e00001bf7983 */ /* 0x000ea20000100800 */
[----:B------:R-:W-:Y:S01]  /*1e700*/  PRMT R236, RZ, 0x7610, R236 ;  /* 0x00007610ffec7816 */ /* 0x000fe200000000ec */
[----:B----4-:R-:W-:Y:S01]  /*1e710*/  @!P0 IMAD.MOV.U32 R190, RZ, RZ, R251 ;  /* 0x000000ffffbe8224 */ /* 0x010fe200078e00fb */
[----:B------:R-:W-:Y:S01]  /*1e720*/  PRMT R238, RZ, 0x7610, R238 ;  /* 0x00007610ffee7816 */ /* 0x000fe200000000ee */
[----:B------:R-:W4:Y:S01]  /*1e730*/  LDL R251, [R1+0x15c] ;  /* 0x00015c0001fb7983 */ /* 0x000f220000100800 */
[----:B------:R-:W-:-:S03]  /*1e740*/  PRMT R240, RZ, 0x7610, R240 ;  /* 0x00007610fff07816 */ /* 0x000fc600000000f0 */
[----:B---3--:R0:W-:Y:S04]  /*1e750*/  STL [R1+0xb80], R0 ;  /* 0x000b800001007387 */ /* 0x0081e80000100800 */
[----:B--2---:R1:W2:Y:S02]  /*1e760*/  @!P0 LDG.E.U8 R236, desc[UR20][R190.64] ;  /* 0x00000014beec8981 */ /* 0x0042a4000c1e1100 */
[----:B-1----:R-:W-:Y:S02]  /*1e770*/  @!P0 IMAD.MOV.U32 R190, RZ, RZ, R0 ;  /* 0x000000ffffbe8224 */ /* 0x002fe400078e0000 */
[----:B------:R-:W-:Y:S01]  /*1e780*/  @!P0 IMAD.MOV.U32 R191, RZ, RZ, R5 ;  /* 0x000000ffffbf8224 */ /* 0x000fe200078e0005 */
[----:B0-----:R-:W3:Y:S04]  /*1e790*/  LDL.LU R0, [R1+0xdc] ;  /* 0x0000dc0001007983 */ /* 0x001ee80000300800 */
[----:B------:R0:W2:Y:S04]  /*1e7a0*/  @!P0 LDG.E.U8 R238, desc[UR20][R190.64] ;  /* 0x00000014beee8981 */ /* 0x0000a8000c1e1100 */
[----:B------:R1:W-:Y:S01]  /*1e7b0*/  STL [R1+0xb7c], R5 ;  /* 0x000b7c0501007387 */ /* 0x0003e20000100800 */
[----:B0-----:R-:W-:-:S02]  /*1e7c0*/  @!P0 IMAD.MOV.U32 R190, RZ, RZ, R2 ;  /* 0x000000ffffbe8224 */ /* 0x001fc400078e0002 */
[----:B------:R-:W-:Y:S01]  /*1e7d0*/  @!P0 IMAD.MOV.U32 R191, RZ, RZ, R7 ;  /* 0x000000ffffbf8224 */ /* 0x000fe200078e0007 */
[----:B-1----:R-:W2:Y:S04]  /*1e7e0*/  LDL.LU R5, [R1+0xd8] ;  /* 0x0000d80001057983 */ /* 0x002ea80000300800 */
[----:B------:R0:W-:Y:S04]  /*1e7f0*/  STL [R1+0xb88], R2 ;  /* 0x000b880201007387 */ /* 0x0001e80000100800 */
[----:B------:R1:W2:Y:S04]  /*1e800*/  @!P0 LDG.E.U8 R240, desc[UR20][R190.64] ;  /* 0x00000014bef08981 */ /* 0x0002a8000c1e1100 */
[----:B0-----:R-:W3:Y:S04]  /*1e810*/  LDL.LU R2, [R1+0x11c] ;  /* 0x00011c0001027983 */ /* 0x001ee80000300800 */
[----:B------:R0:W-:Y:S04]  /*1e820*/  STL [R1+0xb84], R7 ;  /* 0x000b840701007387 */ /* 0x0001e80000100800 */
        /* <DEDUP_REMOVED lines=8> */
[----:B------:R-:W3:Y:S01]  /*1e8b0*/  LDL R191, [R1+0x158] ;  /* 0x0001580001bf7983 */ /* 0x000ee20000100800 */
[----:B----4-:R-:W-:Y:S02]  /*1e8c0*/  @!P0 IMAD.MOV.U32 R190, RZ, RZ, R251 ;  /* 0x000000ffffbe8224 */ /* 0x010fe400078e00fb */
[----:B------:R-:W0:Y:S01]  /*1e8d0*/  S2R R251, SR_TID.X ;  /* 0x0000000000fb7919 */ /* 0x000e220000002100 */
[----:B------:R-:W-:Y:S02]  /*1e8e0*/  PRMT R244, RZ, 0x7610, R244 ;  /* 0x00007610fff47816 */ /* 0x000fe400000000f4 */
[----:B------:R-:W-:-:S02]  /*1e8f0*/  PRMT R246, RZ, 0x7610, R246 ;  /* 0x00007610fff67816 */ /* 0x000fc400000000f6 */
[----:B------:R-:W-:Y:S02]  /*1e900*/  PRMT R248, RZ, 0x7610, R248 ;  /* 0x00007610fff87816 */ /* 0x000fe400000000f8 */
[----:B------:R-:W-:Y:S02]  /*1e910*/  PRMT R250, RZ, 0x7610, R250 ;  /* 0x00007610fffa7816 */ /* 0x000fe400000000fa */
[----:B------:R-:W-:Y:S02]  /*1e920*/  PRMT R252, RZ, 0x7610, R252 ;  /* 0x00007610fffc7816 */ /* 0x000fe400000000fc */
[----:B0-----:R-:W-:-:S04]  /*1e930*/  LOP3.LUT R251, R251, 0x7f, RZ, 0xc0, !PT ;  /* 0x0000007ffbfb7812 */ /* 0x001fc800078ec0ff */
[----:B------:R-:W-:-:S05]  /*1e940*/  LOP3.LUT R251, R251, 0x40, RZ, 0x3c, !PT ;  /* 0x00000040fbfb7812 */ /* 0x000fca00078e3cff */
[----:B------:R0:W-:Y:S04]  /*1e950*/  STS.U8 [R251+UR7+0x1e00], R223 ;  /* 0x001e00dffb007988 */ /* 0x0001e80008000007 */
[----:B---3--:R1:W3:Y:S02]  /*1e960*/  @!P0 LDG.E.U8 R244, desc[UR20][R190.64] ;  /* 0x00000014bef48981 */ /* 0x0082e4000c1e1100 */
[----:B-1----:R-:W-:Y:S02]  /*1e970*/  @!P0 IMAD.MOV.U32 R190, RZ, RZ, R2 ;  /* 0x000000ffffbe8224 */ /* 0x002fe400078e0002 */
[----:B--2---:R-:W-:-:S05]  /*1e980*/  @!P0 IMAD.MOV.U32 R191, RZ, RZ, R7 ;  /* 0x000000ffffbf8224 */ /* 0x004fca00078e0007 */
[----:B------:R1:W2:Y:S02]  /*1e990*/  @!P0 LDG.E.U8 R246, desc[UR20][R190.64] ;  /* 0x00000014bef68981 */ /* 0x0002a4000c1e1100 */
[----:B-1----:R-:W-:Y:S02]  /*1e9a0*/  @!P0 IMAD.MOV.U32 R190, RZ, RZ, R0 ;  /* 0x000000ffffbe8224 */ /* 0x002fe400078e0000 */
[----:B------:R-:W-:-:S05]  /*1e9b0*/  @!P0 IMAD.MOV.U32 R191, RZ, RZ, R5 ;  /* 0x000000ffffbf8224 */ /* 0x000fca00078e0005 */
[----:B------:R1:W4:Y:S02]  /*1e9c0*/  @!P0 LDG.E.U8 R248, desc[UR20][R190.64] ;  /* 0x00000014bef88981 */ /* 0x000324000c1e1100 */
[----:B-1----:R-:W-:Y:S02]  /*1e9d0*/  @!P0 IMAD.MOV.U32 R190, RZ, RZ, R6 ;  /* 0x000000ffffbe8224 */ /* 0x002fe400078e0006 */
[----:B------:R-:W-:-:S05]  /*1e9e0*/  @!P0 IMAD.MOV.U32 R191, RZ, RZ, R4 ;  /* 0x000000ffffbf8224 */ /* 0x000fca00078e0004 */
[----:B------:R1:W4:Y:S02]  /*1e9f0*/  @!P0 LDG.E.U8 R250, desc[UR20][R190.64] ;  /* 0x00000014befa8981 */ /* 0x000324000c1e1100 */
[----:B-1----:R-:W-:Y:S02]  /*1ea00*/  @!P0 IMAD.MOV.U32 R190, RZ, RZ, R3 ;  /* 0x000000ffffbe8224 */ /* 0x002fe400078e0003 */
[----:B------:R-:W-:-:S05]  /*1ea10*/  @!P0 IMAD.MOV.U32 R191, RZ, RZ, R8 ;  /* 0x000000ffffbf8224 */ /* 0x000fca00078e0008 */
[----:B------:R1:W4:Y:S04]  /*1ea20*/  @!P0 LDG.E.U8 R252, desc[UR20][R190.64] ;  /* 0x00000014befc8981 */ /* 0x000328000c1e1100 */
[----:B------:R-:W3:Y:S04]  /*1ea30*/  LDL.LU R190, [R1+0xc] ;  /* 0x00000c0001be7983 */ /* 0x000ee80000300800 */
[----:B------:R-:W2:Y:S04]  /*1ea40*/  LDL.LU R191, [R1] ;  /* 0x0000000001bf7983 */ /* 0x000ea80000300800 */
[----:B0-----:R-:W4:Y:S04]  /*1ea50*/  LDL.LU R223, [R1+0x18] ;  /* 0x0000180001df7983 */ /* 0x001f280000300800 */
[----:B------:R0:W-:Y:S02]  /*1ea60*/  STS.U8 [R251+UR7+0x2200], R215 ;  /* 0x002200d7fb007988 */ /* 0x0001e40008000007 */
[----:B0-----:R-:W0:Y:S02]  /*1ea70*/  S2R R215, SR_TID.X ;  /* 0x0000000000d77919 */ /* 0x001e240000002100 */
[----:B------:R1:W-:Y:S04]  /*1ea80*/  STS.U8 [R251+UR7+0x2600], R207 ;  /* 0x002600cffb007988 */ /* 0x0003e80008000007 */
[----:B-1----:R-:W2:Y:S01]  /*1ea90*/  LDL.LU R251, [R1+0xb8c] ;  /* 0x000b8c0001fb7983 */ /* 0x002ea20000300800 */
[----:B0-----:R-:W-:-:S04]  /*1eaa0*/  LOP3.LUT R215, R215, 0x7f, RZ, 0xc0, !PT ;  /* 0x0000007fd7d77812 */ /* 0x001fc800078ec0ff */
[----:B------:R-:W-:-:S05]  /*1eab0*/  LOP3.LUT R207, R215, 0x40, RZ, 0x3c, !PT ;  /* 0x00000040d7cf7812 */ /* 0x000fca00078e3cff */
        /* <DEDUP_REMOVED lines=23> */
[----:B----4-:R-:W-:Y:S04]  /*1ec30*/  STS.U8 [R215+UR7+0x280], R223 ;  /* 0x000280dfd7007988 */ /* 0x010fe80008000007 */
[----:B---3--:R0:W-:Y:S04]  /*1ec40*/  STS.U8 [R215+UR7+0x680], R190 ;  /* 0x000680bed7007988 */ /* 0x0081e80008000007 */
[----:B--2---:R1:W-:Y:S04]  /*1ec50*/  STS.U8 [R215+UR7+0xa80], R191 ;  /* 0x000a80bfd7007988 */ /* 0x0043e80008000007 */
[----:B0-----:R-:W2:Y:S04]  /*1ec60*/  LDL.LU R190, [R1+0x14] ;  /* 0x0000140001be7983 */ /* 0x001ea80000300800 */
[----:B-1----:R-:W3:Y:S01]  /*1ec70*/  LDL.LU R191, [R1+0x8] ;  /* 0x0000080001bf7983 */ /* 0x002ee20000300800 */
[----:B------:R-:W0:Y:S03]  /*1ec80*/  S2R R223, SR_TID.X ;  /* 0x0000000000df7919 */ /* 0x000e260000002100 */
        /* <DEDUP_REMOVED lines=17> */
[----:B0-----:R-:W-:-:S03]  /*1eda0*/  LOP3.LUT R223, R223, 0x7f, RZ, 0xc0, !PT ;  /* 0x0000007fdfdf7812 */ /* 0x001fc600078ec0ff */
        /* <DEDUP_REMOVED lines=13> */
[----:B--2---:R0:W-:Y:S04]  /*1ee80*/  STS.U8 [R12+UR7+0x300], R190 ;  /* 0x000300be0c007988 */ /* 0x0041e80008000007 */
[----:B---3--:R1:W-:Y:S04]  /*1ee90*/  STS.U8 [R12+UR7+0x700], R191 ;  /* 0x000700bf0c007988 */ /* 0x0083e80008000007 */
[----:B0-----:R-:W2:Y:S04]  /*1eea0*/  LDL.LU R190, [R1+0x10] ;  /* 0x0000100001be7983 */ /* 0x001ea80000300800 */
[----:B-1----:R-:W3:Y:S04]  /*1eeb0*/  LDL.LU R191, [R1+0x4] ;  /* 0x0000040001bf7983 */ /* 0x002ee80000300800 */
        /* <DEDUP_REMOVED lines=31> */
[----:B------:R-:W4:Y:S04]  /*1f0b0*/  LDL R9, [R1+0xa5c] ;  /* 0x000a5c0001097983 */ /* 0x000f280000100800 */
[----:B------:R-:W4:Y:S04]  /*1f0c0*/  LDL.LU R20, [R1+0x450] ;  /* 0x0004500001147983 */ /* 0x000f280000300800 */
[----:B------:R-:W4:Y:S04]  /*1f0d0*/  LDL.LU R16, [R1+0x634] ;  /* 0x0006340001107983 */ /* 0x000f280000300800 */
[----:B--2---:R-:W-:Y:S04]  /*1f0e0*/  STS.U8 [R13+UR7+0x380], R190 ;  /* 0x000380be0d007988 */ /* 0x004fe80008000007 */
[----:B---3--:R0:W-:Y:S04]  /*1f0f0*/  STS.U8 [R13+UR7+0x780], R191 ;  /* 0x000780bf0d007988 */ /* 0x0081e80008000007 */
[----:B0-----:R-:W2:Y:S04]  /*1f100*/  LDL.LU R191, [R1+0x630] ;  /* 0x0006300001bf7983 */ /* 0x001ea80000300800 */
[----:B------:R-:W3:Y:S04]  /*1f110*/  LDL.LU R12, [R1+0x62c] ;  /* 0x00062c00010c7983 */ /* 0x000ee80000300800 */
[----:B------:R-:W3:Y:S04]  /*1f120*/  LDL.LU R189, [R1+0x628] ;  /* 0x0006280001bd7983 */ /* 0x000ee80000300800 */
[----:B------:R-:W3:Y:S04]  /*1f130*/  LDL.LU R199, [R1+0x620] ;  /* 0x0006200001c77983 */ /* 0x000ee80000300800 */
[----:B------:R-:W3:Y:S04]  /*1f140*/  LDL.LU R207, [R1+0x444] ;  /* 0x0004440001cf7983 */ /* 0x000ee80000300800 */
[----:B------:R-:W3:Y:S04]  /*1f150*/  LDL.LU R215, [R1+0x618] ;  /* 0x0006180001d77983 */ /* 0x000ee80000300800 */
[----:B------:R-:W3:Y:S04]  /*1f160*/  LDL.LU R223, [R1+0x44c] ;  /* 0x00044c0001df7983 */ /* 0x000ee80000300800 */
[----:B------:R-:W3:Y:S04]  /*1f170*/  LDL.LU R190, [R1+0x610] ;  /* 0x0006100001be7983 */ /* 0x000ee80000300800 */
[----:B------:R-:W3:Y:S01]  /*1f180*/  LDL.LU R214, [R1+0x448] ;  /* 0x0004480001d67983 */ /* 0x000ee20000300800 */
[----:B----4-:R-:W-:-:S02]  /*1f190*/  IADD3 R20, P3, R20, UR17, RZ ;  /* 0x0000001114147c10 */ /* 0x010fc4000ff7e0ff */
[----:B------:R-:W-:-:S03]  /*1f1a0*/  IADD3 R16, P2, R16, UR17, RZ ;  /* 0x0000001110107c10 */ /* 0x000fc6000ff5e0ff */
[----:B------:R-:W-:Y:S01]  /*1f1b0*/  STL [R1+0x450], R20 ;  /* 0x0004501401007387 */ /* 0x000fe20000100800 */
[----:B--2---:R-:W-:-:S05]  /*1f1c0*/  IADD3 R191, P1, R191, UR17, RZ ;  /* 0x00000011bfbf7c10 */ /* 0x004fca000ff3e0ff */
[----:B------:R0:W-:Y:S04]  /*1f1d0*/  STL [R1+0x630], R191 ;  /* 0x000630bf01007387 */ /* 0x0001e80000100800 */
[----:B------:R-:W-:Y:S04]  /*1f1e0*/  STL [R1+0x634], R16 ;  /* 0x0006341001007387 */ /* 0x000fe80000100800 */
[----:B0-----:R-:W2:Y:S01]  /*1f1f0*/  LDL.LU R191, [R1+0x608] ;  /* 0x0006080001bf7983 */ /* 0x001ea20000300800 */
[----:B---3--:R-:W-:-:S03]  /*1f200*/  IADD3 R12, P4, R12, UR17, RZ ;  /* 0x000000110c0c7c10 */ /* 0x008fc6000ff9e0ff */
[----:B------:R-:W3:Y:S04]  /*1f210*/  LDL.LU R212, [R1+0x440] ;  /* 0x0004400001d47983 */ /* 0x000ee80000300800 */
[----:B------:R-:W4:Y:S01]  /*1f220*/  LDL.LU R206, [R1+0x600] ;  /* 0x0006000001ce7983 */ /* 0x000f220000300800 */
[----:B------:R-:W-:-:S03]  /*1f230*/  IADD3 R189, P6, R189, UR17, RZ ;  /* 0x00000011bdbd7c10 */ /* 0x000fc6000ffde0ff */
[----:B------:R0:W-:Y:S01]  /*1f240*/  STL [R1+0x62c], R12 ;  /* 0x00062c0c01007387 */ /* 0x0001e20000100800 */
[----:B------:R-:W-:-:S03]  /*1f250*/  IADD3 R199, P5, R199, UR17, RZ ;  /* 0x00000011c7c77c10 */ /* 0x000fc6000ffbe0ff */
[----:B0-----:R-:W4:Y:S04]  /*1f260*/  LDL.LU R12, [R1+0x624] ;  /* 0x00062400010c7983 */ /* 0x001f280000300800 */
[----:B------:R-:W4:Y:S04]  /*1f270*/  LDL.LU R198, [R1+0x5f8] ;  /* 0x0005f80001c67983 */ /* 0x000f280000300800 */
[----:B------:R-:W4:Y:S04]  /*1f280*/  LDL.LU R188, [R1+0x61c] ;  /* 0x00061c0001bc7983 */ /* 0x000f280000300800 */
[----:B------:R-:W4:Y:S04]  /*1f290*/  LDL.LU R184, [R1+0x5f0] ;  /* 0x0005f00001b87983 */ /* 0x000f280000300800 */
[----:B------:R0:W-:Y:S04]  /*1f2a0*/  STL [R1+0x628], R189 ;  /* 0x000628bd01007387 */ /* 0x0001e80000100800 */
[----:B------:R-:W4:Y:S01]  /*1f2b0*/  LDL.LU R180, [R1+0x614] ;  /* 0x0006140001b47983 */ /* 0x000f220000300800 */
[----:B------:R-:W-:-:S03]  /*1f2c0*/  IADD3.X R207, R207, UR6, RZ, P3, !PT ;  /* 0x00000006cfcf7c10 */ /* 0x000fc60009ffe4ff */
[----:B------:R-:W4:Y:S04]  /*1f2d0*/  LDL.LU R176, [R1+0x5e8] ;  /* 0x0005e80001b07983 */ /* 0x000f280000300800 */
[----:B0-----:R-:W4:Y:S04]  /*1f2e0*/  LDL.LU R189, [R1+0x60c] ;  /* 0x00060c0001bd7983 */ /* 0x001f280000300800 */
[----:B------:R0:W-:Y:S01]  /*1f2f0*/  STL [R1+0x620], R199 ;  /* 0x000620c701007387 */ /* 0x0001e20000100800 */
[----:B------:R-:W-:-:S03]  /*1f300*/  IADD3 R215, P3, R215, UR17, RZ ;  /* 0x00000011d7d77c10 */ /* 0x000fc6000ff7e0ff */
[----:B0-----:R-:W4:Y:S04]  /*1f310*/  LDL.LU R199, [R1+0x5e0] ;  /* 0x0005e00001c77983 */ /* 0x001f280000300800 */
[----:B------:R-:W4:Y:S04]  /*1f320*/  LDL.LU R172, [R1+0x604] ;  /* 0x0006040001ac7983 */ /* 0x000f280000300800 */
[----:B------:R0:W-:Y:S01]  /*1f330*/  STL [R1+0x444], R207 ;  /* 0x000444cf01007387 */ /* 0x0001e20000100800 */
[----:B------:R-:W-:-:S03]  /*1f340*/  IADD3.X R223, R223, UR6, RZ, P2, !PT ;  /* 0x00000006dfdf7c10 */ /* 0x000fc600097fe4ff */
        /* <DEDUP_REMOVED lines=8> */
[----:B------:R-:W4:Y:S04]  /*1f3d0*/  LDL.LU R164, [R1+0x5c8] ;  /* 0x0005c80001a47983 */ /* 0x000f280000300800 */
[----:B------:R-:W4:Y:S04]  /*1f3e0*/  LDL.LU R160, [R1+0x5ec] ;  /* 0x0005ec0001a07983 */ /* 0x000f280000300800 */
[----:B------:R-:W4:Y:S04]  /*1f3f0*/  LDL.LU R156, [R1+0x5c0] ;  /* 0x0005c000019c7983 */ /* 0x000f280000300800 */
[----:B------:R0:W-:Y:S04]  /*1f400*/  STL [R1+0x610], R190 ;  /* 0x000610be01007387 */ /* 0x0001e80000100800 */
[----:B------:R-:W4:Y:S04]  /*1f410*/  LDL.LU R152, [R1+0x5e4] ;  /* 0x0005e40001987983 */ /* 0x000f280000300800 */
[----:B------:R-:W4:Y:S04]  /*1f420*/  LDL.LU R20, [R1+0x5b8] ;  /* 0x0005b80001147983 */ /* 0x000f280000300800 */
[----:B------:R-:W4:Y:S04]  /*1f430*/  LDL.LU R16, [R1+0x5dc] ;  /* 0x0005dc0001107983 */ /* 0x000f280000300800 */
[----:B0-----:R-:W4:Y:S01]  /*1f440*/  LDL.LU R190, [R1+0x5b0] ;  /* 0x0005b00001be7983 */ /* 0x001f220000300800 */
[----:B--2---:R-:W-:-:S05]  /*1f450*/  IADD3 R191, P1, R191, UR17, RZ ;  /* 0x00000011bfbf7c10 */ /* 0x004fca000ff3e0ff */
[----:B------:R0:W-:Y:S04]  /*1f460*/  STL [R1+0x608], R191 ;  /* 0x000608bf01007387 */ /* 0x0001e80000100800 */
[----:B0-----:R-:W2:Y:S01]  /*1f470*/  LDL.LU R191, [R1+0x5d4] ;  /* 0x0005d40001bf7983 */ /* 0x001ea20000300800 */
[----:B---3--:R-:W-:Y:S02]  /*1f480*/  IADD3.X R212, R212, UR6, RZ, P4, !PT ;  /* 0x00000006d4d47c10 */ /* 0x008fe4000a7fe4ff */
[----:B----4-:R-:W-:Y:S01]  /*1f490*/  IADD3.X R12, R12, UR6, RZ, P6, !PT ;  /* 0x000000060c0c7c10 */ /* 0x010fe2000b7fe4ff */
[----:B------:R-:W-:Y:S01]  /*1f4a0*/  STL [R1+0x448], R214 ;  /* 0x000448d601007387 */ /* 0x000fe20000100800 */
[----:B------:R-:W-:-:S03]  /*1f4b0*/  IADD3 R206, P4, R206, UR17, RZ ;  /* 0x00000011cece7c10 */ /* 0x000fc6000ff9e0ff */
[----:B------:R0:W-:Y:S01]  /*1f4c0*/  STL [R1+0x624], R12 ;  /* 0x0006240c01007387 */ /* 0x0001e20000100800 */
[----:B------:R-:W-:-:S03]  /*1f4d0*/  IADD3 R198, P6, R198, UR17, RZ ;  /* 0x00000011c6c67c10 */ /* 0x000fc6000ffde0ff */
[----:B------:R-:W-:Y:S01]  /*1f4e0*/  STL [R1+0x440], R212 ;  /* 0x000440d401007387 */ /* 0x000fe20000100800 */
[----:B------:R-:W-:Y:S02]  /*1f4f0*/  IADD3.X R188, R188, UR6, RZ, P5, !PT ;  /* 0x00000006bcbc7c10 */ /* 0x000fe4000affe4ff */
[----:B------:R-:W-:Y:S01]  /*1f500*/  IADD3 R184, P5, R184, UR17, RZ ;  /* 0x00000011b8b87c10 */ /* 0x000fe2000ffbe0ff */
[----:B0-----:R-:W3:Y:S04]  /*1f510*/  LDL.LU R12, [R1+0x5a8] ;  /* 0x0005a800010c7983 */ /* 0x001ee80000300800 */
[----:B------:R-:W-:Y:S01]  /*1f520*/  STL [R1+0x600], R206 ;  /* 0x000600ce01007387 */ /* 0x000fe20000100800 */
[----:B------:R-:W-:-:S03]  /*1f530*/  IADD3.X R180, R180, UR6, RZ, P3, !PT ;  /* 0x00000006b4b47c10 */ /* 0x000fc60009ffe4ff */
[----:B------:R-:W-:Y:S01]  /*1f540*/  STL [R1+0x5f8], R198 ;  /* 0x0005f8c601007387 */ /* 0x000fe20000100800 */
[----:B------:R-:W-:Y:S02]  /*1f550*/  IADD3 R176, P3, R176, UR17, RZ ;  /* 0x00000011b0b07c10 */ /* 0x000fe4000ff7e0ff */
[----:B------:R-:W-:Y:S01]  /*1f560*/  IADD3.X R189, R189, UR6, RZ, P2, !PT ;  /* 0x00000006bdbd7c10 */ /* 0x000fe200097fe4ff */
[----:B------:R-:W-:Y:S04]  /*1f570*/  STL [R1+0x61c], R188 ;  /* 0x00061cbc01007387 */ /* 0x000fe80000100800 */
[----:B------:R-:W-:Y:S04]  /*1f580*/  STL [R1+0x5f0], R184 ;  /* 0x0005f0b801007387 */ /* 0x000fe80000100800 */
[----:B------:R0:W-:Y:S01]  /*1f590*/  STL [R1+0x60c], R189 ;  /* 0x00060cbd01007387 */ /* 0x0001e20000100800 */
[----:B------:R-:W-:-:S03]  /*1f5a0*/  IADD3 R199, P2, R199, UR17, RZ ;  /* 0x00000011c7c77c10 */ /* 0x000fc6000ff5e0ff */
[----:B------:R-:W-:Y:S01]  /*1f5b0*/  STL [R1+0x614], R180 ;  /* 0x000614b401007387 */ /* 0x000fe20000100800 */
[----:B------:R-:W-:-:S03]  /*1f5c0*/  IADD3.X R172, R172, UR6, RZ, P1, !PT ;  /* 0x00000006acac7c10 */ /* 0x000fc60008ffe4ff */
[----:B0-----:R-:W4:Y:S04]  /*1f5d0*/  LDL.LU R189, [R1+0x5cc] ;  /* 0x0005cc0001bd7983 */ /* 0x001f280000300800 */
[----:B------:R-:W-:Y:S04]  /*1f5e0*/  STL [R1+0x5e8], R176 ;  /* 0x0005e8b001007387 */ /* 0x000fe80000100800 */
[----:B------:R0:W-:Y:S01]  /*1f5f0*/  STL [R1+0x5e0], R199 ;  /* 0x0005e0c701007387 */ /* 0x0001e20000100800 */
[----:B------:R-:W-:-:S03]  /*1f600*/  IADD3 R207, P1, R207, UR17, RZ ;  /* 0x00000011cfcf7c10 */ /* 0x000fc6000ff3e0ff */
[----:B0-----:R-:W4:Y:S04]  /*1f610*/  LDL.LU R199, [R1+0x5a0] ;  /* 0x0005a00001c77983 */ /* 0x001f280000300800 */
[----:B------:R0:W-:Y:S01]  /*1f620*/  STL [R1+0x5d8], R207 ;  /* 0x0005d8cf01007387 */ /* 0x0001e20000100800 */
[----:B------:R-:W-:-:S03]  /*1f630*/  IADD3.X R215, R215, UR6, RZ, P4, !PT ;  /* 0x00000006d7d77c10 */ /* 0x000fc6000a7fe4ff */
[----:B0-----:R-:W4:Y:S04]  /*1f640*/  LDL.LU R207, [R1+0x5c4] ;  /* 0x0005c40001cf7983 */ /* 0x001f280000300800 */
[----:B------:R-:W-:Y:S01]  /*1f650*/  STL [R1+0x604], R172 ;  /* 0x000604ac01007387 */ /* 0x000fe20000100800 */
[----:B------:R-:W-:-:S03]  /*1f660*/  IADD3 R168, P4, R168, UR17, RZ ;  /* 0x00000011a8a87c10 */ /* 0x000fc6000ff9e0ff */
[----:B------:R0:W-:Y:S01]  /*1f670*/  STL [R1+0x5fc], R215 ;  /* 0x0005fcd701007387 */ /* 0x0001e20000100800 */
[----:B------:R-:W-:-:S03]  /*1f680*/  IADD3.X R223, R223, UR6, RZ, P6, !PT ;  /* 0x00000006dfdf7c10 */ /* 0x000fc6000b7fe4ff */
[----:B0-----:R-:W4:Y:S01]  /*1f690*/  LDL.LU R215, [R1+0x598] ;  /* 0x0005980001d77983 */ /* 0x001f220000300800 */
[----:B------:R-:W-:Y:S02]  /*1f6a0*/  IADD3 R164, P6, R164, UR17, RZ ;  /* 0x00000011a4a47c10 */ /* 0x000fe4000ffde0ff */
[----:B------:R-:W-:Y:S01]  /*1f6b0*/  IADD3.X R160, R160, UR6, RZ, P5, !PT ;  /* 0x00000006a0a07c10 */ /* 0x000fe2000affe4ff */
[----:B------:R0:W-:Y:S01]  /*1f6c0*/  STL [R1+0x5f4], R223 ;  /* 0x0005f4df01007387 */ /* 0x0001e20000100800 */
[----:B------:R-:W-:-:S03]  /*1f6d0*/  IADD3 R156, P5, R156, UR17, RZ ;  /* 0x000000119c9c7c10 */ /* 0x000fc6000ffbe0ff */
[----:B0-----:R-:W4:Y:S01]  /*1f6e0*/  LDL.LU R223, [R1+0x5bc] ;  /* 0x0005bc0001df7983 */ /* 0x001f220000300800 */
[----:B------:R-:W-:-:S03]  /*1f6f0*/  IADD3.X R152, R152, UR6, RZ, P3, !PT ;  /* 0x0000000698987c10 */ /* 0x000fc60009ffe4ff */
[----:B------:R-:W-:Y:S01]  /*1f700*/  STL [R1+0x5d0], R168 ;  /* 0x0005d0a801007387 */ /* 0x000fe20000100800 */
[----:B------:R-:W-:-:S03]  /*1f710*/  IADD3 R20, P3, R20, UR17, RZ ;  /* 0x0000001114147c10 */ /* 0x000fc6000ff7e0ff */
[----:B------:R-:W-:Y:S01]  /*1f720*/  STL [R1+0x5c8], R164 ;  /* 0x0005c8a401007387 */ /* 0x000fe20000100800 */
[----:B------:R-:W-:-:S03]  /*1f730*/  IADD3.X R16, R16, UR6, RZ, P2, !PT ;  /* 0x0000000610107c10 */ /* 0x000fc600097fe4ff */
[----:B------:R-:W-:Y:S01]  /*1f740*/  STL [R1+0x5ec], R160 ;  /* 0x0005eca001007387 */ /* 0x000fe20000100800 */
[----:B------:R-:W-:-:S03]  /*1f750*/  IADD3 R190, P2, R190, UR17, RZ ;  /* 0x00000011bebe7c10 */ /* 0x000fc6000ff5e0ff */
[----:B------:R-:W-:Y:S04]  /*1f760*/  STL [R1+0x5c0], R156 ;  /* 0x0005c09c01007387 */ /* 0x000fe80000100800 */
[----:B------:R-:W-:Y:S04]  /*1f770*/  STL [R1+0x5e4], R152 ;  /* 0x0005e49801007387 */ /* 0x000fe80000100800 */
[----:B------:R-:W4:Y:S04]  /*1f780*/  LDL.LU R214, [R1+0x590] ;  /* 0x0005900001d67983 */ /* 0x000f280000300800 */
[----:B------:R-:W-:Y:S04]  /*1f790*/  STL [R1+0x5b8], R20 ;  /* 0x0005b81401007387 */ /* 0x000fe80000100800 */
[----:B------:R0:W-:Y:S04]  /*1f7a0*/  STL [R1+0x5b0], R190 ;  /* 0x0005b0be01007387 */ /* 0x0001e80000100800 */
[----:B------:R-:W-:Y:S04]  /*1f7b0*/  STL [R1+0x5dc], R16 ;  /* 0x0005dc1001007387 */ /* 0x000fe80000100800 */
[----:B0-----:R-:W4:Y:S04]  /*1f7c0*/  LDL.LU R190, [R1+0x5b4] ;  /* 0x0005b40001be7983 */ /* 0x001f280000300800 */
[----:B------:R-:W4:Y:S04]  /*1f7d0*/  LDL.LU R212, [R1+0x588] ;  /* 0x0005880001d47983 */ /* 0x000f280000300800 */
[----:B------:R-:W4:Y:S01]  /*1f7e0*/  LDL.LU R206, [R1+0x5ac] ;  /* 0x0005ac0001ce7983 */ /* 0x000f220000300800 */
[----:B--2---:R-:W-:-:S05]  /*1f7f0*/  IADD3.X R191, R191, UR6, RZ, P1, !PT ;  /* 0x00000006bfbf7c10 */ /* 0x004fca0008ffe4ff */
[----:B------:R0:W-:Y:S04]  /*1f800*/  STL [R1+0x5d4], R191 ;  /* 0x0005d4bf01007387 */ /* 0x0001e80000100800 */
[----:B0-----:R-:W2:Y:S04]  /*1f810*/  LDL.LU R191, [R1+0x580] ;  /* 0x0005800001bf7983 */ /* 0x001ea80000300800 */
[----:B------:R-:W2:Y:S01]  /*1f820*/  LDL.LU R198, [R1+0x5a4] ;  /* 0x0005a40001c67983 */ /* 0x000ea20000300800 */
[----:B---3--:R-:W-:-:S03]  /*1f830*/  IADD3 R12, P1, R12, UR17, RZ ;  /* 0x000000110c0c7c10 */ /* 0x008fc6000ff3e0ff */
[----:B------:R-:W3:Y:S04]  /*1f840*/  LDL.LU R188, [R1+0x578] ;  /* 0x0005780001bc7983 */ /* 0x000ee80000300800 */
[----:B------:R-:W3:Y:S04]  /*1f850*/  LDL.LU R184, [R1+0x59c] ;  /* 0x00059c0001b87983 */ /* 0x000ee80000300800 */
[----:B------:R0:W-:Y:S04]  /*1f860*/  STL [R1+0x5a8], R12 ;  /* 0x0005a80c01007387 */ /* 0x0001e80000100800 */
[----:B------:R-:W3:Y:S04]  /*1f870*/  LDL.LU R180, [R1+0x570] ;  /* 0x0005700001b47983 */ /* 0x000ee80000300800 */
[----:B------:R-:W3:Y:S04]  /*1f880*/  LDL.LU R176, [R1+0x594] ;  /* 0x0005940001b07983 */ /* 0x000ee80000300800 */
[----:B0-----:R-:W3:Y:S01]  /*1f890*/  LDL.LU R12, [R1+0x568] ;  /* 0x00056800010c7983 */ /* 0x001ee20000300800 */
[----:B----4-:R-:W-:-:S05]  /*1f8a0*/  IADD3.X R189, R189, UR6, RZ, P4, !PT ;  /* 0x00000006bdbd7c10 */ /* 0x010fca000a7fe4ff */
[----:B------:R0:W-:Y:S04]  /*1f8b0*/  STL [R1+0x5cc], R189 ;  /* 0x0005ccbd01007387 */ /* 0x0001e80000100800 */
[----:B0-----:R-:W4:Y:S01]  /*1f8c0*/  LDL.LU R189, [R1+0x58c] ;  /* 0x00058c0001bd7983 */ /* 0x001f220000300800 */
[----:B------:R-:W-:-:S03]  /*1f8d0*/  IADD3 R199, P4, R199, UR17, RZ ;  /* 0x00000011c7c77c10 */ /* 0x000fc6000ff9e0ff */
[----:B------:R-:W4:Y:S04]  /*1f8e0*/  LDL.LU R172, [R1+0x560] ;  /* 0x0005600001ac7983 */ /* 0x000f280000300800 */
[----:B------:R0:W-:Y:S01]  /*1f8f0*/  STL [R1+0x5a0], R199 ;  /* 0x0005a0c701007387 */ /* 0x0001e20000100800 */
[----:B------:R-:W-:-:S03]  /*1f900*/  IADD3.X R207, R207, UR6, RZ, P6, !PT ;  /* 0x00000006cfcf7c10 */ /* 0x000fc6000b7fe4ff */
[----:B0-----:R-:W4:Y:S04]  /*1f910*/  LDL.LU R199, [R1+0x584] ;  /* 0x0005840001c77983 */ /* 0x001f280000300800 */
[----:B------:R0:W-:Y:S04]  /*1f920*/  STL [R1+0x5c4], R207 ;  /* 0x0005c4cf01007387 */ /* 0x0001e80000100800 */
[----:B0-----:R-:W4:Y:S01]  /*1f930*/  LDL.LU R207, [R1+0x558] ;  /* 0x0005580001cf7983 */ /* 0x001f220000300800 */
[----:B------:R-:W-:-:S03]  /*1f940*/  IADD3 R215, P6, R215, UR17, RZ ;  /* 0x00000011d7d77c10 */ /* 0x000fc6000ffde0ff */
        /* <DEDUP_REMOVED lines=12> */
[----:B------:R-:W-:-:S02]  /*1fa10*/  IADD3 R214, P5, R214, UR17, RZ ;  /* 0x00000011d6d67c10 */ /* 0x000fc4000ffbe0ff */
[----:B------:R-:W-:-:S05]  /*1fa20*/  IADD3.X R190, R190, UR6, RZ, P3, !PT ;  /* 0x00000006bebe7c10 */ /* 0x000fca0009ffe4ff */
[----:B------:R0:W-:Y:S01]  /*1fa30*/  STL [R1+0x5b4], R190 ;  /* 0x0005b4be01007387 */ /* 0x0001e20000100800 */
[----:B------:R-:W-:Y:S02]  /*1fa40*/  IADD3 R212, P3, R212, UR17, RZ ;  /* 0x00000011d4d47c10 */ /* 0x000fe4000ff7e0ff */
[----:B------:R-:W-:Y:S01]  /*1fa50*/  IADD3.X R206, R206, UR6, RZ, P2, !PT ;  /* 0x00000006cece7c10 */ /* 0x000fe200097fe4ff */
[----:B0-----:R-:W4:Y:S04]  /*1fa60*/  LDL.LU R190, [R1+0x530] ;  /* 0x0005300001be7983 */ /* 0x001f280000300800 */
[----:B------:R-:W-:Y:S01]  /*1fa70*/  STL [R1+0x590], R214 ;  /* 0x000590d601007387 */ /* 0x000fe20000100800 */
[----:B--2---:R-:W-:-:S05]  /*1fa80*/  IADD3 R191, P2, R191, UR17, RZ ;  /* 0x00000011bfbf7c10 */ /* 0x004fca000ff5e0ff */
[----:B------:R0:W-:Y:S04]  /*1fa90*/  STL [R1+0x580], R191 ;  /* 0x000580bf01007387 */ /* 0x0001e80000100800 */
[----:B------:R-:W-:Y:S04]  /*1faa0*/  STL [R1+0x588], R212 ;  /* 0x000588d401007387 */ /* 0x000fe80000100800 */
[----:B0-----:R-:W2:Y:S01]  /*1fab0*/  LDL.LU R191, [R1+0x554] ;  /* 0x0005540001bf7983 */ /* 0x001ea20000300800 */
[----:B------:R-:W-:Y:S02]  /*1fac0*/  IADD3.X R198, R198, UR6, RZ, P1, !PT ;  /* 0x00000006c6c67c10 */ /* 0x000fe40008ffe4ff */
[----:B---3--:R-:W-:-:S02]  /*1fad0*/  IADD3 R188, P1, R188, UR17, RZ ;  /* 0x00000011bcbc7c10 */ /* 0x008fc4000ff3e0ff */
[----:B------:R-:W-:Y:S01]  /*1fae0*/  IADD3.X R184, R184, UR6, RZ, P4, !PT ;  /* 0x00000006b8b87c10 */ /* 0x000fe2000a7fe4ff */
[----:B------:R-:W-:Y:S01]  /*1faf0*/  STL [R1+0x5ac], R206 ;  /* 0x0005acce01007387 */ /* 0x000fe20000100800 */
[----:B------:R-:W-:Y:S02]  /*1fb00*/  IADD3 R180, P4, R180, UR17, RZ ;  /* 0x00000011b4b47c10 */ /* 0x000fe4000ff9e0ff */
[----:B------:R-:W-:Y:S01]  /*1fb10*/  IADD3.X R176, R176, UR6, RZ, P6, !PT ;  /* 0x00000006b0b07c10 */ /* 0x000fe2000b7fe4ff */
[----:B------:R-:W-:Y:S01]  /*1fb20*/  STL [R1+0x5a4], R198 ;  /* 0x0005a4c601007387 */ /* 0x000fe20000100800 */
[----:B------:R-:W-:-:S03]  /*1fb30*/  IADD3 R12, P6, R12, UR17, RZ ;  /* 0x000000110c0c7c10 */ /* 0x000fc6000ffde0ff */
[----:B------:R-:W-:Y:S04]  /*1fb40*/  STL [R1+0x578], R188 ;  /* 0x000578bc01007387 */ /* 0x000fe80000100800 */
[----:B------:R-:W-:Y:S04]  /*1fb50*/  STL [R1+0x59c], R184 ;  /* 0x00059cb801007387 */ /* 0x000fe80000100800 */
[----:B------:R0:W-:Y:S04]  /*1fb60*/  STL [R1+0x568], R12 ;  /* 0x0005680c01007387 */ /* 0x0001e80000100800 */
[----:B------:R-:W-:Y:S04]  /*1fb70*/  STL [R1+0x570], R180 ;  /* 0x000570b401007387 */ /* 0x000fe80000100800 */
[----:B0-----:R-:W3:Y:S01]  /*1fb80*/  LDL.LU R12, [R1+0x528] ;  /* 0x00052800010c7983 */ /* 0x001ee20000300800 */
[----:B----4-:R-:W-:-:S03]  /*1fb90*/  IADD3.X R189, R189, UR6, RZ, P5, !PT ;  /* 0x00000006bdbd7c10 */ /* 0x010fc6000affe4ff */
[----:B------:R-:W-:Y:S01]  /*1fba0*/  STL [R1+0x594], R176 ;  /* 0x000594b001007387 */ /* 0x000fe20000100800 */
[----:B------:R-:W-:-:S03]  /*1fbb0*/  IADD3 R172, P5, R172, UR17, RZ ;  /* 0x00000011acac7c10 */ /* 0x000fc6000ffbe0ff */
[----:B------:R0:W-:Y:S04]  /*1fbc0*/  STL [R1+0x58c], R189 ;  /* 0x00058cbd01007387 */ /* 0x0001e80000100800 */
[----:B0-----:R-:W4:Y:S01]  /*1fbd0*/  LDL.LU R189, [R1+0x54c] ;  /* 0x00054c0001bd7983 */ /* 0x001f220000300800 */
[----:B------:R-:W-:-:S05]  /*1fbe0*/  IADD3.X R199, R199, UR6, RZ, P3, !PT ;  /* 0x00000006c7c77c10 */ /* 0x000fca0009ffe4ff */
[----:B------:R0:W-:Y:S01]  /*1fbf0*/  STL [R1+0x584], R199 ;  /* 0x000584c701007387 */ /* 0x0001e20000100800 */
[----:B------:R-:W-:-:S03]  /*1fc00*/  IADD3 R207, P3, R207, UR17, RZ ;  /* 0x00000011cfcf7c10 */ /* 0x000fc6000ff7e0ff */
[----:B0-----:R-:W4:Y:S01]  /*1fc10*/  LDL.LU R199, [R1+0x520] ;  /* 0x0005200001c77983 */ /* 0x001f220000300800 */
[----:B------:R-:W-:-:S03]  /*1fc20*/  IADD3.X R168, R168, UR6, RZ, P2, !PT ;  /* 0x00000006a8a87c10 */ /* 0x000fc600097fe4ff */
[----:B------:R-:W-:Y:S04]  /*1fc30*/  STL [R1+0x560], R172 ;  /* 0x000560ac01007387 */ /* 0x000fe80000100800 */
[----:B------:R0:W-:Y:S01]  /*1fc40*/  STL [R1+0x558], R207 ;  /* 0x000558cf01007387 */ /* 0x0001e20000100800 */
[----:B------:R-:W-:-:S03]  /*1fc50*/  IADD3 R215, P2, R215, UR17, RZ ;  /* 0x00000011d7d77c10 */ /* 0x000fc6000ff5e0ff */
[----:B0-----:R-:W4:Y:S01]  /*1fc60*/  LDL.LU R207, [R1+0x544] ;  /* 0x0005440001cf7983 */ /* 0x001f220000300800 */
[----:B------:R-:W-:-:S03]  /*1fc70*/  IADD3.X R164, R164, UR6, RZ, P1, !PT ;  /* 0x00000006a4a47c10 */ /* 0x000fc60008ffe4ff */
[----:B------:R0:W-:Y:S01]  /*1fc80*/  STL [R1+0x550], R215 ;  /* 0x000550d701007387 */ /* 0x0001e20000100800 */
[----:B------:R-:W-:Y:S02]  /*1fc90*/  IADD3 R160, P1, R160, UR17, RZ ;  /* 0x00000011a0a07c10 */ /* 0x000fe4000ff3e0ff */
[----:B------:R-:W-:Y:S01]  /*1fca0*/  IADD3.X R156, R156, UR6, RZ, P4, !PT ;  /* 0x000000069c9c7c10 */ /* 0x000fe2000a7fe4ff */
[----:B0-----:R-:W4:Y:S04]  /*1fcb0*/  LDL.LU R215, [R1+0x518] ;  /* 0x0005180001d77983 */ /* 0x001f280000300800 */
[----:B------:R-:W-:Y:S01]  /*1fcc0*/  STL [R1+0x57c], R168 ;  /* 0x00057ca801007387 */ /* 0x000fe20000100800 */
[----:B------:R-:W-:-:S03]  /*1fcd0*/  IADD3 R152, P4, R152, UR17, RZ ;  /* 0x0000001198987c10 */ /* 0x000fc6000ff9e0ff */
[----:B------:R-:W-:Y:S01]  /*1fce0*/  STL [R1+0x574], R164 ;  /* 0x000574a401007387 */ /* 0x000fe20000100800 */
[----:B------:R-:W-:-:S03]  /*1fcf0*/  IADD3.X R20, R20, UR6, RZ, P6, !PT ;  /* 0x0000000614147c10 */ /* 0x000fc6000b7fe4ff */
[----:B------:R-:W-:Y:S01]  /*1fd00*/  STL [R1+0x548], R160 ;  /* 0x000548a001007387 */ /* 0x000fe20000100800 */
[----:B------:R-:W-:-:S03]  /*1fd10*/  IADD3 R16, P6, R16, UR17, RZ ;  /* 0x0000001110107c10 */ /* 0x000fc6000ffde0ff */
[----:B------:R-:W-:Y:S01]  /*1fd20*/  STL [R1+0x56c], R156 ;  /* 0x00056c9c01007387 */ /* 0x000fe20000100800 */
[----:B------:R-:W-:-:S03]  /*1fd30*/  IADD3.X R223, R223, UR6, RZ, P5, !PT ;  /* 0x00000006dfdf7c10 */ /* 0x000fc6000affe4ff */
[----:B------:R-:W-:Y:S04]  /*1fd40*/  STL [R1+0x540], R152 ;  /* 0x0005409801007387 */ /* 0x000fe80000100800 */
[----:B------:R-:W4:Y:S04]  /*1fd50*/  LDL.LU R214, [R1+0x53c] ;  /* 0x00053c0001d67983 */ /* 0x000f280000300800 */
[----:B------:R-:W-:Y:S04]  /*1fd60*/  STL [R1+0x564], R20 ;  /* 0x0005641401007387 */ /* 0x000fe80000100800 */
[----:B------:R0:W-:Y:S04]  /*1fd70*/  STL [R1+0x55c], R223 ;  /* 0x00055cdf01007387 */ /* 0x0001e80000100800 */
[----:B------:R-:W-:Y:S01]  /*1fd80*/  STL [R1+0x538], R16 ;  /* 0x0005381001007387 */ /* 0x000fe20000100800 */
[----:B------:R-:W-:-:S03]  /*1fd90*/  IADD3 R190, P5, R190, UR17, RZ ;  /* 0x00000011bebe7c10 */ /* 0x000fc6000ffbe0ff */
[----:B0-----:R-:W4:Y:S04]  /*1fda0*/  LDL.LU R223, [R1+0x510] ;  /* 0x0005100001df7983 */ /* 0x001f280000300800 */
[----:B------:R-:W4:Y:S04]  /*1fdb0*/  LDL.LU R212, [R1+0x534] ;  /* 0x0005340001d47983 */ /* 0x000f280000300800 */
[----:B------:R-:W4:Y:S04]  /*1fdc0*/  LDL.LU R206, [R1+0x508] ;  /* 0x0005080001ce7983 */ /* 0x000f280000300800 */
[----:B------:R0:W-:Y:S04]  /*1fdd0*/  STL [R1+0x530], R190 ;  /* 0x000530be01007387 */ /* 0x0001e80000100800 */
[----:B0-----:R-:W4:Y:S04]  /*1fde0*/  LDL.LU R190, [R1+0x52c] ;  /* 0x00052c0001be7983 */ /* 0x001f280000300800 */
[----:B------:R-:W4:Y:S04]  /*1fdf0*/  LDL.LU R198, [R1+0x500] ;  /* 0x0005000001c67983 */ /* 0x000f280000300800 */
[----:B------:R-:W4:Y:S04]  /*1fe00*/  LDL.LU R188, [R1+0x524] ;  /* 0x0005240001bc7983 */ /* 0x000f280000300800 */
[----:B------:R-:W4:Y:S01]  /*1fe10*/  LDL.LU R184, [R1+0x4f8] ;  /* 0x0004f80001b87983 */ /* 0x000f220000300800 */
[----:B--2---:R-:W-:-:S05]  /*1fe20*/  IADD3.X R191, R191, UR6, RZ, P3, !PT ;  /* 0x00000006bfbf7c10 */ /* 0x004fca0009ffe4ff */
[----:B------:R0:W-:Y:S04]  /*1fe30*/  STL [R1+0x554], R191 ;  /* 0x000554bf01007387 */ /* 0x0001e80000100800 */
[----:B------:R-:W2:Y:S04]  /*1fe40*/  LDL.LU R180, [R1+0x51c] ;  /* 0x00051c0001b47983 */ /* 0x000ea80000300800 */
[----:B------:R-:W2:Y:S04]  /*1fe50*/  LDL.LU R176, [R1+0x4f0] ;  /* 0x0004f00001b07983 */ /* 0x000ea80000300800 */
[----:B0-----:R-:W2:Y:S01]  /*1fe60*/  LDL.LU R191, [R1+0x514] ;  /* 0x0005140001bf7983 */ /* 0x001ea20000300800 */
[----:B---3--:R-:W-:-:S05]  /*1fe70*/  IADD3 R12, P3, R12, UR17, RZ ;  /* 0x000000110c0c7c10 */ /* 0x008fca000ff7e0ff */
[----:B------:R0:W-:Y:S04]  /*1fe80*/  STL [R1+0x528], R12 ;  /* 0x0005280c01007387 */ /* 0x0001e80000100800 */
[----:B0-----:R-:W3:Y:S04]  /*1fe90*/  LDL.LU R12, [R1+0x4e8] ;  /* 0x0004e800010c7983 */ /* 0x001ee80000300800 */
[----:B------:R-:W3:Y:S01]  /*1fea0*/  LDL.LU R172, [R1+0x50c] ;  /* 0x00050c0001ac7983 */ /* 0x000ee20000300800 */
[----:B----4-:R-:W-:-:S05]  /*1feb0*/  IADD3.X R189, R189, UR6, RZ, P2, !PT ;  /* 0x00000006bdbd7c10 */ /* 0x010fca00097fe4ff */
[----:B------:R0:W-:Y:S04]  /*1fec0*/  STL [R1+0x54c], R189 ;  /* 0x00054cbd01007387 */ /* 0x0001e80000100800 */
[----:B0-----:R-:W4:Y:S01]  /*1fed0*/  LDL.LU R189, [R1+0x4e0] ;  /* 0x0004e00001bd7983 */ /* 0x001f220000300800 */
[----:B------:R-:W-:-:S05]  /*1fee0*/  IADD3 R199, P2, R199, UR17, RZ ;  /* 0x00000011c7c77c10 */ /* 0x000fca000ff5e0ff */
[----:B------:R0:W-:Y:S04]  /*1fef0*/  STL [R1+0x520], R199 ;  /* 0x000520c701007387 */ /* 0x0001e80000100800 */
[----:B0-----:R-:W4:Y:S01]  /*1ff00*/  LDL.LU R199, [R1+0x504] ;  /* 0x0005040001c77983 */ /* 0x001f220000300800 */
[----:B------:R-:W-:-:S03]  /*1ff10*/  IADD3.X R207, R207, UR6, RZ, P1, !PT ;  /* 0x00000006cfcf7c10 */ /* 0x000fc60008ffe4ff */
[----:B------:R-:W4:Y:S04]  /*1ff20*/  LDL.LU R168, [R1+0x4d8] ;  /* 0x0004d80001a87983 */ /* 0x000f280000300800 */
[----:B------:R0:W-:Y:S04]  /*1ff30*/  STL [R1+0x544], R207 ;  /* 0x000544cf01007387 */ /* 0x0001e80000100800 */
[----:B0-----:R-:W4:Y:S01]  /*1ff40*/  LDL.LU R207, [R1+0x4fc] ;  /* 0x0004fc0001cf7983 */ /* 0x001f220000300800 */
[----:B------:R-:W-:-:S03]  /*1ff50*/  IADD3 R215, P1, R215, UR17, RZ ;  /* 0x00000011d7d77c10 */ /* 0x000fc6000ff3e0ff */
[----:B------:R-:W4:Y:S04]  /*1ff60*/  LDL.LU R164, [R1+0x4d0] ;  /* 0x0004d00001a47983 */ /* 0x000f280000300800 */
[----:B------:R-:W4:Y:S04]  /*1ff70*/  LDL.LU R160, [R1+0x4f4] ;  /* 0x0004f40001a07983 */ /* 0x000f280000300800 */
[----:B------:R-:W4:Y:S04]  /*1ff80*/  LDL.LU R156, [R1+0x4c8] ;  /* 0x0004c800019c7983 */ /* 0x000f280000300800 */
[----:B------:R0:W-:Y:S04]  /*1ff90*/  STL [R1+0x518], R215 ;  /* 0x000518d701007387 */ /* 0x0001e80000100800 */
[----:B------:R-:W4:Y:S01]  /*1ffa0*/  LDL.LU R152, [R1+0x4ec] ;  /* 0x0004ec0001987983 */ /* 0x000f220000300800 */
[----:B------:R-:W-:-:S03]  /*1ffb0*/  IADD3.X R214, R214, UR6, RZ, P4, !PT ;  /* 0x00000006d6d67c10 */ /* 0x000fc6000a7fe4ff */
[----:B------:R-:W4:Y:S04]  /*1ffc0*/  LDL.LU R20, [R1+0x4c0] ;  /* 0x0004c00001147983 */ /* 0x000f280000300800 */
[----:B------:R-:W4:Y:S04]  /*1ffd0*/  LDL.LU R16, [R1+0x4e4] ;  /* 0x0004e40001107983 */ /* 0x000f280000300800 */
[----:B0-----:R-:W4:Y:S01]  /*1ffe0*/  LDL.LU R215, [R1+0x4b8] ;  /* 0x0004b80001d77983 */ /* 0x001f220000300800 */
[----:B------:R-:W-:-:S05]  /*1fff0*/  IADD3 R223, P4, R223, UR17, RZ ;  /* 0x00000011dfdf7c10 */ /* 0x000fca000ff9e0ff */
[----:B------:R0:W-:Y:S01]  /*20000*/  STL [R1+0x510], R223 ;  /* 0x000510df01007387 */ /* 0x0001e20000100800 */
[----:B------:R-:W-:Y:S02]  /*20010*/  IADD3.X R212, R212, UR6, RZ, P6, !PT ;  /* 0x00000006d4d47c10 */ /* 0x000fe4000b7fe4ff */
[----:B------:R-:W-:Y:S01]  /*20020*/  IADD3 R206, P6, R206, UR17, RZ ;  /* 0x00000011cece7c10 */ /* 0x000fe2000ffde0ff */
[----:B0-----:R-:W4:Y:S01]  /*20030*/  LDL.LU R223, [R1+0x4dc] ;  /* 0x0004dc0001df7983 */ /* 0x001f220000300800 */
[----:B------:R-:W-:-:S03]  /*20040*/  IADD3.X R190, R190, UR6, RZ, P5, !PT ;  /* 0x00000006bebe7c10 */ /* 0x000fc6000affe4ff */
[----:B------:R-:W-:Y:S01]  /*20050*/  STL [R1+0x53c], R214 ;  /* 0x00053cd601007387 */ /* 0x000fe20000100800 */
[----:B------:R-:W-:-:S03]  /*20060*/  IADD3 R198, P5, R198, UR17, RZ ;  /* 0x00000011c6c67c10 */ /* 0x000fc6000ffbe0ff */
[----:B------:R0:W-:Y:S01]  /*20070*/  STL [R1+0x52c], R190 ;  /* 0x00052cbe01007387 */ /* 0x0001e20000100800 */
[----:B------:R-:W-:-:S03]  /*20080*/  IADD3.X R188, R188, UR6, RZ, P3, !PT ;  /* 0x00000006bcbc7c10 */ /* 0x000fc60009ffe4ff */
[----:B------:R-:W-:Y:S01]  /*20090*/  STL [R1+0x534], R212 ;  /* 0x000534d401007387 */ /* 0x000fe20000100800 */
[----:B------:R-:W-:-:S03]  /*200a0*/  IADD3 R184, P3, R184, UR17, RZ ;  /* 0x00000011b8b87c10 */ /* 0x000fc6000ff7e0ff */
[----:B0-----:R-:W4:Y:S04]  /*200b0*/  LDL.LU R190, [R1+0x4b0] ;  /* 0x0004b00001be7983 */ /* 0x001f280000300800 */
[----:B------:R-:W-:Y:S04]  /*200c0*/  STL [R1+0x508], R206 ;  /* 0x000508ce01007387 */ /* 0x000fe80000100800 */
[----:B------:R-:W-:Y:S04]  /*200d0*/  STL [R1+0x500], R198 ;  /* 0x000500c601007387 */ /* 0x000fe80000100800 */
[----:B------:R-:W-:Y:S04]  /*200e0*/  STL [R1+0x524], R188 ;  /* 0x000524bc01007387 */ /* 0x000fe80000100800 */
[----:B------:R-:W-:Y:S01]  /*200f0*/  STL [R1+0x4f8], R184 ;  /* 0x0004f8b801007387 */ /* 0x000fe20000100800 */
[----:B--2---:R-:W-:-:S02]  /*20100*/  IADD3.X R180, R180, UR6, RZ, P2, !PT ;  /* 0x00000006b4b47c10 */ /* 0x004fc400097fe4ff */
[----:B------:R-:W-:-:S05]  /*20110*/  IADD3.X R191, R191, UR6, RZ, P1, !PT ;  /* 0x00000006bfbf7c10 */ /* 0x000fca0008ffe4ff */
[----:B------:R0:W-:Y:S04]  /*20120*/  STL [R1+0x514], R191 ;  /* 0x000514bf01007387 */ /* 0x0001e80000100800 */
[----:B------:R-:W-:Y:S04]  /*20130*/  STL [R1+0x51c], R180 ;  /* 0x00051cb401007387 */ /* 0x000fe80000100800 */
[----:B0-----:R-:W2:Y:S01]  /*20140*/  LDL.LU R191, [R1+0x4d4] ;  /* 0x0004d40001bf7983 */ /* 0x001ea20000300800 */
[----:B------:R-:W-:-:S05]  /*20150*/  IADD3 R176, P2, R176, UR17, RZ ;  /* 0x00000011b0b07c10 */ /* 0x000fca000ff5e0ff */
[----:B------:R-:W-:Y:S01]  /*20160*/  STL [R1+0x4f0], R176 ;  /* 0x0004f0b001007387 */ /* 0x000fe20000100800 */
[----:B---3--:R-:W-:Y:S02]  /*20170*/  IADD3 R12, P1, R12, UR17, RZ ;  /* 0x000000110c0c7c10 */ /* 0x008fe4000ff3e0ff */
[----:B------:R-:W-:-:S03]  /*20180*/  IADD3.X R172, R172, UR6, RZ, P4, !PT ;  /* 0x00000006acac7c10 */ /* 0x000fc6000a7fe4ff */
[----:B------:R0:W-:Y:S04]  /*20190*/  STL [R1+0x4e8], R12 ;  /* 0x0004e80c01007387 */ /* 0x0001e80000100800 */
[----:B0-----:R-:W3:Y:S01]  /*201a0*/  LDL.LU R12, [R1+0x4a8] ;  /* 0x0004a800010c7983 */ /* 0x001ee20000300800 */
[----:B----4-:R-:W-:-:S05]  /*201b0*/  IADD3 R189, P4, R189, UR17, RZ ;  /* 0x00000011bdbd7c10 */ /* 0x010fca000ff9e0ff */
[----:B------:R0:W-:Y:S04]  /*201c0*/  STL [R1+0x4e0], R189 ;  /* 0x0004e0bd01007387 */ /* 0x0001e80000100800 */
[----:B0-----:R-:W4:Y:S01]  /*201d0*/  LDL.LU R189, [R1+0x4cc] ;  /* 0x0004cc0001bd7983 */ /* 0x001f220000300800 */
[----:B------:R-:W-:-:S03]  /*201e0*/  IADD3.X R199, R199, UR6, RZ, P6, !PT ;  /* 0x00000006c7c77c10 */ /* 0x000fc6000b7fe4ff */
[----:B------:R-:W-:Y:S04]  /*201f0*/  STL [R1+0x50c], R172 ;  /* 0x00050cac01007387 */ /* 0x000fe80000100800 */
[----:B------:R0:W-:Y:S01]  /*20200*/  STL [R1+0x504], R199 ;  /* 0x000504c701007387 */ /* 0x0001e20000100800 */
[----:B------:R-:W-:-:S03]  /*20210*/  IADD3 R168, P6, R168, UR17, RZ ;  /* 0x00000011a8a87c10 */ /* 0x000fc6000ffde0ff */
[----:B0-----:R-:W4:Y:S01]  /*20220*/  LDL.LU R199, [R1+0x4a0] ;  /* 0x0004a00001c77983 */ /* 0x001f220000300800 */
[----:B------:R-:W-:Y:S02]  /*20230*/  IADD3.X R207, R207, UR6, RZ, P5, !PT ;  /* 0x00000006cfcf7c10 */ /* 0x000fe4000affe4ff */
[----:B------:R-:W-:-:S03]  /*20240*/  IADD3 R164, P5, R164, UR17, RZ ;  /* 0x00000011a4a47c10 */ /* 0x000fc6000ffbe0ff */
[----:B------:R0:W-:Y:S01]  /*20250*/  STL [R1+0x4fc], R207 ;  /* 0x0004fccf01007387 */ /* 0x0001e20000100800 */
[----:B------:R-:W-:Y:S02]  /*20260*/  IADD3.X R160, R160, UR6, RZ, P3, !PT ;  /* 0x00000006a0a07c10 */ /* 0x000fe40009ffe4ff */
[----:B------:R-:W-:Y:S01]  /*20270*/  IADD3 R156, P3, R156, UR17, RZ ;  /* 0x000000119c9c7c10 */ /* 0x000fe2000ff7e0ff */
[----:B0-----:R-:W4:Y:S04]  /*20280*/  LDL.LU R207, [R1+0x4c4] ;  /* 0x0004c40001cf7983 */ /* 0x001f280000300800 */
[----:B------:R-:W-:Y:S01]  /*20290*/  STL [R1+0x4d8], R168 ;  /* 0x0004d8a801007387 */ /* 0x000fe20000100800 */
        /* <DEDUP_REMOVED lines=8> */
[----:B------:R-:W4:Y:S04]  /*20320*/  LDL.LU R214, [R1+0x498] ;  /* 0x0004980001d67983 */ /* 0x000f280000300800 */
[----:B------:R-:W-:Y:S04]  /*20330*/  STL [R1+0x4c0], R20 ;  /* 0x0004c01401007387 */ /* 0x000fe80000100800 */
[----:B------:R0:W-:Y:S04]  /*20340*/  STL [R1+0x4b8], R215 ;  /* 0x0004b8d701007387 */ /* 0x0001e80000100800 */
[----:B------:R-:W-:Y:S01]  /*20350*/  STL [R1+0x4e4], R16 ;  /* 0x0004e41001007387 */ /* 0x000fe20000100800 */
[----:B------:R-:W-:-:S03]  /*20360*/  IADD3.X R223, R223, UR6, RZ, P4, !PT ;  /* 0x00000006dfdf7c10 */ /* 0x000fc6000a7fe4ff */
[----:B0-----:R-:W4:Y:S04]  /*20370*/  LDL.LU R215, [R1+0x4bc] ;  /* 0x0004bc0001d77983 */ /* 0x001f280000300800 */
[----:B------:R-:W4:Y:S04]  /*20380*/  LDL.LU R212, [R1+0x490] ;  /* 0x0004900001d47983 */ /* 0x000f280000300800 */
[----:B------:R-:W4:Y:S04]  /*20390*/  LDL.LU R206, [R1+0x4b4] ;  /* 0x0004b40001ce7983 */ /* 0x000f280000300800 */
[----:B------:R0:W-:Y:S01]  /*203a0*/  STL [R1+0x4dc], R223 ;  /* 0x0004dcdf01007387 */ /* 0x0001e20000100800 */
[----:B------:R-:W-:-:S03]  /*203b0*/  IADD3 R190, P4, R190, UR17, RZ ;  /* 0x00000011bebe7c10 */ /* 0x000fc6000ff9e0ff */
[----:B0-----:R-:W4:Y:S04]  /*203c0*/  LDL.LU R223, [R1+0x488] ;  /* 0x0004880001df7983 */ /* 0x001f280000300800 */
[----:B------:R-:W4:Y:S04]  /*203d0*/  LDL.LU R198, [R1+0x4ac] ;  /* 0x0004ac0001c67983 */ /* 0x000f280000300800 */
[----:B------:R-:W4:Y:S04]  /*203e0*/  LDL.LU R188, [R1+0x480] ;  /* 0x0004800001bc7983 */ /* 0x000f280000300800 */
[----:B------:R-:W4:Y:S04]  /*203f0*/  LDL.LU R184, [R1+0x4a4] ;  /* 0x0004a40001b87983 */ /* 0x000f280000300800 */
[----:B------:R0:W-:Y:S04]  /*20400*/  STL [R1+0x4b0], R190 ;  /* 0x0004b0be01007387 */ /* 0x0001e80000100800 */
[----:B------:R-:W4:Y:S04]  /*20410*/  LDL.LU R180, [R1+0x478] ;  /* 0x0004780001b47983 */ /* 0x000f280000300800 */
[----:B------:R-:W4:Y:S04]  /*20420*/  LDL.LU R176, [R1+0x49c] ;  /* 0x00049c0001b07983 */ /* 0x000f280000300800 */
[----:B0-----:R-:W4:Y:S01]  /*20430*/  LDL.LU R190, [R1+0x470] ;  /* 0x0004700001be7983 */ /* 0x001f220000300800 */
[----:B--2---:R-:W-:-:S05]  /*20440*/  IADD3.X R191, R191, UR6, RZ, P6, !PT ;  /* 0x00000006bfbf7c10 */ /* 0x004fca000b7fe4ff */
[----:B------:R0:W-:Y:S04]  /*20450*/  STL [R1+0x4d4], R191 ;  /* 0x0004d4bf01007387 */ /* 0x0001e80000100800 */
[----:B0-----:R-:W2:Y:S04]  /*20460*/  LDL.LU R191, [R1+0x494] ;  /* 0x0004940001bf7983 */ /* 0x001ea80000300800 */
[----:B------:R-:W2:Y:S01]  /*20470*/  LDL.LU R172, [R1+0x468] ;  /* 0x0004680001ac7983 */ /* 0x000ea20000300800 */
[----:B---3--:R-:W-:-:S05]  /*20480*/  IADD3 R12, P6, R12, UR17, RZ ;  /* 0x000000110c0c7c10 */ /* 0x008fca000ffde0ff */
[----:B------:R0:W-:Y:S04]  /*20490*/  STL [R1+0x4a8], R12 ;  /* 0x0004a80c01007387 */ /* 0x0001e80000100800 */
[----:B0-----:R-:W3:Y:S04]  /*204a0*/  LDL.LU R12, [R1+0x48c] ;  /* 0x00048c00010c7983 */ /* 0x001ee80000300800 */
[----:B------:R-:W3:Y:S01]  /*204b0*/  LDL.LU R16, [R1+0x460] ;  /* 0x0004600001107983 */ /* 0x000ee20000300800 */
[----:B----4-:R-:W-:-:S03]  /*204c0*/  IADD3.X R189, R189, UR6, RZ, P5, !PT ;  /* 0x00000006bdbd7c10 */ /* 0x010fc6000affe4ff */
[----:B------:R-:W4:Y:S04]  /*204d0*/  LDL.LU R168, [R1+0x484] ;  /* 0x0004840001a87983 */ /* 0x000f280000300800 */
[----:B------:R0:W-:Y:S04]  /*204e0*/  STL [R1+0x4cc], R189 ;  /* 0x0004ccbd01007387 */ /* 0x0001e80000100800 */
[----:B0-----:R-:W4:Y:S01]  /*204f0*/  LDL.LU R189, [R1+0x458] ;  /* 0x0004580001bd7983 */ /* 0x001f220000300800 */
[----:B------:R-:W-:-:S05]  /*20500*/  IADD3 R199, P5, R199, UR17, RZ ;  /* 0x00000011c7c77c10 */ /* 0x000fca000ffbe0ff */
[----:B------:R0:W-:Y:S04]  /*20510*/  STL [R1+0x4a0], R199 ;  /* 0x0004a0c701007387 */ /* 0x0001e80000100800 */
[----:B------:R-:W4:Y:S04]  /*20520*/  LDL.LU R164, [R1+0x47c] ;  /* 0x00047c0001a47983 */ /* 0x000f280000300800 */
[----:B------:R-:W4:Y:S04]  /*20530*/  LDL.LU R160, [R1+0x474] ;  /* 0x0004740001a07983 */ /* 0x000f280000300800 */
[----:B------:R-:W4:Y:S01]  /*20540*/  LDL.LU R156, [R1+0x46c] ;  /* 0x00046c00019c7983 */ /* 0x000f220000300800 */
[----:B------:R-:W-:-:S05]  /*20550*/  IADD3.X R207, R207, UR6, RZ, P3, !PT ;  /* 0x00000006cfcf7c10 */ /* 0x000fca0009ffe4ff */
[----:B------:R1:W-:Y:S04]  /*20560*/  STL [R1+0x4c4], R207 ;  /* 0x0004c4cf01007387 */ /* 0x0003e80000100800 */
[----:B------:R-:W4:Y:S04]  /*20570*/  LDL.LU R152, [R1+0x464] ;  /* 0x0004640001987983 */ /* 0x000f280000300800 */
[----:B------:R-:W4:Y:S04]  /*20580*/  LDL.LU R20, [R1+0x45c] ;  /* 0x00045c0001147983 */ /* 0x000f280000300800 */
[----:B0-----:R-:W4:Y:S04]  /*20590*/  LDL.LU R199, [R1+0x454] ;  /* 0x0004540001c77983 */ /* 0x001f280000300800 */
[----:B-1----:R-:W4:Y:S01]  /*205a0*/  LDL.LU R207, [R1+0xa54] ;  /* 0x000a540001cf7983 */ /* 0x002f220000300800 */
[----:B------:R-:W-:-:S02]  /*205b0*/  IADD3 R214, P3, R214, UR17, RZ ;  /* 0x00000011d6d67c10 */ /* 0x000fc4000ff7e0ff */
[----:B------:R-:W-:Y:S02]  /*205c0*/  IADD3.X R215, R215, UR6, RZ, P2, !PT ;  /* 0x00000006d7d77c10 */ /* 0x000fe400097fe4ff */
[----:B------:R-:W-:-:S03]  /*205d0*/  IADD3 R212, P2, R212, UR17, RZ ;  /* 0x00000011d4d47c10 */ /* 0x000fc6000ff5e0ff */
[----:B------:R0:W-:Y:S01]  /*205e0*/  STL [R1+0x4bc], R215 ;  /* 0x0004bcd701007387 */ /* 0x0001e20000100800 */
[----:B------:R-:W-:-:S03]  /*205f0*/  IADD3.X R206, R206, UR6, RZ, P1, !PT ;  /* 0x00000006cece7c10 */ /* 0x000fc60008ffe4ff */
[----:B0-----:R-:W4:Y:S01]  /*20600*/  LDL.LU R215, [R1+0x650] ;  /* 0x0006500001d77983 */ /* 0x001f220000300800 */
[----:B------:R-:W-:-:S03]  /*20610*/  IADD3 R223, P1, R223, UR17, RZ ;  /* 0x00000011dfdf7c10 */ /* 0x000fc6000ff3e0ff */
[----:B------:R-:W-:Y:S01]  /*20620*/  STL [R1+0x498], R214 ;  /* 0x000498d601007387 */ /* 0x000fe20000100800 */
[----:B------:R-:W-:-:S03]  /*20630*/  IADD3.X R198, R198, UR6, RZ, P4, !PT ;  /* 0x00000006c6c67c10 */ /* 0x000fc6000a7fe4ff */
[----:B------:R0:W-:Y:S01]  /*20640*/  STL [R1+0x488], R223 ;  /* 0x000488df01007387 */ /* 0x0001e20000100800 */
[----:B------:R-:W-:-:S03]  /*20650*/  IADD3 R188, P4, R188, UR17, RZ ;  /* 0x00000011bcbc7c10 */ /* 0x000fc6000ff9e0ff */
[----:B------:R-:W-:Y:S01]  /*20660*/  STL [R1+0x490], R212 ;  /* 0x000490d401007387 */ /* 0x000fe20000100800 */
[----:B------:R-:W-:-:S03]  /*20670*/  IADD3.X R184, R184, UR6, RZ, P6, !PT ;  /* 0x00000006b8b87c10 */ /* 0x000fc6000b7fe4ff */
[----:B0-----:R-:W4:Y:S04]  /*20680*/  LDL.LU R223, [R1+0xa4c] ;  /* 0x000a4c0001df7983 */ /* 0x001f280000300800 */
        /* <DEDUP_REMOVED lines=9> */
[----:B0-----:R-:W4:Y:S04]  /*20720*/  LDL.LU R190, [R1+0xa48] ;  /* 0x000a480001be7983 */ /* 0x001f280000300800 */
[----:B------:R-:W-:Y:S01]  /*20730*/  STL [R1+0x49c], R176 ;  /* 0x00049cb001007387 */ /* 0x000fe20000100800 */
[----:B--2---:R-:W-:-:S05]  /*20740*/  IADD3.X R191, R191, UR6, RZ, P3, !PT ;  /* 0x00000006bfbf7c10 */ /* 0x004fca0009ffe4ff */
[----:B------:R0:W-:Y:S04]  /*20750*/  STL [R1+0x494], R191 ;  /* 0x000494bf01007387 */ /* 0x0001e80000100800 */
[----:B0-----:R-:W2:Y:S01]  /*20760*/  LDL.LU R191, [R1+0xa44] ;  /* 0x000a440001bf7983 */ /* 0x001ea20000300800 */
[----:B------:R-:W-:Y:S02]  /*20770*/  IADD3 R172, P3, R172, UR17, RZ ;  /* 0x00000011acac7c10 */ /* 0x000fe4000ff7e0ff */
[----:B---3--:R-:W-:Y:S02]  /*20780*/  IADD3.X R12, R12, UR6, RZ, P2, !PT ;  /* 0x000000060c0c7c10 */ /* 0x008fe400097fe4ff */
[----:B------:R-:W-:-:S03]  /*20790*/  IADD3 R16, P2, R16, UR17, RZ ;  /* 0x0000001110107c10 */ /* 0x000fc6000ff5e0ff */
[----:B------:R0:W-:Y:S01]  /*207a0*/  STL [R1+0x48c], R12 ;  /* 0x00048c0c01007387 */ /* 0x0001e20000100800 */
[----:B----4-:R-:W-:-:S03]  /*207b0*/  IADD3.X R168, R168, UR6, RZ, P1, !PT ;  /* 0x00000006a8a87c10 */ /* 0x010fc60008ffe4ff */
[----:B0-----:R-:W3:Y:S04]  /*207c0*/  LDL.LU R12, [R1+0xa40] ;  /* 0x000a4000010c7983 */ /* 0x001ee80000300800 */
[----:B------:R-:W-:Y:S01]  /*207d0*/  STL [R1+0x468], R172 ;  /* 0x000468ac01007387 */ /* 0x000fe20000100800 */
[----:B------:R-:W-:-:S03]  /*207e0*/  IADD3 R189, P1, R189, UR17, RZ ;  /* 0x00000011bdbd7c10 */ /* 0x000fc6000ff3e0ff */
[----:B------:R0:W-:Y:S04]  /*207f0*/  STL [R1+0x460], R16 ;  /* 0x0004601001007387 */ /* 0x0001e80000100800 */
[----:B0-----:R-:W4:Y:S01]  /*20800*/  LDL.LU R16, [R1+0xa50] ;  /* 0x000a500001107983 */ /* 0x001f220000300800 */
[----:B------:R-:W-:-:S03]  /*20810*/  IADD3.X R164, R164, UR6, RZ, P4, !PT ;  /* 0x00000006a4a47c10 */ /* 0x000fc6000a7fe4ff */
[----:B------:R0:W-:Y:S01]  /*20820*/  STL [R1+0x458], R189 ;  /* 0x000458bd01007387 */ /* 0x0001e20000100800 */
[----:B------:R-:W-:Y:S02]  /*20830*/  IADD3.X R160, R160, UR6, RZ, P6, !PT ;  /* 0x00000006a0a07c10 */ /* 0x000fe4000b7fe4ff */
[----:B------:R-:W-:Y:S01]  /*20840*/  IADD3.X R156, R156, UR6, RZ, P5, !PT ;  /* 0x000000069c9c7c10 */ /* 0x000fe2000affe4ff */
[----:B0-----:R-:W4:Y:S04]  /*20850*/  LDL.LU R189, [R1+0xa3c] ;  /* 0x000a3c0001bd7983 */ /* 0x001f280000300800 */
[----:B------:R-:W-:Y:S01]  /*20860*/  STL [R1+0x484], R168 ;  /* 0x000484a801007387 */ /* 0x000fe20000100800 */
[----:B------:R-:W-:-:S03]  /*20870*/  IADD3.X R152, R152, UR6, RZ, P3, !PT ;  /* 0x0000000698987c10 */ /* 0x000fc60009ffe4ff */
[----:B------:R-:W-:Y:S01]  /*20880*/  STL [R1+0x47c], R164 ;  /* 0x00047ca401007387 */ /* 0x000fe20000100800 */
[----:B------:R-:W-:-:S03]  /*20890*/  IADD3.X R20, R20, UR6, RZ, P2, !PT ;  /* 0x0000000614147c10 */ /* 0x000fc600097fe4ff */
        /* <DEDUP_REMOVED lines=8> */
[----:B0-----:R-:W4:Y:S04]  /*20920*/  LDL.LU R199, [R1+0xa38] ;  /* 0x000a380001c77983 */ /* 0x001f280000300800 */
[----:B------:R0:W-:Y:S01]  /*20930*/  STL [R1+0xa54], R207 ;  /* 0x000a54cf01007387 */ /* 0x0001e20000100800 */
[----:B------:R-:W-:-:S03]  /*20940*/  IADD3 R215, P2, R215, UR18, RZ ;  /* 0x00000012d7d77c10 */ /* 0x000fc6000ff5e0ff */
[----:B0-----:R-:W4:Y:S04]  /*20950*/  LDL.LU R207, [R1+0x64c] ;  /* 0x00064c0001cf7983 */ /* 0x001f280000300800 */
[----:B------:R0:W-:Y:S04]  /*20960*/  STL [R1+0x650], R215 ;  /* 0x000650d701007387 */ /* 0x0001e80000100800 */
[----:B0-----:R-:W4:Y:S04]  /*20970*/  LDL.LU R215, [R1+0xa34] ;  /* 0x000a340001d77983 */ /* 0x001f280000300800 */
[----:B------:R-:W4:Y:S01]  /*20980*/  LDL.LU R206, [R1+0x648] ;  /* 0x0006480001ce7983 */ /* 0x000f220000300800 */
[----:B------:R-:W-:-:S03]  /*20990*/  IADD3 R223, P3, R223, UR18, RZ ;  /* 0x00000012dfdf7c10 */ /* 0x000fc6000ff7e0ff */
[----:B------:R-:W4:Y:S04]  /*209a0*/  LDL.LU R198, [R1+0xa2c] ;  /* 0x000a2c0001c67983 */ /* 0x000f280000300800 */
[----:B------:R-:W4:Y:S04]  /*209b0*/  LDL.LU R188, [R1+0x644] ;  /* 0x0006440001bc7983 */ /* 0x000f280000300800 */
[----:B------:R0:W-:Y:S04]  /*209c0*/  STL [R1+0xa4c], R223 ;  /* 0x000a4cdf01007387 */ /* 0x0001e80000100800 */
[----:B------:R-:W4:Y:S04]  /*209d0*/  LDL.LU R184, [R1+0xa24] ;  /* 0x000a240001b87983 */ /* 0x000f280000300800 */
[----:B------:R-:W4:Y:S04]  /*209e0*/  LDL.LU R180, [R1+0x640] ;  /* 0x0006400001b47983 */ /* 0x000f280000300800 */
[----:B0-----:R-:W4:Y:S01]  /*209f0*/  LDL.LU R223, [R1+0xa1c] ;  /* 0x000a1c0001df7983 */ /* 0x001f220000300800 */
[----:B------:R-:W-:-:S05]  /*20a00*/  IADD3 R190, P4, R190, UR18, RZ ;  /* 0x00000012bebe7c10 */ /* 0x000fca000ff9e0ff */
[----:B------:R0:W-:Y:S04]  /*20a10*/  STL [R1+0xa48], R190 ;  /* 0x000a48be01007387 */ /* 0x0001e80000100800 */
[----:B0-----:R-:W4:Y:S04]  /*20a20*/  LDL.LU R190, [R1+0x63c] ;  /* 0x00063c0001be7983 */ /* 0x001f280000300800 */
[----:B------:R-:W4:Y:S01]  /*20a30*/  LDL.LU R176, [R1+0xa14] ;  /* 0x000a140001b07983 */ /* 0x000f220000300800 */
[----:B--2---:R-:W-:-:S05]  /*20a40*/  IADD3 R191, P5, R191, UR18, RZ ;  /* 0x00000012bfbf7c10 */ /* 0x004fca000ffbe0ff */
[----:B------:R0:W-:Y:S04]  /*20a50*/  STL [R1+0xa44], R191 ;  /* 0x000a44bf01007387 */ /* 0x0001e80000100800 */
[----:B0-----:R-:W2:Y:S01]  /*20a60*/  LDL.LU R191, [R1+0x438] ;  /* 0x0004380001bf7983 */ /* 0x001ea20000300800 */
[----:B---3--:R-:W-:-:S05]  /*20a70*/  IADD3 R12, P6, R12, UR18, RZ ;  /* 0x000000120c0c7c10 */ /* 0x008fca000ffde0ff */
[----:B------:R0:W-:Y:S04]  /*20a80*/  STL [R1+0xa40], R12 ;  /* 0x000a400c01007387 */ /* 0x0001e80000100800 */
[----:B0-----:R-:W3:Y:S01]  /*20a90*/  LDL.LU R12, [R1+0xa0c] ;  /* 0x000a0c00010c7983 */ /* 0x001ee20000300800 */
[----:B----4-:R-:W-:-:S03]  /*20aa0*/  IADD3.X R16, R16, UR19, RZ, P1, !PT ;  /* 0x0000001310107c10 */ /* 0x010fc60008ffe4ff */
        /* <DEDUP_REMOVED lines=15> */
[----:B------:R-:W-:-:S03]  /*20ba0*/  IADD3.X R207, R207, UR19, RZ, P3, !PT ;  /* 0x00000013cfcf7c10 */ /* 0x000fc60009ffe4ff */
[----:B0-----:R-:W4:Y:S04]  /*20bb0*/  LDL.LU R199, [R1+0x9e4] ;  /* 0x0009e40001c77983 */ /* 0x001f280000300800 */
[----:B------:R-:W-:Y:S04]  /*20bc0*/  STL [R1+0x43c], R212 ;  /* 0x00043cd401007387 */ /* 0x000fe80000100800 */
[----:B------:R0:W-:Y:S01]  /*20bd0*/  STL [R1+0x64c], R207 ;  /* 0x00064ccf01007387 */ /* 0x0001e20000100800 */
[----:B------:R-:W-:-:S03]  /*20be0*/  IADD3 R215, P3, R215, UR18, RZ ;  /* 0x00000012d7d77c10 */ /* 0x000fc6000ff7e0ff */
[----:B0-----:R-:W4:Y:S01]  /*20bf0*/  LDL.LU R207, [R1+0xa08] ;  /* 0x000a080001cf7983 */ /* 0x001f220000300800 */
[----:B------:R-:W-:Y:S02]  /*20c00*/  IADD3.X R206, R206, UR19, RZ, P4, !PT ;  /* 0x00000013cece7c10 */ /* 0x000fe4000a7fe4ff */
[----:B------:R-:W-:Y:S01]  /*20c10*/  IADD3 R198, P4, R198, UR18, RZ ;  /* 0x00000012c6c67c10 */ /* 0x000fe2000ff9e0ff */
[----:B------:R0:W-:Y:S01]  /*20c20*/  STL [R1+0xa34], R215 ;  /* 0x000a34d701007387 */ /* 0x0001e20000100800 */
[----:B------:R-:W-:-:S03]  /*20c30*/  IADD3.X R188, R188, UR19, RZ, P5, !PT ;  /* 0x00000013bcbc7c10 */ /* 0x000fc6000affe4ff */
[----:B0-----:R-:W4:Y:S01]  /*20c40*/  LDL.LU R215, [R1+0x9dc] ;  /* 0x0009dc0001d77983 */ /* 0x001f220000300800 */
        /* <DEDUP_REMOVED lines=8> */
[----:B0-----:R-:W4:Y:S01]  /*20cd0*/  LDL.LU R223, [R1+0xa00] ;  /* 0x000a000001df7983 */ /* 0x001f220000300800 */
[----:B------:R-:W-:-:S03]  /*20ce0*/  IADD3.X R190, R190, UR19, RZ, P1, !PT ;  /* 0x00000013bebe7c10 */ /* 0x000fc60008ffe4ff */
[----:B------:R-:W-:Y:S04]  /*20cf0*/  STL [R1+0x640], R180 ;  /* 0x000640b401007387 */ /* 0x000fe80000100800 */
[----:B------:R0:W-:Y:S04]  /*20d00*/  STL [R1+0x63c], R190 ;  /* 0x00063cbe01007387 */ /* 0x0001e80000100800 */
[----:B0-----:R-:W4:Y:S01]  /*20d10*/  LDL.LU R190, [R1+0x9d4] ;  /* 0x0009d40001be7983 */ /* 0x001f220000300800 */
[----:B--2---:R-:W-:-:S05]  /*20d20*/  IADD3.X R191, R191, UR19, RZ, P2, !PT ;  /* 0x00000013bfbf7c10 */ /* 0x004fca00097fe4ff */
[----:B------:R0:W-:Y:S04]  /*20d30*/  STL [R1+0x438], R191 ;  /* 0x000438bf01007387 */ /* 0x0001e80000100800 */
[----:B0-----:R-:W2:Y:S01]  /*20d40*/  LDL.LU R191, [R1+0x9f8] ;  /* 0x0009f80001bf7983 */ /* 0x001ea20000300800 */
[----:B------:R-:W-:-:S05]  /*20d50*/  IADD3 R176, P1, R176, UR18, RZ ;  /* 0x00000012b0b07c10 */ /* 0x000fca000ff3e0ff */
[----:B------:R-:W-:Y:S01]  /*20d60*/  STL [R1+0xa14], R176 ;  /* 0x000a14b001007387 */ /* 0x000fe20000100800 */
[----:B---3--:R-:W-:Y:S02]  /*20d70*/  IADD3 R12, P2, R12, UR18, RZ ;  /* 0x000000120c0c7c10 */ /* 0x008fe4000ff5e0ff */
[----:B----4-:R-:W-:-:S03]  /*20d80*/  IADD3.X R172, R172, UR19, RZ, P3, !PT ;  /* 0x00000013acac7c10 */ /* 0x010fc60009ffe4ff */
[----:B------:R0:W-:Y:S04]  /*20d90*/  STL [R1+0xa0c], R12 ;  /* 0x000a0c0c01007387 */ /* 0x0001e80000100800 */
[----:B0-----:R-:W3:Y:S01]  /*20da0*/  LDL.LU R12, [R1+0x9cc] ;  /* 0x0009cc00010c7983 */ /* 0x001ee20000300800 */
[----:B------:R-:W-:Y:S02]  /*20db0*/  IADD3 R16, P3, R16, UR18, RZ ;  /* 0x0000001210107c10 */ /* 0x000fe4000ff7e0ff */
        /* <DEDUP_REMOVED lines=20> */
[----:B------:R0:W-:Y:S04]  /*20f00*/  STL [R1+0x9e4], R199 ;  /* 0x0009e4c701007387 */ /* 0x0001e80000100800 */
[----:B0-----:R-:W4:Y:S01]  /*20f10*/  LDL.LU R199, [R1+0x9bc] ;  /* 0x0009bc0001c77983 */ /* 0x001f220000300800 */
[----:B------:R-:W-:-:S05]  /*20f20*/  IADD3.X R207, R207, UR19, RZ, P2, !PT ;  /* 0x00000013cfcf7c10 */ /* 0x000fca00097fe4ff */
        /* <DEDUP_REMOVED lines=8> */
[----:B------:R-:W4:Y:S01]  /*20fb0*/  LDL.LU R180, [R1+0x9a4] ;  /* 0x0009a40001b47983 */ /* 0x000f220000300800 */
[----:B------:R-:W-:-:S03]  /*20fc0*/  IADD3.X R223, R223, UR19, RZ, P3, !PT ;  /* 0x00000013dfdf7c10 */ /* 0x000fc60009ffe4ff */
[----:B0-----:R-:W4:Y:S04]  /*20fd0*/  LDL.LU R215, [R1+0x9c8] ;  /* 0x0009c80001d77983 */ /* 0x001f280000300800 */
[----:B------:R0:W-:Y:S04]  /*20fe0*/  STL [R1+0xa00], R223 ;  /* 0x000a00df01007387 */ /* 0x0001e80000100800 */
[----:B0-----:R-:W4:Y:S04]  /*20ff0*/  LDL.LU R223, [R1+0x99c] ;  /* 0x00099c0001df7983 */ /* 0x001f280000300800 */
[----:B------:R-:W4:Y:S01]  /*21000*/  LDL.LU R176, [R1+0x9c0] ;  /* 0x0009c00001b07983 */ /* 0x000f220000300800 */
[----:B------:R-:W-:-:S05]  /*21010*/  IADD3 R190, P3, R190, UR18, RZ ;  /* 0x00000012bebe7c10 */ /* 0x000fca000ff7e0ff */
[----:B------:R0:W-:Y:S04]  /*21020*/  STL [R1+0x9d4], R190 ;  /* 0x0009d4be01007387 */ /* 0x0001e80000100800 */
[----:B0-----:R-:W4:Y:S01]  /*21030*/  LDL.LU R190, [R1+0x994] ;  /* 0x0009940001be7983 */ /* 0x001f220000300800 */
[----:B--2---:R-:W-:-:S05]  /*21040*/  IADD3.X R191, R191, UR19, RZ, P4, !PT ;  /* 0x00000013bfbf7c10 */ /* 0x004fca000a7fe4ff */
[----:B------:R0:W-:Y:S04]  /*21050*/  STL [R1+0x9f8], R191 ;  /* 0x0009f8bf01007387 */ /* 0x0001e80000100800 */
[----:B0-----:R-:W2:Y:S04]  /*21060*/  LDL.LU R191, [R1+0x9b8] ;  /* 0x0009b80001bf7983 */ /* 0x001ea80000300800 */
[----:B------:R-:W2:Y:S01]  /*21070*/  LDL.LU R172, [R1+0x98c] ;  /* 0x00098c0001ac7983 */ /* 0x000ea20000300800 */
[----:B---3--:R-:W-:-:S05]  /*21080*/  IADD3 R12, P4, R12, UR18, RZ ;  /* 0x000000120c0c7c10 */ /* 0x008fca000ff9e0ff */
[----:B------:R0:W-:Y:S04]  /*21090*/  STL [R1+0x9cc], R12 ;  /* 0x0009cc0c01007387 */ /* 0x0001e80000100800 */
[----:B0-----:R-:W3:Y:S01]  /*210a0*/  LDL.LU R12, [R1+0x9b0] ;  /* 0x0009b000010c7983 */ /* 0x001ee20000300800 */
[----:B----4-:R-:W-:-:S03]  /*210b0*/  IADD3.X R16, R16, UR19, RZ, P5, !PT ;  /* 0x0000001310107c10 */ /* 0x010fc6000affe4ff */
[----:B------:R-:W4:Y:S04]  /*210c0*/  LDL.LU R168, [R1+0x984] ;  /* 0x0009840001a87983 */ /* 0x000f280000300800 */
[----:B------:R-:W4:Y:S04]  /*210d0*/  LDL.LU R164, [R1+0x9a8] ;  /* 0x0009a80001a47983 */ /* 0x000f280000300800 */
[----:B------:R-:W4:Y:S04]  /*210e0*/  LDL.LU R160, [R1+0x97c] ;  /* 0x00097c0001a07983 */ /* 0x000f280000300800 */
[----:B------:R0:W-:Y:S04]  /*210f0*/  STL [R1+0x9f0], R16 ;  /* 0x0009f01001007387 */ /* 0x0001e80000100800 */
[----:B------:R-:W4:Y:S04]  /*21100*/  LDL.LU R156, [R1+0x9a0] ;  /* 0x0009a000019c7983 */ /* 0x000f280000300800 */
[----:B------:R-:W4:Y:S04]  /*21110*/  LDL.LU R152, [R1+0x974] ;  /* 0x0009740001987983 */ /* 0x000f280000300800 */
[----:B------:R-:W4:Y:S01]  /*21120*/  LDL.LU R20, [R1+0x998] ;  /* 0x0009980001147983 */ /* 0x000f220000300800 */
[----:B------:R-:W-:-:S03]  /*21130*/  IADD3 R212, P5, R212, UR18, RZ ;  /* 0x00000012d4d47c10 */ /* 0x000fc6000ffbe0ff */
[----:B0-----:R-:W4:Y:S01]  /*21140*/  LDL.LU R16, [R1+0x96c] ;  /* 0x00096c0001107983 */ /* 0x001f220000300800 */
[----:B------:R-:W-:-:S05]  /*21150*/  IADD3.X R189, R189, UR19, RZ, P6, !PT ;  /* 0x00000013bdbd7c10 */ /* 0x000fca000b7fe4ff */
[----:B------:R0:W-:Y:S01]  /*21160*/  STL [R1+0x9e8], R189 ;  /* 0x0009e8bd01007387 */ /* 0x0001e20000100800 */
[----:B------:R-:W-:-:S03]  /*21170*/  IADD3 R199, P6, R199, UR18, RZ ;  /* 0x00000012c7c77c10 */ /* 0x000fc6000ffde0ff */
[----:B0-----:R-:W4:Y:S04]  /*21180*/  LDL.LU R189, [R1+0x990] ;  /* 0x0009900001bd7983 */ /* 0x001f280000300800 */
[----:B------:R-:W-:Y:S04]  /*21190*/  STL [R1+0x9c4], R212 ;  /* 0x0009c4d401007387 */ /* 0x000fe80000100800 */
[----:B------:R0:W-:Y:S01]  /*211a0*/  STL [R1+0x9bc], R199 ;  /* 0x0009bcc701007387 */ /* 0x0001e20000100800 */
[----:B------:R-:W-:-:S03]  /*211b0*/  IADD3.X R207, R207, UR19, RZ, P1, !PT ;  /* 0x00000013cfcf7c10 */ /* 0x000fc60008ffe4ff */
[----:B0-----:R-:W4:Y:S01]  /*211c0*/  LDL.LU R199, [R1+0x964] ;  /* 0x0009640001c77983 */ /* 0x001f220000300800 */
        /* <DEDUP_REMOVED lines=8> */
[----:B------:R-:W-:-:S03]  /*21250*/  IADD3.X R215, R215, UR19, RZ, P4, !PT ;  /* 0x00000013d7d77c10 */ /* 0x000fc6000a7fe4ff */
[----:B------:R-:W-:Y:S01]  /*21260*/  STL [R1+0x9ac], R188 ;  /* 0x0009acbc01007387 */ /* 0x000fe20000100800 */
[----:B------:R-:W-:-:S03]  /*21270*/  IADD3 R180, P3, R180, UR18, RZ ;  /* 0x00000012b4b47c10 */ /* 0x000fc6000ff7e0ff */
[----:B------:R0:W-:Y:S04]  /*21280*/  STL [R1+0x9c8], R215 ;  /* 0x0009c8d701007387 */ /* 0x0001e80000100800 */
[----:B------:R-:W-:Y:S01]  /*21290*/  STL [R1+0x9d0], R184 ;  /* 0x0009d0b801007387 */ /* 0x000fe20000100800 */
[----:B------:R-:W-:-:S03]  /*212a0*/  IADD3 R223, P4, R223, UR18, RZ ;  /* 0x00000012dfdf7c10 */ /* 0x000fc6000ff9e0ff */
[----:B0-----:R-:W4:Y:S01]  /*212b0*/  LDL.LU R215, [R1+0x95c] ;  /* 0x00095c0001d77983 */ /* 0x001f220000300800 */
[----:B------:R-:W-:-:S03]  /*212c0*/  IADD3.X R176, R176, UR19, RZ, P5, !PT ;  /* 0x00000013b0b07c10 */ /* 0x000fc6000affe4ff */
[----:B------:R-:W-:Y:S04]  /*212d0*/  STL [R1+0x9a4], R180 ;  /* 0x0009a4b401007387 */ /* 0x000fe80000100800 */
[----:B------:R0:W-:Y:S04]  /*212e0*/  STL [R1+0x99c], R223 ;  /* 0x00099cdf01007387 */ /* 0x0001e80000100800 */
[----:B0-----:R-:W4:Y:S01]  /*212f0*/  LDL.LU R223, [R1+0x980] ;  /* 0x0009800001df7983 */ /* 0x001f220000300800 */
[----:B------:R-:W-:-:S05]  /*21300*/  IADD3 R190, P5, R190, UR18, RZ ;  /* 0x00000012bebe7c10 */ /* 0x000fca000ffbe0ff */
[----:B------:R0:W-:Y:S04]  /*21310*/  STL [R1+0x994], R190 ;  /* 0x000994be01007387 */ /* 0x0001e80000100800 */
[----:B0-----:R-:W4:Y:S04]  /*21320*/  LDL.LU R190, [R1+0x954] ;  /* 0x0009540001be7983 */ /* 0x001f280000300800 */
[----:B------:R-:W-:Y:S01]  /*21330*/  STL [R1+0x9c0], R176 ;  /* 0x0009c0b001007387 */ /* 0x000fe20000100800 */
[----:B--2---:R-:W-:-:S05]  /*21340*/  IADD3.X R191, R191, UR19, RZ, P6, !PT ;  /* 0x00000013bfbf7c10 */ /* 0x004fca000b7fe4ff */
[----:B------:R0:W-:Y:S04]  /*21350*/  STL [R1+0x9b8], R191 ;  /* 0x0009b8bf01007387 */ /* 0x0001e80000100800 */
[----:B0-----:R-:W2:Y:S01]  /*21360*/  LDL.LU R191, [R1+0x978] ;  /* 0x0009780001bf7983 */ /* 0x001ea20000300800 */
[----:B------:R-:W-:Y:S02]  /*21370*/  IADD3 R172, P6, R172, UR18, RZ ;  /* 0x00000012acac7c10 */ /* 0x000fe4000ffde0ff */
[----:B---3--:R-:W-:Y:S02]  /*21380*/  IADD3.X R12, R12, UR19, RZ, P1, !PT ;  /* 0x000000130c0c7c10 */ /* 0x008fe40008ffe4ff */
[----:B----4-:R-:W-:-:S03]  /*21390*/  IADD3 R168, P1, R168, UR18, RZ ;  /* 0x00000012a8a87c10 */ /* 0x010fc6000ff3e0ff */
[----:B------:R0:W-:Y:S01]  /*213a0*/  STL [R1+0x9b0], R12 ;  /* 0x0009b00c01007387 */ /* 0x0001e20000100800 */
[----:B------:R-:W-:Y:S02]  /*213b0*/  IADD3.X R164, R164, UR19, RZ, P2, !PT ;  /* 0x00000013a4a47c10 */ /* 0x000fe400097fe4ff */
[----:B------:R-:W-:Y:S01]  /*213c0*/  IADD3 R160, P2, R160, UR18, RZ ;  /* 0x00000012a0a07c10 */ /* 0x000fe2000ff5e0ff */
[----:B0-----:R-:W3:Y:S04]  /*213d0*/  LDL.LU R12, [R1+0x94c] ;  /* 0x00094c00010c7983 */ /* 0x001ee80000300800 */
        /* <DEDUP_REMOVED lines=12> */
[----:B------:R-:W-:Y:S04]  /*214a0*/  STL [R1+0x998], R20 ;  /* 0x0009981401007387 */ /* 0x000fe80000100800 */
[----:B0-----:R-:W4:Y:S01]  /*214b0*/  LDL.LU R16, [R1+0x944] ;  /* 0x0009440001107983 */ /* 0x001f220000300800 */
[----:B------:R-:W-:-:S05]  /*214c0*/  IADD3.X R189, R189, UR19, RZ, P5, !PT ;  /* 0x00000013bdbd7c10 */ /* 0x000fca000affe4ff */
[----:B------:R0:W-:Y:S04]  /*214d0*/  STL [R1+0x990], R189 ;  /* 0x000990bd01007387 */ /* 0x0001e80000100800 */
[----:B0-----:R-:W4:Y:S01]  /*214e0*/  LDL.LU R189, [R1+0x968] ;  /* 0x0009680001bd7983 */ /* 0x001f220000300800 */
[----:B------:R-:W-:-:S05]  /*214f0*/  IADD3 R199, P5, R199, UR18, RZ ;  /* 0x00000012c7c77c10 */ /* 0x000fca000ffbe0ff */
        /* <DEDUP_REMOVED lines=8> */
[----:B------:R-:W4:Y:S01]  /*21580*/  LDL.LU R180, [R1+0x950] ;  /* 0x0009500001b47983 */ /* 0x000f220000300800 */
[----:B------:R-:W-:-:S03]  /*21590*/  IADD3 R215, P6, R215, UR18, RZ ;  /* 0x00000012d7d77c10 */ /* 0x000fc6000ffde0ff */
[----:B0-----:R-:W4:Y:S04]  /*215a0*/  LDL.LU R207, [R1+0x924] ;  /* 0x0009240001cf7983 */ /* 0x001f280000300800 */
[----:B------:R0:W-:Y:S04]  /*215b0*/  STL [R1+0x95c], R215 ;  /* 0x00095cd701007387 */ /* 0x0001e80000100800 */
[----:B0-----:R-:W4:Y:S01]  /*215c0*/  LDL.LU R215, [R1+0x948] ;  /* 0x0009480001d77983 */ /* 0x001f220000300800 */
[----:B------:R-:W-:-:S03]  /*215d0*/  IADD3.X R223, R223, UR19, RZ, P1, !PT ;  /* 0x00000013dfdf7c10 */ /* 0x000fc60008ffe4ff */
[----:B------:R-:W4:Y:S04]  /*215e0*/  LDL.LU R176, [R1+0x91c] ;  /* 0x00091c0001b07983 */ /* 0x000f280000300800 */
[----:B------:R0:W-:Y:S04]  /*215f0*/  STL [R1+0x980], R223 ;  /* 0x000980df01007387 */ /* 0x0001e80000100800 */
[----:B0-----:R-:W4:Y:S01]  /*21600*/  LDL.LU R223, [R1+0x940] ;  /* 0x0009400001df7983 */ /* 0x001f220000300800 */
[----:B------:R-:W-:-:S05]  /*21610*/  IADD3 R190, P1, R190, UR18, RZ ;  /* 0x00000012bebe7c10 */ /* 0x000fca000ff3e0ff */
[----:B------:R0:W-:Y:S04]  /*21620*/  STL [R1+0x954], R190 ;  /* 0x000954be01007387 */ /* 0x0001e80000100800 */
[----:B0-----:R-:W4:Y:S04]  /*21630*/  LDL.LU R190, [R1+0x914] ;  /* 0x0009140001be7983 */ /* 0x001f280000300800 */
[----:B------:R-:W4:Y:S01]  /*21640*/  LDL.LU R172, [R1+0x938] ;  /* 0x0009380001ac7983 */ /* 0x000f220000300800 */
[----:B--2---:R-:W-:-:S05]  /*21650*/  IADD3.X R191, R191, UR19, RZ, P2, !PT ;  /* 0x00000013bfbf7c10 */ /* 0x004fca00097fe4ff */
[----:B------:R0:W-:Y:S04]  /*21660*/  STL [R1+0x978], R191 ;  /* 0x000978bf01007387 */ /* 0x0001e80000100800 */
[----:B0-----:R-:W2:Y:S04]  /*21670*/  LDL.LU R191, [R1+0x90c] ;  /* 0x00090c0001bf7983 */ /* 0x001ea80000300800 */
[----:B------:R-:W2:Y:S04]  /*21680*/  LDL.LU R168, [R1+0x930] ;  /* 0x0009300001a87983 */ /* 0x000ea80000300800 */
[----:B------:R-:W2:Y:S04]  /*21690*/  LDL.LU R164, [R1+0x904] ;  /* 0x0009040001a47983 */ /* 0x000ea80000300800 */
[----:B------:R-:W2:Y:S01]  /*216a0*/  LDL.LU R160, [R1+0x928] ;  /* 0x0009280001a07983 */ /* 0x000ea20000300800 */
[----:B---3--:R-:W-:-:S05]  /*216b0*/  IADD3 R12, P2, R12, UR18, RZ ;  /* 0x000000120c0c7c10 */ /* 0x008fca000ff5e0ff */
[----:B------:R0:W-:Y:S04]  /*216c0*/  STL [R1+0x94c], R12 ;  /* 0x00094c0c01007387 */ /* 0x0001e80000100800 */
[----:B------:R-:W3:Y:S04]  /*216d0*/  LDL.LU R156, [R1+0x8fc] ;  /* 0x0008fc00019c7983 */ /* 0x000ee80000300800 */
[----:B------:R-:W3:Y:S04]  /*216e0*/  LDL.LU R152, [R1+0x920] ;  /* 0x0009200001987983 */ /* 0x000ee80000300800 */
[----:B------:R-:W3:Y:S04]  /*216f0*/  LDL.LU R20, [R1+0x8f4] ;  /* 0x0008f40001147983 */ /* 0x000ee80000300800 */
[----:B0-----:R-:W3:Y:S01]  /*21700*/  LDL.LU R12, [R1+0x918] ;  /* 0x00091800010c7983 */ /* 0x001ee20000300800 */
[----:B----4-:R-:W-:-:S02]  /*21710*/  IADD3.X R212, R212, UR19, RZ, P3, !PT ;  /* 0x00000013d4d47c10 */ /* 0x010fc40009ffe4ff */
[----:B------:R-:W-:-:S05]  /*21720*/  IADD3 R16, P3, R16, UR18, RZ ;  /* 0x0000001210107c10 */ /* 0x000fca000ff7e0ff */
[----:B------:R0:W-:Y:S04]  /*21730*/  STL [R1+0x944], R16 ;  /* 0x0009441001007387 */ /* 0x0001e80000100800 */
[----:B0-----:R-:W4:Y:S01]  /*21740*/  LDL.LU R16, [R1+0x8ec] ;  /* 0x0008ec0001107983 */ /* 0x001f220000300800 */
[----:B------:R-:W-:-:S03]  /*21750*/  IADD3.X R189, R189, UR19, RZ, P4, !PT ;  /* 0x00000013bdbd7c10 */ /* 0x000fc6000a7fe4ff */
[----:B------:R-:W-:Y:S04]  /*21760*/  STL [R1+0x970], R212 ;  /* 0x000970d401007387 */ /* 0x000fe80000100800 */
[----:B------:R0:W-:Y:S04]  /*21770*/  STL [R1+0x968], R189 ;  /* 0x000968bd01007387 */ /* 0x0001e80000100800 */
[----:B0-----:R-:W4:Y:S01]  /*21780*/  LDL.LU R189, [R1+0x910] ;  /* 0x0009100001bd7983 */ /* 0x001f220000300800 */
[----:B------:R-:W-:Y:S02]  /*21790*/  IADD3 R199, P4, R199, UR18, RZ ;  /* 0x00000012c7c77c10 */ /* 0x000fe4000ff9e0ff */
[----:B------:R-:W-:-:S03]  /*217a0*/  IADD3.X R206, R206, UR19, RZ, P5, !PT ;  /* 0x00000013cece7c10 */ /* 0x000fc6000affe4ff */
[----:B------:R0:W-:Y:S01]  /*217b0*/  STL [R1+0x93c], R199 ;  /* 0x00093cc701007387 */ /* 0x0001e20000100800 */
[----:B------:R-:W-:Y:S02]  /*217c0*/  IADD3 R198, P5, R198, UR18, RZ ;  /* 0x00000012c6c67c10 */ /* 0x000fe4000ffbe0ff */
[----:B------:R-:W-:Y:S01]  /*217d0*/  IADD3.X R188, R188, UR19, RZ, P6, !PT ;  /* 0x00000013bcbc7c10 */ /* 0x000fe2000b7fe4ff */
[----:B0-----:R-:W4:Y:S04]  /*217e0*/  LDL.LU R199, [R1+0x8e4] ;  /* 0x0008e40001c77983 */ /* 0x001f280000300800 */
[----:B------:R-:W-:Y:S01]  /*217f0*/  STL [R1+0x960], R206 ;  /* 0x000960ce01007387 */ /* 0x000fe20000100800 */
[----:B------:R-:W-:Y:S02]  /*21800*/  IADD3 R184, P6, R184, UR18, RZ ;  /* 0x00000012b8b87c10 */ /* 0x000fe4000ffde0ff */
[----:B------:R-:W-:Y:S01]  /*21810*/  IADD3.X R180, R180, UR19, RZ, P1, !PT ;  /* 0x00000013b4b47c10 */ /* 0x000fe20008ffe4ff */
[----:B------:R-:W-:Y:S01]  /*21820*/  STL [R1+0x934], R198 ;  /* 0x000934c601007387 */ /* 0x000fe20000100800 */
[----:B------:R-:W-:-:S03]  /*21830*/  IADD3 R207, P1, R207, UR18, RZ ;  /* 0x00000012cfcf7c10 */ /* 0x000fc6000ff3e0ff */
[----:B------:R-:W-:Y:S04]  /*21840*/  STL [R1+0x958], R188 ;  /* 0x000958bc01007387 */ /* 0x000fe80000100800 */
[----:B------:R0:W-:Y:S04]  /*21850*/  STL [R1+0x924], R207 ;  /* 0x000924cf01007387 */ /* 0x0001e80000100800 */
[----:B------:R-:W-:Y:S01]  /*21860*/  STL [R1+0x92c], R184 ;  /* 0x00092cb801007387 */ /* 0x000fe20000100800 */
[----:B------:R-:W-:-:S03]  /*21870*/  IADD3.X R215, R215, UR19, RZ, P2, !PT ;  /* 0x00000013d7d77c10 */ /* 0x000fc600097fe4ff */
[----:B0-----:R-:W4:Y:S04]  /*21880*/  LDL.LU R207, [R1+0x908] ;  /* 0x0009080001cf7983 */ /* 0x001f280000300800 */
[----:B------:R-:W-:Y:S04]  /*21890*/  STL [R1+0x950], R180 ;  /* 0x000950b401007387 */ /* 0x000fe80000100800 */
[----:B------:R0:W-:Y:S01]  /*218a0*/  STL [R1+0x948], R215 ;  /* 0x000948d701007387 */ /* 0x0001e20000100800 */
[----:B------:R-:W-:Y:S02]  /*218b0*/  IADD3 R176, P2, R176, UR18, RZ ;  /* 0x00000012b0b07c10 */ /* 0x000fe4000ff5e0ff */
[----:B------:R-:W-:Y:S01]  /*218c0*/  IADD3.X R223, R223, UR19, RZ, P3, !PT ;  /* 0x00000013dfdf7c10 */ /* 0x000fe20009ffe4ff */
[----:B0-----:R-:W4:Y:S04]  /*218d0*/  LDL.LU R215, [R1+0x8dc] ;  /* 0x0008dc0001d77983 */ /* 0x001f280000300800 */
[----:B------:R0:W-:Y:S04]  /*218e0*/  STL [R1+0x940], R223 ;  /* 0x000940df01007387 */ /* 0x0001e80000100800 */
[----:B0-----:R-:W4:Y:S01]  /*218f0*/  LDL.LU R223, [R1+0x900] ;  /* 0x0009000001df7983 */ /* 0x001f220000300800 */
[----:B------:R-:W-:-:S03]  /*21900*/  IADD3 R190, P3, R190, UR18, RZ ;  /* 0x00000012bebe7c10 */ /* 0x000fc6000ff7e0ff */
[----:B------:R-:W-:Y:S01]  /*21910*/  STL [R1+0x91c], R176 ;  /* 0x00091cb001007387 */ /* 0x000fe20000100800 */
[----:B------:R-:W-:-:S03]  /*21920*/  IADD3.X R172, R172, UR19, RZ, P4, !PT ;  /* 0x00000013acac7c10 */ /* 0x000fc6000a7fe4ff */
[----:B------:R0:W-:Y:S04]  /*21930*/  STL [R1+0x914], R190 ;  /* 0x000914be01007387 */ /* 0x0001e80000100800 */
[----:B0-----:R-:W4:Y:S01]  /*21940*/  LDL.LU R190, [R1+0x8d4] ;  /* 0x0008d40001be7983 */ /* 0x001f220000300800 */
[----:B--2---:R-:W-:-:S05]  /*21950*/  IADD3 R191, P4, R191, UR18, RZ ;  /* 0x00000012bfbf7c10 */ /* 0x004fca000ff9e0ff */
[----:B------:R0:W-:Y:S04]  /*21960*/  STL [R1+0x90c], R191 ;  /* 0x00090cbf01007387 */ /* 0x0001e80000100800 */
[----:B0-----:R-:W2:Y:S01]  /*21970*/  LDL.LU R191, [R1+0x8f8] ;  /* 0x0008f80001bf7983 */ /* 0x001ea20000300800 */
[----:B------:R-:W-:Y:S02]  /*21980*/  IADD3.X R168, R168, UR19, RZ, P5, !PT ;  /* 0x00000013a8a87c10 */ /* 0x000fe4000affe4ff */
[----:B------:R-:W-:Y:S02]  /*21990*/  IADD3 R164, P5, R164, UR18, RZ ;  /* 0x00000012a4a47c10 */ /* 0x000fe4000ffbe0ff */
[----:B------:R-:W-:Y:S01]  /*219a0*/  IADD3.X R160, R160, UR19, RZ, P6, !PT ;  /* 0x00000013a0a07c10 */ /* 0x000fe2000b7fe4ff */
[----:B------:R-:W-:Y:S01]  /*219b0*/  STL [R1+0x938], R172 ;  /* 0x000938ac01007387 */ /* 0x000fe20000100800 */
[----:B---3--:R-:W-:-:S03]  /*219c0*/  IADD3 R156, P6, R156, UR18, RZ ;  /* 0x000000129c9c7c10 */ /* 0x008fc6000ffde0ff */
[----:B------:R-:W-:Y:S01]  /*219d0*/  STL [R1+0x930], R168 ;  /* 0x000930a801007387 */ /* 0x000fe20000100800 */
[----:B------:R-:W-:-:S03]  /*219e0*/  IADD3.X R152, R152, UR19, RZ, P1, !PT ;  /* 0x0000001398987c10 */ /* 0x000fc60008ffe4ff */
[----:B------:R-:W-:Y:S01]  /*219f0*/  STL [R1+0x904], R164 ;  /* 0x000904a401007387 */ /* 0x000fe20000100800 */
[----:B------:R-:W-:-:S03]  /*21a00*/  IADD3 R20, P1, R20, UR18, RZ ;  /* 0x0000001214147c10 */ /* 0x000fc6000ff3e0ff */
[----:B------:R-:W-:Y:S01]  /*21a10*/  STL [R1+0x928], R160 ;  /* 0x000928a001007387 */ /* 0x000fe20000100800 */
[----:B------:R-:W-:-:S03]  /*21a20*/  IADD3.X R12, R12, UR19, RZ, P2, !PT ;  /* 0x000000130c0c7c10 */ /* 0x000fc600097fe4ff */
[----:B------:R-:W-:Y:S04]  /*21a30*/  STL [R1+0x8fc], R156 ;  /* 0x0008fc9c01007387 */ /* 0x000fe80000100800 */
[----:B------:R-:W3:Y:S04]  /*21a40*/  LDL.LU R212, [R1+0x8cc] ;  /* 0x0008cc0001d47983 */ /* 0x000ee80000300800 */
[----:B------:R-:W-:Y:S04]  /*21a50*/  STL [R1+0x920], R152 ;  /* 0x0009209801007387 */ /* 0x000fe80000100800 */
[----:B------:R0:W-:Y:S04]  /*21a60*/  STL [R1+0x918], R12 ;  /* 0x0009180c01007387 */ /* 0x0001e80000100800 */
[----:B------:R-:W-:Y:S04]  /*21a70*/  STL [R1+0x8f4], R20 ;  /* 0x0008f41401007387 */ /* 0x000fe80000100800 */
[----:B0-----:R-:W3:Y:S01]  /*21a80*/  LDL.LU R12, [R1+0x8f0] ;  /* 0x0008f000010c7983 */ /* 0x001ee20000300800 */
[----:B----4-:R-:W-:-:S05]  /*21a90*/  IADD3 R16, P2, R16, UR18, RZ ;  /* 0x0000001210107c10 */ /* 0x010fca000ff5e0ff */
[----:B------:R0:W-:Y:S04]  /*21aa0*/  STL [R1+0x8ec], R16 ;  /* 0x0008ec1001007387 */ /* 0x0001e80000100800 */
[----:B0-----:R-:W4:Y:S01]  /*21ab0*/  LDL.LU R16, [R1+0x8c4] ;  /* 0x0008c40001107983 */ /* 0x001f220000300800 */
[----:B------:R-:W-:-:S05]  /*21ac0*/  IADD3.X R189, R189, UR19, RZ, P3, !PT ;  /* 0x00000013bdbd7c10 */ /* 0x000fca0009ffe4ff */
[----:B------:R0:W-:Y:S04]  /*21ad0*/  STL [R1+0x910], R189 ;  /* 0x000910bd01007387 */ /* 0x0001e80000100800 */
[----:B0-----:R-:W4:Y:S01]  /*21ae0*/  LDL.LU R189, [R1+0x8e8] ;  /* 0x0008e80001bd7983 */ /* 0x001f220000300800 */
[----:B------:R-:W-:-:S03]  /*21af0*/  IADD3 R199, P3, R199, UR18, RZ ;  /* 0x00000012c7c77c10 */ /* 0x000fc6000ff7e0ff */
[----:B------:R-:W4:Y:S04]  /*21b00*/  LDL.LU R206, [R1+0x8bc] ;  /* 0x0008bc0001ce7983 */ /* 0x000f280000300800 */
[----:B------:R-:W4:Y:S04]  /*21b10*/  LDL.LU R198, [R1+0x8e0] ;  /* 0x0008e00001c67983 */ /* 0x000f280000300800 */
[----:B------:R-:W4:Y:S04]  /*21b20*/  LDL.LU R188, [R1+0x8b4] ;  /* 0x0008b40001bc7983 */ /* 0x000f280000300800 */
[----:B------:R0:W-:Y:S04]  /*21b30*/  STL [R1+0x8e4], R199 ;  /* 0x0008e4c701007387 */ /* 0x0001e80000100800 */
[----:B------:R-:W4:Y:S04]  /*21b40*/  LDL.LU R184, [R1+0x8d8] ;  /* 0x0008d80001b87983 */ /* 0x000f280000300800 */
[----:B------:R-:W4:Y:S04]  /*21b50*/  LDL.LU R180, [R1+0x8ac] ;  /* 0x0008ac0001b47983 */ /* 0x000f280000300800 */
[----:B0-----:R-:W4:Y:S01]  /*21b60*/  LDL.LU R199, [R1+0x8d0] ;  /* 0x0008d00001c77983 */ /* 0x001f220000300800 */
[----:B------:R-:W-:-:S05]  /*21b70*/  IADD3.X R207, R207, UR19, RZ, P4, !PT ;  /* 0x00000013cfcf7c10 */ /* 0x000fca000a7fe4ff */
        /* <DEDUP_REMOVED lines=20> */
[----:B------:R-:W2:Y:S04]  /*21cc0*/  LDL.LU R20, [R1+0x8a0] ;  /* 0x0008a00001147983 */ /* 0x000ea80000300800 */
[----:B0-----:R-:W2:Y:S01]  /*21cd0*/  LDL.LU R191, [R1+0x874] ;  /* 0x0008740001bf7983 */ /* 0x001ea20000300800 */
[----:B---3--:R-:W-:-:S02]  /*21ce0*/  IADD3 R212, P6, R212, UR18, RZ ;  /* 0x00000012d4d47c10 */ /* 0x008fc4000ffde0ff */
[----:B------:R-:W-:-:S05]  /*21cf0*/  IADD3.X R12, R12, UR19, RZ, P1, !PT ;  /* 0x000000130c0c7c10 */ /* 0x000fca0008ffe4ff */
[----:B------:R0:W-:Y:S04]  /*21d00*/  STL [R1+0x8f0], R12 ;  /* 0x0008f00c01007387 */ /* 0x0001e80000100800 */
[----:B0-----:R-:W3:Y:S04]  /*21d10*/  LDL.LU R12, [R1+0x898] ;  /* 0x00089800010c7983 */ /* 0x001ee80000300800 */
[----:B------:R-:W-:Y:S01]  /*21d20*/  STL [R1+0x8cc], R212 ;  /* 0x0008ccd401007387 */ /* 0x000fe20000100800 */
[----:B----4-:R-:W-:-:S05]  /*21d30*/  IADD3 R16, P1, R16, UR18, RZ ;  /* 0x0000001210107c10 */ /* 0x010fca000ff3e0ff */
[----:B------:R0:W-:Y:S04]  /*21d40*/  STL [R1+0x8c4], R16 ;  /* 0x0008c41001007387 */ /* 0x0001e80000100800 */
        /* <DEDUP_REMOVED lines=10> */
[----:B------:R-:W-:Y:S02]  /*21df0*/  IADD3 R180, P4, R180, UR18, RZ ;  /* 0x00000012b4b47c10 */ /* 0x000fe4000ff9e0ff */
[----:B------:R-:W-:Y:S01]  /*21e00*/  IADD3.X R199, R199, UR19, RZ, P5, !PT ;  /* 0x00000013c7c77c10 */ /* 0x000fe2000affe4ff */
[----:B------:R-:W-:Y:S04]  /*21e10*/  STL [R1+0x8b4], R188 ;  /* 0x0008b4bc01007387 */ /* 0x000fe80000100800 */
[----:B------:R0:W-:Y:S04]  /*21e20*/  STL [R1+0x8d0], R199 ;  /* 0x0008d0c701007387 */ /* 0x0001e80000100800 */
[----:B------:R-:W-:Y:S04]  /*21e30*/  STL [R1+0x8d8], R184 ;  /* 0x0008d8b801007387 */ /* 0x000fe80000100800 */
[----:B0-----:R-:W4:Y:S01]  /*21e40*/  LDL.LU R199, [R1+0x864] ;  /* 0x0008640001c77983 */ /* 0x001f220000300800 */
[----:B------:R-:W-:-:S03]  /*21e50*/  IADD3 R207, P5, R207, UR18, RZ ;  /* 0x00000012cfcf7c10 */ /* 0x000fc6000ffbe0ff */
[----:B------:R-:W-:Y:S01]  /*21e60*/  STL [R1+0x8ac], R180 ;  /* 0x0008acb401007387 */ /* 0x000fe20000100800 */
[----:B------:R-:W-:-:S03]  /*21e70*/  IADD3.X R176, R176, UR19, RZ, P6, !PT ;  /* 0x00000013b0b07c10 */ /* 0x000fc6000b7fe4ff */
[----:B------:R0:W-:Y:S04]  /*21e80*/  STL [R1+0x8a4], R207 ;  /* 0x0008a4cf01007387 */ /* 0x0001e80000100800 */
[----:B0-----:R-:W4:Y:S01]  /*21e90*/  LDL.LU R207, [R1+0x888] ;  /* 0x0008880001cf7983 */ /* 0x001f220000300800 */
[----:B------:R-:W-:-:S05]  /*21ea0*/  IADD3 R215, P6, R215, UR18, RZ ;  /* 0x00000012d7d77c10 */ /* 0x000fca000ffde0ff */
        /* <DEDUP_REMOVED lines=13> */
[----:B------:R-:W-:Y:S04]  /*21f80*/  STL [R1+0x894], R172 ;  /* 0x000894ac01007387 */ /* 0x000fe80000100800 */
[----:B------:R-:W-:Y:S04]  /*21f90*/  STL [R1+0x88c], R168 ;  /* 0x00088ca801007387 */ /* 0x000fe80000100800 */
[----:B------:R-:W-:Y:S04]  /*21fa0*/  STL [R1+0x8b0], R164 ;  /* 0x0008b0a401007387 */ /* 0x000fe80000100800 */
[----:B------:R-:W-:Y:S01]  /*21fb0*/  STL [R1+0x884], R160 ;  /* 0x000884a001007387 */ /* 0x000fe20000100800 */
[----:B--2---:R-:W-:-:S02]  /*21fc0*/  IADD3.X R156, R156, UR19, RZ, P4, !PT ;  /* 0x000000139c9c7c10 */ /* 0x004fc4000a7fe4ff */
[----:B------:R-:W-:-:S03]  /*21fd0*/  IADD3 R152, P4, R152, UR18, RZ ;  /* 0x0000001298987c10 */ /* 0x000fc6000ff9e0ff */
[----:B------:R-:W-:Y:S01]  /*21fe0*/  STL [R1+0x8a8], R156 ;  /* 0x0008a89c01007387 */ /* 0x000fe20000100800 */
[----:B------:R-:W-:-:S03]  /*21ff0*/  IADD3.X R20, R20, UR19, RZ, P5, !PT ;  /* 0x0000001314147c10 */ /* 0x000fc6000affe4ff */
[----:B------:R-:W2:Y:S01]  /*22000*/  LDL.LU R212, [R1+0x878] ;  /* 0x0008780001d47983 */ /* 0x000ea20000300800 */
[----:B------:R-:W-:-:S03]  /*22010*/  IADD3 R191, P5, R191, UR18, RZ ;  /* 0x00000012bfbf7c10 */ /* 0x000fc6000ffbe0ff */
[----:B------:R-:W-:Y:S04]  /*22020*/  STL [R1+0x87c], R152 ;  /* 0x00087c9801007387 */ /* 0x000fe80000100800 */
[----:B------:R0:W-:Y:S04]  /*22030*/  STL [R1+0x874], R191 ;  /* 0x000874bf01007387 */ /* 0x0001e80000100800 */
[----:B------:R-:W-:Y:S04]  /*22040*/  STL [R1+0x8a0], R20 ;  /* 0x0008a01401007387 */ /* 0x000fe80000100800 */
[----:B0-----:R-:W2:Y:S01]  /*22050*/  LDL.LU R191, [R1+0x84c] ;  /* 0x00084c0001bf7983 */ /* 0x001ea20000300800 */
[----:B---3--:R-:W-:-:S05]  /*22060*/  IADD3.X R12, R12, UR19, RZ, P6, !PT ;  /* 0x000000130c0c7c10 */ /* 0x008fca000b7fe4ff */
[----:B------:R0:W-:Y:S04]  /*22070*/  STL [R1+0x898], R12 ;  /* 0x0008980c01007387 */ /* 0x0001e80000100800 */
[----:B0-----:R-:W3:Y:S01]  /*22080*/  LDL.LU R12, [R1+0x870] ;  /* 0x00087000010c7983 */ /* 0x001ee20000300800 */
[----:B----4-:R-:W-:-:S05]  /*22090*/  IADD3 R16, P6, R16, UR18, RZ ;  /* 0x0000001210107c10 */ /* 0x010fca000ffde0ff */
[----:B------:R0:W-:Y:S04]  /*220a0*/  STL [R1+0x86c], R16 ;  /* 0x00086c1001007387 */ /* 0x0001e80000100800 */
[----:B0-----:R-:W4:Y:S01]  /*220b0*/  LDL.LU R16, [R1+0x844] ;  /* 0x0008440001107983 */ /* 0x001f220000300800 */
[----:B------:R-:W-:-:S03]  /*220c0*/  IADD3.X R189, R189, UR19, RZ, P1, !PT ;  /* 0x00000013bdbd7c10 */ /* 0x000fc60008ffe4ff */
[----:B------:R-:W4:Y:S04]  /*220d0*/  LDL.LU R206, [R1+0x868] ;  /* 0x0008680001ce7983 */ /* 0x000f280000300800 */
        /* <DEDUP_REMOVED lines=15> */
[----:B0-----:R-:W4:Y:S01]  /*221d0*/  LDL.LU R215, [R1+0x81c] ;  /* 0x00081c0001d77983 */ /* 0x001f220000300800 */
[----:B------:R-:W-:-:S03]  /*221e0*/  IADD3.X R223, R223, UR19, RZ, P3, !PT ;  /* 0x00000013dfdf7c10 */ /* 0x000fc60009ffe4ff */
        /* <DEDUP_REMOVED lines=12> */
[----:B--2---:R-:W-:-:S02]  /*222b0*/  IADD3.X R212, R212, UR19, RZ, P4, !PT ;  /* 0x00000013d4d47c10 */ /* 0x004fc4000a7fe4ff */
[----:B------:R-:W-:-:S05]  /*222c0*/  IADD3 R191, P4, R191, UR18, RZ ;  /* 0x00000012bfbf7c10 */ /* 0x000fca000ff9e0ff */
[----:B------:R0:W-:Y:S04]  /*222d0*/  STL [R1+0x84c], R191 ;  /* 0x00084cbf01007387 */ /* 0x0001e80000100800 */
[----:B0-----:R-:W2:Y:S04]  /*222e0*/  LDL.LU R191, [R1+0x7f4] ;  /* 0x0007f40001bf7983 */ /* 0x001ea80000300800 */
[----:B------:R-:W-:Y:S01]  /*222f0*/  STL [R1+0x878], R212 ;  /* 0x000878d401007387 */ /* 0x000fe20000100800 */
[----:B---3--:R-:W-:-:S05]  /*22300*/  IADD3.X R12, R12, UR19, RZ, P5, !PT ;  /* 0x000000130c0c7c10 */ /* 0x008fca000affe4ff */
[----:B------:R0:W-:Y:S04]  /*22310*/  STL [R1+0x870], R12 ;  /* 0x0008700c01007387 */ /* 0x0001e80000100800 */
[----:B0-----:R-:W3:Y:S01]  /*22320*/  LDL.LU R12, [R1+0x818] ;  /* 0x00081800010c7983 */ /* 0x001ee20000300800 */
[----:B----4-:R-:W-:Y:S02]  /*22330*/  IADD3 R16, P5, R16, UR18, RZ ;  /* 0x0000001210107c10 */ /* 0x010fe4000ffbe0ff */
        /* <DEDUP_REMOVED lines=12> */
[----:B------:R-:W-:Y:S04]  /*22400*/  STL [R1+0x834], R184 ;  /* 0x000834b801007387 */ /* 0x000fe80000100800 */
[----:B0-----:R-:W4:Y:S01]  /*22410*/  LDL.LU R189, [R1+0x810] ;  /* 0x0008100001bd7983 */ /* 0x001f220000300800 */
[----:B------:R-:W-:-:S03]  /*22420*/  IADD3.X R199, R199, UR19, RZ, P3, !PT ;  /* 0x00000013c7c77c10 */ /* 0x000fc60009ffe4ff */
[----:B------:R-:W-:Y:S01]  /*22430*/  STL [R1+0x858], R180 ;  /* 0x000858b401007387 */ /* 0x000fe20000100800 */
[----:B------:R-:W-:-:S03]  /*22440*/  IADD3 R176, P3, R176, UR18, RZ ;  /* 0x00000012b0b07c10 */ /* 0x000fc6000ff7e0ff */
[----:B------:R0:W-:Y:S04]  /*22450*/  STL [R1+0x850], R199 ;  /* 0x000850c701007387 */ /* 0x0001e80000100800 */
[----:B0-----:R-:W4:Y:S01]  /*22460*/  LDL.LU R199, [R1+0x7e4] ;  /* 0x0007e40001c77983 */ /* 0x001f220000300800 */
[----:B------:R-:W-:-:S05]  /*22470*/  IADD3.X R207, R207, UR19, RZ, P4, !PT ;  /* 0x00000013cfcf7c10 */ /* 0x000fca000a7fe4ff */
[----:B------:R0:W-:Y:S04]  /*22480*/  STL [R1+0x848], R207 ;  /* 0x000848cf01007387 */ /* 0x0001e80000100800 */
[----:B0-----:R-:W4:Y:S01]  /*22490*/  LDL.LU R207, [R1+0x808] ;  /* 0x0008080001cf7983 */ /* 0x001f220000300800 */
[----:B------:R-:W-:-:S03]  /*224a0*/  IADD3 R215, P4, R215, UR18, RZ ;  /* 0x00000012d7d77c10 */ /* 0x000fc6000ff9e0ff */
[----:B------:R-:W-:Y:S01]  /*224b0*/  STL [R1+0x824], R176 ;  /* 0x000824b001007387 */ /* 0x000fe20000100800 */
[----:B------:R-:W-:-:S03]  /*224c0*/  IADD3.X R172, R172, UR19, RZ, P5, !PT ;  /* 0x00000013acac7c10 */ /* 0x000fc6000affe4ff */
        /* <DEDUP_REMOVED lines=20> */
[----:B------:R-:W-:Y:S04]  /*22610*/  STL [R1+0x7fc], R20 ;  /* 0x0007fc1401007387 */ /* 0x000fe80000100800 */
[----:B0-----:R-:W4:Y:S01]  /*22620*/  LDL.LU R190, [R1+0x7f8] ;  /* 0x0007f80001be7983 */ /* 0x001f220000300800 */
[----:B--2---:R-:W-:-:S05]  /*22630*/  IADD3 R191, P3, R191, UR18, RZ ;  /* 0x00000012bfbf7c10 */ /* 0x004fca000ff7e0ff */
[----:B------:R0:W-:Y:S04]  /*22640*/  STL [R1+0x7f4], R191 ;  /* 0x0007f4bf01007387 */ /* 0x0001e80000100800 */
[----:B0-----:R-:W2:Y:S01]  /*22650*/  LDL.LU R191, [R1+0x7cc] ;  /* 0x0007cc0001bf7983 */ /* 0x001ea20000300800 */
[----:B---3--:R-:W-:-:S05]  /*22660*/  IADD3.X R12, R12, UR19, RZ, P4, !PT ;  /* 0x000000130c0c7c10 */ /* 0x008fca000a7fe4ff */
[----:B------:R0:W-:Y:S04]  /*22670*/  STL [R1+0x818], R12 ;  /* 0x0008180c01007387 */ /* 0x0001e80000100800 */
[----:B0-----:R-:W3:Y:S04]  /*22680*/  LDL.LU R12, [R1+0x7f0] ;  /* 0x0007f000010c7983 */ /* 0x001ee80000300800 */
[----:B------:R-:W3:Y:S04]  /*22690*/  LDL.LU R206, [R1+0x7c4] ;  /* 0x0007c40001ce7983 */ /* 0x000ee80000300800 */
[----:B------:R-:W3:Y:S04]  /*226a0*/  LDL.LU R198, [R1+0x7e8] ;  /* 0x0007e80001c67983 */ /* 0x000ee80000300800 */
[----:B------:R-:W3:Y:S01]  /*226b0*/  LDL.LU R188, [R1+0x7bc] ;  /* 0x0007bc0001bc7983 */ /* 0x000ee20000300800 */
[----:B----4-:R-:W-:-:S05]  /*226c0*/  IADD3 R16, P4, R16, UR18, RZ ;  /* 0x0000001210107c10 */ /* 0x010fca000ff9e0ff */
[----:B------:R-:W-:Y:S04]  /*226d0*/  STL [R1+0x7ec], R16 ;  /* 0x0007ec1001007387 */ /* 0x000fe80000100800 */
[----:B------:R-:W4:Y:S04]  /*226e0*/  LDL.LU R184, [R1+0x7e0] ;  /* 0x0007e00001b87983 */ /* 0x000f280000300800 */
[----:B------:R-:W4:Y:S04]  /*226f0*/  LDL.LU R180, [R1+0x7b4] ;  /* 0x0007b40001b47983 */ /* 0x000f280000300800 */
[----:B------:R-:W4:Y:S01]  /*22700*/  LDL.LU R176, [R1+0x7d8] ;  /* 0x0007d80001b07983 */ /* 0x000f220000300800 */
[----:B------:R-:W-:-:S05]  /*22710*/  IADD3.X R189, R189, UR19, RZ, P5, !PT ;  /* 0x00000013bdbd7c10 */ /* 0x000fca000affe4ff */
[----:B------:R0:W-:Y:S04]  /*22720*/  STL [R1+0x810], R189 ;  /* 0x000810bd01007387 */ /* 0x0001e80000100800 */
[----:B0-----:R-:W4:Y:S01]  /*22730*/  LDL.LU R189, [R1+0x7ac] ;  /* 0x0007ac0001bd7983 */ /* 0x001f220000300800 */
[----:B------:R-:W-:-:S03]  /*22740*/  IADD3 R199, P5, R199, UR18, RZ ;  /* 0x00000012c7c77c10 */ /* 0x000fc6000ffbe0ff */
[----:B------:R-:W4:Y:S04]  /*22750*/  LDL.LU R172, [R1+0x7d0] ;  /* 0x0007d00001ac7983 */ /* 0x000f280000300800 */
[----:B------:R0:W-:Y:S04]  /*22760*/  STL [R1+0x7e4], R199 ;  /* 0x0007e4c701007387 */ /* 0x0001e80000100800 */
[----:B0-----:R-:W4:Y:S01]  /*22770*/  LDL.LU R199, [R1+0x7a4] ;  /* 0x0007a40001c77983 */ /* 0x001f220000300800 */
[----:B------:R-:W-:-:S05]  /*22780*/  IADD3.X R207, R207, UR19, RZ, P6, !PT ;  /* 0x00000013cfcf7c10 */ /* 0x000fca000b7fe4ff */
[----:B------:R0:W-:Y:S04]  /*22790*/  STL [R1+0x808], R207 ;  /* 0x000808cf01007387 */ /* 0x0001e80000100800 */
[----:B0-----:R-:W4:Y:S01]  /*227a0*/  LDL.LU R207, [R1+0x7c8] ;  /* 0x0007c80001cf7983 */ /* 0x001f220000300800 */
[----:B------:R-:W-:-:S03]  /*227b0*/  IADD3 R215, P6, R215, UR18, RZ ;  /* 0x00000012d7d77c10 */ /* 0x000fc6000ffde0ff */
[----:B------:R-:W4:Y:S04]  /*227c0*/  LDL.LU R168, [R1+0x79c] ;  /* 0x00079c0001a87983 */ /* 0x000f280000300800 */
        /* <DEDUP_REMOVED lines=13> */
[----:B------:R0:W-:Y:S04]  /*228a0*/  STL [R1+0x7f8], R190 ;  /* 0x0007f8be01007387 */ /* 0x0001e80000100800 */
[----:B0-----:R-:W4:Y:S04]  /*228b0*/  LDL.LU R190, [R1+0x7a0] ;  /* 0x0007a00001be7983 */ /* 0x001f280000300800 */
[----:B------:R-:W-:Y:S01]  /*228c0*/  STL [R1+0x7d4], R212 ;  /* 0x0007d4d401007387 */ /* 0x000fe20000100800 */
[----:B--2---:R-:W-:-:S05]  /*228d0*/  IADD3 R191, P2, R191, UR18, RZ ;  /* 0x00000012bfbf7c10 */ /* 0x004fca000ff5e0ff */
[----:B------:R0:W-:Y:S04]  /*228e0*/  STL [R1+0x7cc], R191 ;  /* 0x0007ccbf01007387 */ /* 0x0001e80000100800 */
[----:B0-----:R-:W2:Y:S01]  /*228f0*/  LDL.LU R191, [R1+0x774] ;  /* 0x0007740001bf7983 */ /* 0x001ea20000300800 */
[----:B---3--:R-:W-:Y:S02]  /*22900*/  IADD3.X R12, R12, UR19, RZ, P3, !PT ;  /* 0x000000130c0c7c10 */ /* 0x008fe40009ffe4ff */
[----:B------:R-:W-:-:S03]  /*22910*/  IADD3 R206, P3, R206, UR18, RZ ;  /* 0x00000012cece7c10 */ /* 0x000fc6000ff7e0ff */
[----:B------:R0:W-:Y:S01]  /*22920*/  STL [R1+0x7f0], R12 ;  /* 0x0007f00c01007387 */ /* 0x0001e20000100800 */
[----:B------:R-:W-:Y:S02]  /*22930*/  IADD3.X R198, R198, UR19, RZ, P4, !PT ;  /* 0x00000013c6c67c10 */ /* 0x000fe4000a7fe4ff */
[----:B------:R-:W-:Y:S01]  /*22940*/  IADD3 R188, P4, R188, UR18, RZ ;  /* 0x00000012bcbc7c10 */ /* 0x000fe2000ff9e0ff */
[----:B0-----:R-:W3:Y:S04]  /*22950*/  LDL.LU R12, [R1+0x798] ;  /* 0x00079800010c7983 */ /* 0x001ee80000300800 */
[----:B------:R-:W-:Y:S01]  /*22960*/  STL [R1+0x7c4], R206 ;  /* 0x0007c4ce01007387 */ /* 0x000fe20000100800 */
[----:B----4-:R-:W-:-:S03]  /*22970*/  IADD3.X R184, R184, UR19, RZ, P5, !PT ;  /* 0x00000013b8b87c10 */ /* 0x010fc6000affe4ff */
[----:B------:R-:W-:Y:S01]  /*22980*/  STL [R1+0x7e8], R198 ;  /* 0x0007e8c601007387 */ /* 0x000fe20000100800 */
[----:B------:R-:W-:-:S03]  /*22990*/  IADD3 R180, P5, R180, UR18, RZ ;  /* 0x00000012b4b47c10 */ /* 0x000fc6000ffbe0ff */
[----:B------:R-:W-:Y:S01]  /*229a0*/  STL [R1+0x7bc], R188 ;  /* 0x0007bcbc01007387 */ /* 0x000fe20000100800 */
[----:B------:R-:W-:-:S03]  /*229b0*/  IADD3.X R176, R176, UR19, RZ, P6, !PT ;  /* 0x00000013b0b07c10 */ /* 0x000fc6000b7fe4ff */
[----:B------:R-:W-:Y:S04]  /*229c0*/  STL [R1+0x7e0], R184 ;  /* 0x0007e0b801007387 */ /* 0x000fe80000100800 */
[----:B------:R-:W-:Y:S01]  /*229d0*/  STL [R1+0x7b4], R180 ;  /* 0x0007b4b401007387 */ /* 0x000fe20000100800 */
[----:B------:R-:W-:Y:S02]  /*229e0*/  IADD3 R189, P6, R189, UR18, RZ ;  /* 0x00000012bdbd7c10 */ /* 0x000fe4000ffde0ff */
[----:B------:R-:W-:-:S03]  /*229f0*/  IADD3.X R172, R172, UR19, RZ, P1, !PT ;  /* 0x00000013acac7c10 */ /* 0x000fc60008ffe4ff */
[----:B------:R0:W-:Y:S04]  /*22a00*/  STL [R1+0x7ac], R189 ;  /* 0x0007acbd01007387 */ /* 0x0001e80000100800 */
[----:B------:R-:W-:Y:S04]  /*22a10*/  STL [R1+0x7d8], R176 ;  /* 0x0007d8b001007387 */ /* 0x000fe80000100800 */
[----:B0-----:R-:W4:Y:S01]  /*22a20*/  LDL.LU R189, [R1+0x76c] ;  /* 0x00076c0001bd7983 */ /* 0x001f220000300800 */
[----:B------:R-:W-:-:S05]  /*22a30*/  IADD3 R199, P1, R199, UR18, RZ ;  /* 0x00000012c7c77c10 */ /* 0x000fca000ff3e0ff */
[----:B------:R0:W-:Y:S04]  /*22a40*/  STL [R1+0x7a4], R199 ;  /* 0x0007a4c701007387 */ /* 0x0001e80000100800 */
[----:B0-----:R-:W4:Y:S01]  /*22a50*/  LDL.LU R199, [R1+0x790] ;  /* 0x0007900001c77983 */ /* 0x001f220000300800 */
[----:B------:R-:W-:-:S03]  /*22a60*/  IADD3.X R207, R207, UR19, RZ, P2, !PT ;  /* 0x00000013cfcf7c10 */ /* 0x000fc600097fe4ff */
[----:B------:R-:W-:Y:S01]  /*22a70*/  STL [R1+0x7d0], R172 ;  /* 0x0007d0ac01007387 */ /* 0x000fe20000100800 */
[----:B------:R-:W-:-:S03]  /*22a80*/  IADD3 R168, P2, R168, UR18, RZ ;  /* 0x00000012a8a87c10 */ /* 0x000fc6000ff5e0ff */
        /* <DEDUP_REMOVED lines=25> */
[----:B--2---:R-:W-:-:S05]  /*22c20*/  IADD3 R191, P1, R191, UR18, RZ ;  /* 0x00000012bfbf7c10 */ /* 0x004fca000ff3e0ff */
[----:B------:R0:W-:Y:S04]  /*22c30*/  STL [R1+0x774], R191 ;  /* 0x000774bf01007387 */ /* 0x0001e80000100800 */
[----:B0-----:R-:W2:Y:S04]  /*22c40*/  LDL.LU R191, [R1+0x778] ;  /* 0x0007780001bf7983 */ /* 0x001ea80000300800 */
[----:B------:R-:W2:Y:S04]  /*22c50*/  LDL.LU R212, [R1+0x74c] ;  /* 0x00074c0001d47983 */ /* 0x000ea80000300800 */
[----:B------:R-:W2:Y:S04]  /*22c60*/  LDL.LU R206, [R1+0x770] ;  /* 0x0007700001ce7983 */ /* 0x000ea80000300800 */
[----:B------:R-:W2:Y:S01]  /*22c70*/  LDL.LU R198, [R1+0x744] ;  /* 0x0007440001c67983 */ /* 0x000ea20000300800 */
[----:B---3--:R-:W-:-:S05]  /*22c80*/  IADD3.X R12, R12, UR19, RZ, P2, !PT ;  /* 0x000000130c0c7c10 */ /* 0x008fca00097fe4ff */
[----:B------:R0:W-:Y:S04]  /*22c90*/  STL [R1+0x798], R12 ;  /* 0x0007980c01007387 */ /* 0x0001e80000100800 */
[----:B------:R-:W3:Y:S04]  /*22ca0*/  LDL.LU R188, [R1+0x768] ;  /* 0x0007680001bc7983 */ /* 0x000ee80000300800 */
[----:B------:R-:W3:Y:S04]  /*22cb0*/  LDL.LU R184, [R1+0x73c] ;  /* 0x00073c0001b87983 */ /* 0x000ee80000300800 */
[----:B------:R-:W3:Y:S04]  /*22cc0*/  LDL.LU R180, [R1+0x760] ;  /* 0x0007600001b47983 */ /* 0x000ee80000300800 */
[----:B------:R-:W3:Y:S04]  /*22cd0*/  LDL.LU R176, [R1+0x734] ;  /* 0x0007340001b07983 */ /* 0x000ee80000300800 */
[----:B0-----:R-:W3:Y:S04]  /*22ce0*/  LDL.LU R12, [R1+0x758] ;  /* 0x00075800010c7983 */ /* 0x001ee80000300800 */
[----:B------:R-:W3:Y:S01]  /*22cf0*/  LDL.LU R172, [R1+0x72c] ;  /* 0x00072c0001ac7983 */ /* 0x000ee20000300800 */
        /* <DEDUP_REMOVED lines=21> */
[----:B------:R0:W-:Y:S04]  /*22e50*/  STL [R1+0x780], R223 ;  /* 0x000780df01007387 */ /* 0x0001e80000100800 */
[----:B0-----:R-:W4:Y:S01]  /*22e60*/  LDL.LU R223, [R1+0x6fc] ;  /* 0x0006fc0001df7983 */ /* 0x001f220000300800 */
[----:B------:R-:W-:-:S03]  /*22e70*/  IADD3 R190, P5, R190, UR18, RZ ;  /* 0x00000012bebe7c10 */ /* 0x000fc6000ffbe0ff */
[----:B------:R-:W-:Y:S04]  /*22e80*/  STL [R1+0x75c], R214 ;  /* 0x00075cd601007387 */ /* 0x000fe80000100800 */
[----:B------:R0:W-:Y:S04]  /*22e90*/  STL [R1+0x754], R190 ;  /* 0x000754be01007387 */ /* 0x0001e80000100800 */
[----:B0-----:R-:W4:Y:S01]  /*22ea0*/  LDL.LU R190, [R1+0x720] ;  /* 0x0007200001be7983 */ /* 0x001f220000300800 */
[----:B--2---:R-:W-:-:S05]  /*22eb0*/  IADD3.X R191, R191, UR19, RZ, P6, !PT ;  /* 0x00000013bfbf7c10 */ /* 0x004fca000b7fe4ff */
[----:B------:R0:W-:Y:S04]  /*22ec0*/  STL [R1+0x778], R191 ;  /* 0x000778bf01007387 */ /* 0x0001e80000100800 */
[----:B0-----:R-:W2:Y:S01]  /*22ed0*/  LDL.LU R191, [R1+0x6f4] ;  /* 0x0006f40001bf7983 */ /* 0x001ea20000300800 */
[----:B------:R-:W-:Y:S02]  /*22ee0*/  IADD3 R212, P6, R212, UR18, RZ ;  /* 0x00000012d4d47c10 */ /* 0x000fe4000ffde0ff */
[----:B------:R-:W-:Y:S02]  /*22ef0*/  IADD3.X R206, R206, UR19, RZ, P1, !PT ;  /* 0x00000013cece7c10 */ /* 0x000fe40008ffe4ff */
[----:B------:R-:W-:Y:S01]  /*22f00*/  IADD3 R198, P1, R198, UR18, RZ ;  /* 0x00000012c6c67c10 */ /* 0x000fe2000ff3e0ff */
[----:B------:R-:W-:Y:S04]  /*22f10*/  STL [R1+0x74c], R212 ;  /* 0x00074cd401007387 */ /* 0x000fe80000100800 */
[----:B------:R-:W-:Y:S01]  /*22f20*/  STL [R1+0x770], R206 ;  /* 0x000770ce01007387 */ /* 0x000fe20000100800 */
[----:B---3--:R-:W-:-:S03]  /*22f30*/  IADD3.X R188, R188, UR19, RZ, P2, !PT ;  /* 0x00000013bcbc7c10 */ /* 0x008fc600097fe4ff */
[----:B------:R-:W-:Y:S01]  /*22f40*/  STL [R1+0x744], R198 ;  /* 0x000744c601007387 */ /* 0x000fe20000100800 */
[----:B------:R-:W-:-:S03]  /*22f50*/  IADD3 R184, P2, R184, UR18, RZ ;  /* 0x00000012b8b87c10 */ /* 0x000fc6000ff5e0ff */
[----:B------:R-:W-:Y:S01]  /*22f60*/  STL [R1+0x768], R188 ;  /* 0x000768bc01007387 */ /* 0x000fe20000100800 */
[----:B------:R-:W-:-:S03]  /*22f70*/  IADD3.X R180, R180, UR19, RZ, P3, !PT ;  /* 0x00000013b4b47c10 */ /* 0x000fc60009ffe4ff */
[----:B------:R-:W-:Y:S01]  /*22f80*/  STL [R1+0x73c], R184 ;  /* 0x00073cb801007387 */ /* 0x000fe20000100800 */
[----:B------:R-:W-:Y:S02]  /*22f90*/  IADD3 R176, P3, R176, UR18, RZ ;  /* 0x00000012b0b07c10 */ /* 0x000fe4000ff7e0ff */
[----:B------:R-:W-:Y:S02]  /*22fa0*/  IADD3.X R12, R12, UR19, RZ, P4, !PT ;  /* 0x000000130c0c7c10 */ /* 0x000fe4000a7fe4ff */
[----:B------:R-:W-:-:S03]  /*22fb0*/  IADD3 R172, P4, R172, UR18, RZ ;  /* 0x00000012acac7c10 */ /* 0x000fc6000ff9e0ff */
[----:B------:R0:W-:Y:S04]  /*22fc0*/  STL [R1+0x758], R12 ;  /* 0x0007580c01007387 */ /* 0x0001e80000100800 */
[----:B------:R-:W-:Y:S04]  /*22fd0*/  STL [R1+0x760], R180 ;  /* 0x000760b401007387 */ /* 0x000fe80000100800 */
[----:B0-----:R-:W3:Y:S04]  /*22fe0*/  LDL.LU R12, [R1+0x718] ;  /* 0x00071800010c7983 */ /* 0x001ee80000300800 */
[----:B------:R-:W-:Y:S01]  /*22ff0*/  STL [R1+0x734], R176 ;  /* 0x000734b001007387 */ /* 0x000fe20000100800 */
[----:B----4-:R-:W-:-:S05]  /*23000*/  IADD3.X R189, R189, UR19, RZ, P5, !PT ;  /* 0x00000013bdbd7c10 */ /* 0x010fca000affe4ff */
        /* <DEDUP_REMOVED lines=27> */
[----:B------:R-:W-:-:S05]  /*231c0*/  IADD3 R223, P4, R223, UR18, RZ ;  /* 0x00000012dfdf7c10 */ /* 0x000fca000ff9e0ff */
[----:B------:R0:W-:Y:S04]  /*231d0*/  STL [R1+0x6fc], R223 ;  /* 0x0006fcdf01007387 */ /* 0x0001e80000100800 */
[----:B0-----:R-:W4:Y:S01]  /*231e0*/  LDL.LU R223, [R1+0x700] ;  /* 0x0007000001df7983 */ /* 0x001f220000300800 */
[----:B------:R-:W-:-:S05]  /*231f0*/  IADD3.X R190, R190, UR19, RZ, P5, !PT ;  /* 0x00000013bebe7c10 */ /* 0x000fca000affe4ff */
[----:B------:R0:W-:Y:S04]  /*23200*/  STL [R1+0x720], R190 ;  /* 0x000720be01007387 */ /* 0x0001e80000100800 */
[----:B0-----:R-:W4:Y:S04]  /*23210*/  LDL.LU R190, [R1+0x6d4] ;  /* 0x0006d40001be7983 */ /* 0x001f280000300800 */
[----:B------:R-:W4:Y:S04]  /*23220*/  LDL.LU R212, [R1+0x6f8] ;  /* 0x0006f80001d47983 */ /* 0x000f280000300800 */
[----:B------:R-:W4:Y:S04]  /*23230*/  LDL.LU R206, [R1+0x6cc] ;  /* 0x0006cc0001ce7983 */ /* 0x000f280000300800 */
[----:B------:R-:W4:Y:S01]  /*23240*/  LDL.LU R198, [R1+0x6f0] ;  /* 0x0006f00001c67983 */ /* 0x000f220000300800 */
[----:B--2---:R-:W-:-:S05]  /*23250*/  IADD3 R191, P5, R191, UR18, RZ ;  /* 0x00000012bfbf7c10 */ /* 0x004fca000ffbe0ff */
[----:B------:R0:W-:Y:S04]  /*23260*/  STL [R1+0x6f4], R191 ;  /* 0x0006f4bf01007387 */ /* 0x0001e80000100800 */
[----:B------:R-:W2:Y:S04]  /*23270*/  LDL.LU R188, [R1+0x6c4] ;  /* 0x0006c40001bc7983 */ /* 0x000ea80000300800 */
[----:B------:R-:W2:Y:S04]  /*23280*/  LDL.LU R184, [R1+0x6e8] ;  /* 0x0006e80001b87983 */ /* 0x000ea80000300800 */
[----:B------:R-:W2:Y:S04]  /*23290*/  LDL.LU R180, [R1+0x6bc] ;  /* 0x0006bc0001b47983 */ /* 0x000ea80000300800 */
[----:B------:R-:W2:Y:S04]  /*232a0*/  LDL.LU R176, [R1+0x6e0] ;  /* 0x0006e00001b07983 */ /* 0x000ea80000300800 */
[----:B0-----:R-:W2:Y:S04]  /*232b0*/  LDL.LU R191, [R1+0x6b4] ;  /* 0x0006b40001bf7983 */ /* 0x001ea80000300800 */
[----:B------:R-:W2:Y:S01]  /*232c0*/  LDL.LU R172, [R1+0x6d8] ;  /* 0x0006d80001ac7983 */ /* 0x000ea20000300800 */
        /* <DEDUP_REMOVED lines=16> */
[----:B------:R-:W4:Y:S01]  /*233d0*/  LDL.LU R20, [R1+0x68c] ;  /* 0x00068c0001147983 */ /* 0x000f220000300800 */
[----:B------:R-:W-:-:S03]  /*233e0*/  IADD3.X R214, R214, UR19, RZ, P2, !PT ;  /* 0x00000013d6d67c10 */ /* 0x000fc600097fe4ff */
[----:B------:R-:W4:Y:S04]  /*233f0*/  LDL.LU R16, [R1+0x6b0] ;  /* 0x0006b00001107983 */ /* 0x000f280000300800 */
[----:B0-----:R-:W4:Y:S01]  /*23400*/  LDL.LU R207, [R1+0x684] ;  /* 0x0006840001cf7983 */ /* 0x001f220000300800 */
        /* <DEDUP_REMOVED lines=13> */
[----:B------:R-:W-:Y:S04]  /*234e0*/  STL [R1+0x6f8], R212 ;  /* 0x0006f8d401007387 */ /* 0x000fe80000100800 */
[----:B------:R-:W-:Y:S04]  /*234f0*/  STL [R1+0x6cc], R206 ;  /* 0x0006ccce01007387 */ /* 0x000fe80000100800 */
[----:B------:R-:W-:Y:S01]  /*23500*/  STL [R1+0x6f0], R198 ;  /* 0x0006f0c601007387 */ /* 0x000fe20000100800 */
[----:B--2---:R-:W-:-:S02]  /*23510*/  IADD3 R188, P5, R188, UR18, RZ ;  /* 0x00000012bcbc7c10 */ /* 0x004fc4000ffbe0ff */
[----:B------:R-:W-:-:S03]  /*23520*/  IADD3.X R184, R184, UR19, RZ, P6, !PT ;  /* 0x00000013b8b87c10 */ /* 0x000fc6000b7fe4ff */
[----:B------:R-:W-:Y:S01]  /*23530*/  STL [R1+0x6c4], R188 ;  /* 0x0006c4bc01007387 */ /* 0x000fe20000100800 */
[----:B------:R-:W-:Y:S02]  /*23540*/  IADD3 R180, P6, R180, UR18, RZ ;  /* 0x00000012b4b47c10 */ /* 0x000fe4000ffde0ff */
[----:B------:R-:W-:Y:S02]  /*23550*/  IADD3.X R176, R176, UR19, RZ, P1, !PT ;  /* 0x00000013b0b07c10 */ /* 0x000fe40008ffe4ff */
[----:B------:R-:W-:Y:S01]  /*23560*/  IADD3 R191, P1, R191, UR18, RZ ;  /* 0x00000012bfbf7c10 */ /* 0x000fe2000ff3e0ff */
[----:B------:R-:W-:Y:S04]  /*23570*/  STL [R1+0x6e8], R184 ;  /* 0x0006e8b801007387 */ /* 0x000fe80000100800 */
[----:B------:R0:W-:Y:S04]  /*23580*/  STL [R1+0x6b4], R191 ;  /* 0x0006b4bf01007387 */ /* 0x0001e80000100800 */
[----:B------:R-:W-:Y:S04]  /*23590*/  STL [R1+0x6bc], R180 ;  /* 0x0006bcb401007387 */ /* 0x000fe80000100800 */
[----:B0-----:R-:W2:Y:S01]  /*235a0*/  LDL.LU R191, [R1+0x674] ;  /* 0x0006740001bf7983 */ /* 0x001ea20000300800 */
[----:B------:R-:W-:-:S03]  /*235b0*/  IADD3.X R172, R172, UR19, RZ, P2, !PT ;  /* 0x00000013acac7c10 */ /* 0x000fc600097fe4ff */
[----:B------:R-:W-:Y:S01]  /*235c0*/  STL [R1+0x6e0], R176 ;  /* 0x0006e0b001007387 */ /* 0x000fe20000100800 */
[----:B---3--:R-:W-:-:S05]  /*235d0*/  IADD3 R12, P2, R12, UR18, RZ ;  /* 0x000000120c0c7c10 */ /* 0x008fca000ff5e0ff */
[----:B------:R0:W-:Y:S04]  /*235e0*/  STL [R1+0x6ac], R12 ;  /* 0x0006ac0c01007387 */ /* 0x0001e80000100800 */
[----:B0-----:R-:W3:Y:S04]  /*235f0*/  LDL.LU R12, [R1+0x698] ;  /* 0x00069800010c7983 */ /* 0x001ee80000300800 */
[----:B------:R-:W-:Y:S01]  /*23600*/  STL [R1+0x6d8], R172 ;  /* 0x0006d8ac01007387 */ /* 0x000fe20000100800 */
[----:B----4-:R-:W-:Y:S02]  /*23610*/  IADD3.X R189, R189, UR19, RZ, P3, !PT ;  /* 0x00000013bdbd7c10 */ /* 0x010fe40009ffe4ff */
        /* <DEDUP_REMOVED lines=37> */
[----:B------:R-:W4:Y:S04]  /*23870*/  LDL.LU R176, [R1+0x41c] ;  /* 0x00041c0001b07983 */ /* 0x000f280000300800 */
[----:B0-----:R-:W4:Y:S04]  /*23880*/  LDL.LU R190, [R1+0x660] ;  /* 0x0006600001be7983 */ /* 0x001f280000300800 */
[----:B------:R-:W4:Y:S01]  /*23890*/  LDL.LU R172, [R1+0x414] ;  /* 0x0004140001ac7983 */ /* 0x000f220000300800 */
[----:B--2---:R-:W-:-:S05]  /*238a0*/  IADD3 R191, P3, R191, UR18, RZ ;  /* 0x00000012bfbf7c10 */ /* 0x004fca000ff7e0ff */
[----:B------:R0:W-:Y:S04]  /*238b0*/  STL [R1+0x674], R191 ;  /* 0x000674bf01007387 */ /* 0x0001e80000100800 */
[----:B0-----:R-:W2:Y:S01]  /*238c0*/  LDL.LU R191, [R1+0x658] ;  /* 0x0006580001bf7983 */ /* 0x001ea20000300800 */
[----:B---3--:R-:W-:-:S05]  /*238d0*/  IADD3.X R12, R12, UR19, RZ, P4, !PT ;  /* 0x000000130c0c7c10 */ /* 0x008fca000a7fe4ff */
[----:B------:R0:W-:Y:S04]  /*238e0*/  STL [R1+0x698], R12 ;  /* 0x0006980c01007387 */ /* 0x0001e80000100800 */
[----:B0-----:R-:W3:Y:S04]  /*238f0*/  LDL.LU R12, [R1+0x40c] ;  /* 0x00040c00010c7983 */ /* 0x001ee80000300800 */
[----:B------:R-:W3:Y:S01]  /*23900*/  LDL.LU R168, [R1+0x430] ;  /* 0x0004300001a87983 */ /* 0x000ee20000300800 */
        /* <DEDUP_REMOVED lines=9> */
[----:B------:R-:W4:Y:S01]  /*239a0*/  LDL.LU R20, [R1+0x418] ;  /* 0x0004180001147983 */ /* 0x000f220000300800 */
[----:B------:R-:W-:-:S03]  /*239b0*/  IADD3 R214, P5, R214, UR18, RZ ;  /* 0x00000012d6d67c10 */ /* 0x000fc6000ffbe0ff */
[----:B------:R-:W4:Y:S04]  /*239c0*/  LDL.LU R16, [R1+0x3ec] ;  /* 0x0003ec0001107983 */ /* 0x000f280000300800 */
        /* <DEDUP_REMOVED lines=8> */
[----:B------:R-:W-:Y:S02]  /*23a50*/  IADD3.X R223, R223, UR19, RZ, P1, !PT ;  /* 0x00000013dfdf7c10 */ /* 0x000fe40008ffe4ff */
[----:B------:R-:W-:-:S03]  /*23a60*/  IADD3 R212, P1, R212, UR18, RZ ;  /* 0x00000012d4d47c10 */ /* 0x000fc6000ff3e0ff */
[----:B------:R0:W-:Y:S01]  /*23a70*/  STL [R1+0x680], R223 ;  /* 0x000680df01007387 */ /* 0x0001e20000100800 */
[----:B------:R-:W-:Y:S02]  /*23a80*/  IADD3.X R206, R206, UR19, RZ, P2, !PT ;  /* 0x00000013cece7c10 */ /* 0x000fe400097fe4ff */
[----:B------:R-:W-:Y:S01]  /*23a90*/  IADD3 R198, P2, R198, UR18, RZ ;  /* 0x00000012c6c67c10 */ /* 0x000fe2000ff5e0ff */
[----:B0-----:R-:W4:Y:S01]  /*23aa0*/  LDL.LU R223, [R1+0x3dc] ;  /* 0x0003dc0001df7983 */ /* 0x001f220000300800 */
[----:B------:R-:W-:-:S03]  /*23ab0*/  IADD3.X R188, R188, UR19, RZ, P3, !PT ;  /* 0x00000013bcbc7c10 */ /* 0x000fc60009ffe4ff */
[----:B------:R-:W-:Y:S01]  /*23ac0*/  STL [R1+0x434], R212 ;  /* 0x000434d401007387 */ /* 0x000fe20000100800 */
[----:B------:R-:W-:-:S03]  /*23ad0*/  IADD3 R184, P3, R184, UR18, RZ ;  /* 0x00000012b8b87c10 */ /* 0x000fc6000ff7e0ff */
[----:B------:R-:W-:Y:S01]  /*23ae0*/  STL [R1+0x678], R206 ;  /* 0x000678ce01007387 */ /* 0x000fe20000100800 */
[----:B------:R-:W-:-:S03]  /*23af0*/  IADD3.X R180, R180, UR19, RZ, P4, !PT ;  /* 0x00000013b4b47c10 */ /* 0x000fc6000a7fe4ff */
[----:B------:R-:W-:Y:S04]  /*23b00*/  STL [R1+0x42c], R198 ;  /* 0x00042cc601007387 */ /* 0x000fe80000100800 */
[----:B------:R-:W-:Y:S01]  /*23b10*/  STL [R1+0x670], R188 ;  /* 0x000670bc01007387 */ /* 0x000fe20000100800 */
[----:B------:R-:W-:-:S03]  /*23b20*/  IADD3.X R190, R190, UR19, RZ, P5, !PT ;  /* 0x00000013bebe7c10 */ /* 0x000fc6000affe4ff */
[----:B------:R-:W-:Y:S01]  /*23b30*/  STL [R1+0x424], R184 ;  /* 0x000424b801007387 */ /* 0x000fe20000100800 */
[----:B------:R-:W-:-:S03]  /*23b40*/  IADD3 R176, P4, R176, UR18, RZ ;  /* 0x00000012b0b07c10 */ /* 0x000fc6000ff9e0ff */
[----:B------:R0:W-:Y:S04]  /*23b50*/  STL [R1+0x660], R190 ;  /* 0x000660be01007387 */ /* 0x0001e80000100800 */
[----:B------:R-:W-:Y:S04]  /*23b60*/  STL [R1+0x668], R180 ;  /* 0x000668b401007387 */ /* 0x000fe80000100800 */
[----:B0-----:R-:W4:Y:S04]  /*23b70*/  LDL.LU R190, [R1+0x400] ;  /* 0x0004000001be7983 */ /* 0x001f280000300800 */
[----:B------:R-:W-:Y:S01]  /*23b80*/  STL [R1+0x41c], R176 ;  /* 0x00041cb001007387 */ /* 0x000fe20000100800 */
[----:B--2---:R-:W-:-:S05]  /*23b90*/  IADD3.X R191, R191, UR19, RZ, P6, !PT ;  /* 0x00000013bfbf7c10 */ /* 0x004fca000b7fe4ff */
[----:B------:R0:W-:Y:S04]  /*23ba0*/  STL [R1+0x658], R191 ;  /* 0x000658bf01007387 */ /* 0x0001e80000100800 */
[----:B0-----:R-:W2:Y:S01]  /*23bb0*/  LDL.LU R191, [R1+0x3d4] ;  /* 0x0003d40001bf7983 */ /* 0x001ea20000300800 */
[----:B------:R-:W-:-:S05]  /*23bc0*/  IADD3 R172, P5, R172, UR18, RZ ;  /* 0x00000012acac7c10 */ /* 0x000fca000ffbe0ff */
[----:B------:R-:W-:Y:S01]  /*23bd0*/  STL [R1+0x414], R172 ;  /* 0x000414ac01007387 */ /* 0x000fe20000100800 */
[----:B---3--:R-:W-:Y:S02]  /*23be0*/  IADD3 R12, P6, R12, UR18, RZ ;  /* 0x000000120c0c7c10 */ /* 0x008fe4000ffde0ff */
[----:B------:R-:W-:-:S03]  /*23bf0*/  IADD3.X R168, R168, UR19, RZ, P1, !PT ;  /* 0x00000013a8a87c10 */ /* 0x000fc60008ffe4ff */
        /* <DEDUP_REMOVED lines=37> */
[----:B0-----:R-:W4:Y:S01]  /*23e50*/  LDL.LU R223, [R1+0x39c] ;  /* 0x00039c0001df7983 */ /* 0x001f220000300800 */
[----:B------:R-:W-:-:S03]  /*23e60*/  IADD3.X R190, R190, UR19, RZ, P1, !PT ;  /* 0x00000013bebe7c10 */ /* 0x000fc60008ffe4ff */
[----:B------:R-:W4:Y:S04]  /*23e70*/  LDL.LU R172, [R1+0x3c0] ;  /* 0x0003c00001ac7983 */ /* 0x000f280000300800 */
[----:B------:R0:W-:Y:S04]  /*23e80*/  STL [R1+0x400], R190 ;  /* 0x000400be01007387 */ /* 0x0001e80000100800 */
[----:B0-----:R-:W4:Y:S01]  /*23e90*/  LDL.LU R190, [R1+0x394] ;  /* 0x0003940001be7983 */ /* 0x001f220000300800 */
[----:B--2---:R-:W-:-:S05]  /*23ea0*/  IADD3 R191, P1, R191, UR18, RZ ;  /* 0x00000012bfbf7c10 */ /* 0x004fca000ff3e0ff */
[----:B------:R0:W-:Y:S04]  /*23eb0*/  STL [R1+0x3d4], R191 ;  /* 0x0003d4bf01007387 */ /* 0x0001e80000100800 */
[----:B0-----:R-:W2:Y:S04]  /*23ec0*/  LDL.LU R191, [R1+0x3b8] ;  /* 0x0003b80001bf7983 */ /* 0x001ea80000300800 */
[----:B------:R-:W2:Y:S01]  /*23ed0*/  LDL.LU R168, [R1+0x38c] ;  /* 0x00038c0001a87983 */ /* 0x000ea20000300800 */
[----:B---3--:R-:W-:-:S05]  /*23ee0*/  IADD3.X R12, R12, UR19, RZ, P2, !PT ;  /* 0x000000130c0c7c10 */ /* 0x008fca00097fe4ff */
[----:B------:R0:W-:Y:S04]  /*23ef0*/  STL [R1+0x3f8], R12 ;  /* 0x0003f80c01007387 */ /* 0x0001e80000100800 */
[----:B0-----:R-:W3:Y:S04]  /*23f00*/  LDL.LU R12, [R1+0x3b0] ;  /* 0x0003b000010c7983 */ /* 0x001ee80000300800 */
[----:B------:R-:W3:Y:S04]  /*23f10*/  LDL.LU R164, [R1+0x384] ;  /* 0x0003840001a47983 */ /* 0x000ee80000300800 */
[----:B------:R-:W3:Y:S04]  /*23f20*/  LDL.LU R160, [R1+0x3a8] ;  /* 0x0003a80001a07983 */ /* 0x000ee80000300800 */
[----:B------:R-:W3:Y:S01]  /*23f30*/  LDL.LU R156, [R1+0x37c] ;  /* 0x00037c00019c7983 */ /* 0x000ee20000300800 */
[----:B----4-:R-:W-:-:S05]  /*23f40*/  IADD3 R189, P2, R189, UR18, RZ ;  /* 0x00000012bdbd7c10 */ /* 0x010fca000ff5e0ff */
[----:B------:R0:W-:Y:S04]  /*23f50*/  STL [R1+0x3cc], R189 ;  /* 0x0003ccbd01007387 */ /* 0x0001e80000100800 */
[----:B------:R-:W4:Y:S04]  /*23f60*/  LDL.LU R152, [R1+0x3a0] ;  /* 0x0003a00001987983 */ /* 0x000f280000300800 */
[----:B------:R-:W4:Y:S04]  /*23f70*/  LDL.LU R20, [R1+0x374] ;  /* 0x0003740001147983 */ /* 0x000f280000300800 */
[----:B------:R-:W4:Y:S04]  /*23f80*/  LDL.LU R16, [R1+0x398] ;  /* 0x0003980001107983 */ /* 0x000f280000300800 */
[----:B0-----:R-:W4:Y:S01]  /*23f90*/  LDL.LU R189, [R1+0x36c] ;  /* 0x00036c0001bd7983 */ /* 0x001f220000300800 */
[----:B------:R-:W-:-:S02]  /*23fa0*/  IADD3.X R214, R214, UR19, RZ, P3, !PT ;  /* 0x00000013d6d67c10 */ /* 0x000fc40009ffe4ff */
        /* <DEDUP_REMOVED lines=12> */
[----:B0-----:R-:W4:Y:S01]  /*24070*/  LDL.LU R215, [R1+0x388] ;  /* 0x0003880001d77983 */ /* 0x001f220000300800 */
[----:B------:R-:W-:-:S03]  /*24080*/  IADD3 R188, P6, R188, UR18, RZ ;  /* 0x00000012bcbc7c10 */ /* 0x000fc6000ffde0ff */
        /* <DEDUP_REMOVED lines=10> */
[----:B------:R0:W-:Y:S04]  /*24130*/  STL [R1+0x39c], R223 ;  /* 0x00039cdf01007387 */ /* 0x0001e80000100800 */
[----:B------:R-:W-:Y:S04]  /*24140*/  STL [R1+0x3a4], R180 ;  /* 0x0003a4b401007387 */ /* 0x000fe80000100800 */
[----:B0-----:R-:W4:Y:S01]  /*24150*/  LDL.LU R223, [R1+0x35c] ;  /* 0x00035c0001df7983 */ /* 0x001f220000300800 */
[----:B------:R-:W-:-:S03]  /*24160*/  IADD3 R190, P3, R190, UR18, RZ ;  /* 0x00000012bebe7c10 */ /* 0x000fc6000ff7e0ff */
[----:B------:R-:W-:Y:S04]  /*24170*/  STL [R1+0x3c8], R176 ;  /* 0x0003c8b001007387 */ /* 0x000fe80000100800 */
        /* <DEDUP_REMOVED lines=10> */
[----:B------:R-:W-:Y:S02]  /*24220*/  IADD3.X R160, R160, UR19, RZ, P6, !PT ;  /* 0x00000013a0a07c10 */ /* 0x000fe4000b7fe4ff */
[----:B------:R-:W-:Y:S01]  /*24230*/  IADD3 R156, P6, R156, UR18, RZ ;  /* 0x000000129c9c7c10 */ /* 0x000fe2000ffde0ff */
[----:B0-----:R-:W3:Y:S04]  /*24240*/  LDL.LU R12, [R1+0x378] ;  /* 0x00037800010c7983 */ /* 0x001ee80000300800 */
[----:B------:R-:W-:Y:S04]  /*24250*/  STL [R1+0x38c], R168 ;  /* 0x00038ca801007387 */ /* 0x000fe80000100800 */
[----:B------:R-:W-:Y:S04]  /*24260*/  STL [R1+0x384], R164 ;  /* 0x000384a401007387 */ /* 0x000fe80000100800 */
[----:B------:R-:W-:Y:S04]  /*24270*/  STL [R1+0x3a8], R160 ;  /* 0x0003a8a001007387 */ /* 0x000fe80000100800 */
[----:B------:R-:W-:Y:S01]  /*24280*/  STL [R1+0x37c], R156 ;  /* 0x00037c9c01007387 */ /* 0x000fe20000100800 */
[----:B----4-:R-:W-:-:S02]  /*24290*/  IADD3.X R152, R152, UR19, RZ, P1, !PT ;  /* 0x0000001398987c10 */ /* 0x010fc40008ffe4ff */
[----:B------:R-:W-:-:S03]  /*242a0*/  IADD3 R20, P1, R20, UR18, RZ ;  /* 0x0000001214147c10 */ /* 0x000fc6000ff3e0ff */
[----:B------:R-:W-:Y:S01]  /*242b0*/  STL [R1+0x3a0], R152 ;  /* 0x0003a09801007387 */ /* 0x000fe20000100800 */
[----:B------:R-:W-:-:S03]  /*242c0*/  IADD3.X R16, R16, UR19, RZ, P2, !PT ;  /* 0x0000001310107c10 */ /* 0x000fc600097fe4ff */
[----:B------:R-:W4:Y:S01]  /*242d0*/  LDL.LU R214, [R1+0x34c] ;  /* 0x00034c0001d67983 */ /* 0x000f220000300800 */
[----:B------:R-:W-:-:S03]  /*242e0*/  IADD3 R189, P2, R189, UR18, RZ ;  /* 0x00000012bdbd7c10 */ /* 0x000fc6000ff5e0ff */
        /* <DEDUP_REMOVED lines=20> */
[----:B------:R-:W-:-:S03]  /*24430*/  IADD3 R223, P4, R223, UR18, RZ ;  /* 0x00000012dfdf7c10 */ /* 0x000fc6000ff9e0ff */
[----:B------:R-:W4:Y:S04]  /*24440*/  LDL.LU R172, [R1+0x31c] ;  /* 0x00031c0001ac7983 */ /* 0x000f280000300800 */
[----:B------:R0:W-:Y:S04]  /*24450*/  STL [R1+0x35c], R223 ;  /* 0x00035cdf01007387 */ /* 0x0001e80000100800 */
[----:B0-----:R-:W4:Y:S01]  /*24460*/  LDL.LU R223, [R1+0x340] ;  /* 0x0003400001df7983 */ /* 0x001f220000300800 */
[----:B------:R-:W-:-:S05]  /*24470*/  IADD3.X R190, R190, UR19, RZ, P5, !PT ;  /* 0x00000013bebe7c10 */ /* 0x000fca000affe4ff */
[----:B------:R0:W-:Y:S04]  /*24480*/  STL [R1+0x380], R190 ;  /* 0x000380be01007387 */ /* 0x0001e80000100800 */
[----:B0-----:R-:W4:Y:S04]  /*24490*/  LDL.LU R190, [R1+0x314] ;  /* 0x0003140001be7983 */ /* 0x001f280000300800 */
[----:B------:R-:W4:Y:S01]  /*244a0*/  LDL.LU R168, [R1+0x338] ;  /* 0x0003380001a87983 */ /* 0x000f220000300800 */
        /* <DEDUP_REMOVED lines=11> */
[----:B0-----:R-:W3:Y:S01]  /*24560*/  LDL.LU R12, [R1+0x318] ;  /* 0x00031800010c7983 */ /* 0x001ee20000300800 */
[----:B----4-:R-:W-:-:S02]  /*24570*/  IADD3 R214, P6, R214, UR18, RZ ;  /* 0x00000012d6d67c10 */ /* 0x010fc4000ffde0ff */
[----:B------:R-:W-:-:S05]  /*24580*/  IADD3.X R189, R189, UR19, RZ, P1, !PT ;  /* 0x00000013bdbd7c10 */ /* 0x000fca0008ffe4ff */
[----:B------:R0:W-:Y:S04]  /*24590*/  STL [R1+0x370], R189 ;  /* 0x000370bd01007387 */ /* 0x0001e80000100800 */
[----:B0-----:R-:W4:Y:S04]  /*245a0*/  LDL.LU R189, [R1+0x2ec] ;  /* 0x0002ec0001bd7983 */ /* 0x001f280000300800 */
[----:B------:R-:W-:Y:S01]  /*245b0*/  STL [R1+0x34c], R214 ;  /* 0x00034cd601007387 */ /* 0x000fe20000100800 */
[----:B------:R-:W-:-:S05]  /*245c0*/  IADD3 R199, P1, R199, UR18, RZ ;  /* 0x00000012c7c77c10 */ /* 0x000fca000ff3e0ff */
        /* <DEDUP_REMOVED lines=18> */
[----:B------:R0:W-:Y:S01]  /*246f0*/  STL [R1+0x348], R215 ;  /* 0x000348d701007387 */ /* 0x0001e20000100800 */
[----:B------:R-:W-:-:S03]  /*24700*/  IADD3 R172, P6, R172, UR18, RZ ;  /* 0x00000012acac7c10 */ /* 0x000fc6000ffde0ff */
[----:B------:R-:W-:Y:S04]  /*24710*/  STL [R1+0x350], R180 ;  /* 0x000350b401007387 */ /* 0x000fe80000100800 */
[----:B0-----:R-:W4:Y:S01]  /*24720*/  LDL.LU R215, [R1+0x308] ;  /* 0x0003080001d77983 */ /* 0x001f220000300800 */
[----:B------:R-:W-:-:S03]  /*24730*/  IADD3.X R223, R223, UR19, RZ, P1, !PT ;  /* 0x00000013dfdf7c10 */ /* 0x000fc60008ffe4ff */
[----:B------:R-:W-:Y:S04]  /*24740*/  STL [R1+0x324], R176 ;  /* 0x000324b001007387 */ /* 0x000fe80000100800 */
        /* <DEDUP_REMOVED lines=13> */
[----:B------:R-:W-:Y:S04]  /*24820*/  STL [R1+0x338], R168 ;  /* 0x000338a801007387 */ /* 0x000fe80000100800 */
[----:B------:R-:W-:Y:S04]  /*24830*/  STL [R1+0x330], R164 ;  /* 0x000330a401007387 */ /* 0x000fe80000100800 */
[----:B------:R-:W-:Y:S01]  /*24840*/  STL [R1+0x304], R160 ;  /* 0x000304a001007387 */ /* 0x000fe20000100800 */
[----:B---3--:R-:W-:-:S03]  /*24850*/  IADD3 R152, P4, R152, UR18, RZ ;  /* 0x0000001298987c10 */ /* 0x008fc6000ff9e0ff */
[----:B------:R-:W-:Y:S01]  /*24860*/  STL [R1+0x328], R156 ;  /* 0x0003289c01007387 */ /* 0x000fe20000100800 */
[----:B------:R-:W-:-:S03]  /*24870*/  IADD3.X R20, R20, UR19, RZ, P5, !PT ;  /* 0x0000001314147c10 */ /* 0x000fc6000affe4ff */
[----:B------:R-:W-:Y:S01]  /*24880*/  STL [R1+0x2fc], R152 ;  /* 0x0002fc9801007387 */ /* 0x000fe20000100800 */
[----:B------:R-:W-:-:S03]  /*24890*/  IADD3 R16, P5, R16, UR18, RZ ;  /* 0x0000001210107c10 */ /* 0x000fc6000ffbe0ff */
[----:B------:R-:W3:Y:S01]  /*248a0*/  LDL.LU R212, [R1+0x2f8] ;  /* 0x0002f80001d47983 */ /* 0x000ee20000300800 */
[----:B------:R-:W-:-:S03]  /*248b0*/  IADD3.X R12, R12, UR19, RZ, P6, !PT ;  /* 0x000000130c0c7c10 */ /* 0x000fc6000b7fe4ff */
[----:B------:R-:W-:Y:S04]  /*248c0*/  STL [R1+0x320], R20 ;  /* 0x0003201401007387 */ /* 0x000fe80000100800 */
[----:B------:R0:W-:Y:S04]  /*248d0*/  STL [R1+0x2f4], R16 ;  /* 0x0002f41001007387 */ /* 0x0001e80000100800 */
[----:B0-----:R-:W3:Y:S04]  /*248e0*/  LDL.LU R16, [R1+0x2cc] ;  /* 0x0002cc0001107983 */ /* 0x001ee80000300800 */
[----:B------:R0:W-:Y:S04]  /*248f0*/  STL [R1+0x318], R12 ;  /* 0x0003180c01007387 */ /* 0x0001e80000100800 */
[----:B0-----:R-:W3:Y:S01]  /*24900*/  LDL.LU R12, [R1+0x2f0] ;  /* 0x0002f000010c7983 */ /* 0x001ee20000300800 */
[----:B----4-:R-:W-:-:S05]  /*24910*/  IADD3 R189, P6, R189, UR18, RZ ;  /* 0x00000012bdbd7c10 */ /* 0x010fca000ffde0ff */
[----:B------:R0:W-:Y:S04]  /*24920*/  STL [R1+0x2ec], R189 ;  /* 0x0002ecbd01007387 */ /* 0x0001e80000100800 */
[----:B0-----:R-:W4:Y:S04]  /*24930*/  LDL.LU R189, [R1+0x2c4] ;  /* 0x0002c40001bd7983 */ /* 0x001f280000300800 */
[----:B------:R-:W4:Y:S01]  /*24940*/  LDL.LU R206, [R1+0x2e8] ;  /* 0x0002e80001ce7983 */ /* 0x000f220000300800 */
[----:B------:R-:W-:-:S05]  /*24950*/  IADD3.X R199, R199, UR19, RZ, P1, !PT ;  /* 0x00000013c7c77c10 */ /* 0x000fca0008ffe4ff */
[----:B------:R0:W-:Y:S04]  /*24960*/  STL [R1+0x310], R199 ;  /* 0x000310c701007387 */ /* 0x0001e80000100800 */
[----:B------:R-:W4:Y:S04]  /*24970*/  LDL.LU R198, [R1+0x2bc] ;  /* 0x0002bc0001c67983 */ /* 0x000f280000300800 */
[----:B------:R-:W4:Y:S01]  /*24980*/  LDL.LU R188, [R1+0x2e0] ;  /* 0x0002e00001bc7983 */ /* 0x000f220000300800 */
[----:B------:R-:W-:-:S05]  /*24990*/  IADD3 R207, P1, R207, UR18, RZ ;  /* 0x00000012cfcf7c10 */ /* 0x000fca000ff3e0ff */
[----:B------:R1:W-:Y:S04]  /*249a0*/  STL [R1+0x2e4], R207 ;  /* 0x0002e4cf01007387 */ /* 0x0003e80000100800 */
[----:B------:R-:W4:Y:S04]  /*249b0*/  LDL.LU R184, [R1+0x2b4] ;  /* 0x0002b40001b87983 */ /* 0x000f280000300800 */
[----:B------:R-:W4:Y:S04]  /*249c0*/  LDL.LU R180, [R1+0x2d8] ;  /* 0x0002d80001b47983 */ /* 0x000f280000300800 */
[----:B0-----:R-:W4:Y:S04]  /*249d0*/  LDL.LU R199, [R1+0x2ac] ;  /* 0x0002ac0001c77983 */ /* 0x001f280000300800 */
[----:B-1----:R-:W4:Y:S04]  /*249e0*/  LDL.LU R207, [R1+0x2d0] ;  /* 0x0002d00001cf7983 */ /* 0x002f280000300800 */
[----:B------:R-:W4:Y:S01]  /*249f0*/  LDL.LU R176, [R1+0x2a4] ;  /* 0x0002a40001b07983 */ /* 0x000f220000300800 */
        /* <DEDUP_REMOVED lines=18> */
[----:B0-----:R-:W2:Y:S01]  /*24b20*/  LDL.LU R191, [R1+0x2a0] ;  /* 0x0002a00001bf7983 */ /* 0x001ea20000300800 */
[----:B---3--:R-:W-:-:S02]  /*24b30*/  IADD3.X R212, R212, UR19, RZ, P4, !PT ;  /* 0x00000013d4d47c10 */ /* 0x008fc4000a7fe4ff */
[----:B------:R-:W-:-:S05]  /*24b40*/  IADD3 R16, P4, R16, UR18, RZ ;  /* 0x0000001210107c10 */ /* 0x000fca000ff9e0ff */
[----:B------:R0:W-:Y:S01]  /*24b50*/  STL [R1+0x2cc], R16 ;  /* 0x0002cc1001007387 */ /* 0x0001e20000100800 */
[----:B------:R-:W-:-:S03]  /*24b60*/  IADD3.X R12, R12, UR19, RZ, P5, !PT ;  /* 0x000000130c0c7c10 */ /* 0x000fc6000affe4ff */
[----:B0-----:R-:W3:Y:S04]  /*24b70*/  LDL.LU R16, [R1+0x274] ;  /* 0x0002740001107983 */ /* 0x001ee80000300800 */
[----:B------:R-:W-:Y:S04]  /*24b80*/  STL [R1+0x2f8], R212 ;  /* 0x0002f8d401007387 */ /* 0x000fe80000100800 */
[----:B------:R0:W-:Y:S04]  /*24b90*/  STL [R1+0x2f0], R12 ;  /* 0x0002f00c01007387 */ /* 0x0001e80000100800 */
[----:B0-----:R-:W3:Y:S01]  /*24ba0*/  LDL.LU R12, [R1+0x298] ;  /* 0x00029800010c7983 */ /* 0x001ee20000300800 */
[----:B----4-:R-:W-:-:S02]  /*24bb0*/  IADD3 R189, P5, R189, UR18, RZ ;  /* 0x00000012bdbd7c10 */ /* 0x010fc4000ffbe0ff */
[----:B------:R-:W-:-:S03]  /*24bc0*/  IADD3.X R206, R206, UR19, RZ, P6, !PT ;  /* 0x00000013cece7c10 */ /* 0x000fc6000b7fe4ff */
[----:B------:R0:W-:Y:S04]  /*24bd0*/  STL [R1+0x2c4], R189 ;  /* 0x0002c4bd01007387 */ /* 0x0001e80000100800 */
[----:B0-----:R-:W4:Y:S04]  /*24be0*/  LDL.LU R189, [R1+0x26c] ;  /* 0x00026c0001bd7983 */ /* 0x001f280000300800 */
[----:B------:R-:W-:Y:S01]  /*24bf0*/  STL [R1+0x2e8], R206 ;  /* 0x0002e8ce01007387 */ /* 0x000fe20000100800 */
[----:B------:R-:W-:Y:S02]  /*24c00*/  IADD3 R198, P6, R198, UR18, RZ ;  /* 0x00000012c6c67c10 */ /* 0x000fe4000ffde0ff */
[----:B------:R-:W-:-:S03]  /*24c10*/  IADD3.X R188, R188, UR19, RZ, P1, !PT ;  /* 0x00000013bcbc7c10 */ /* 0x000fc60008ffe4ff */
[----:B------:R-:W-:Y:S04]  /*24c20*/  STL [R1+0x2bc], R198 ;  /* 0x0002bcc601007387 */ /* 0x000fe80000100800 */
[----:B------:R-:W-:Y:S01]  /*24c30*/  STL [R1+0x2e0], R188 ;  /* 0x0002e0bc01007387 */ /* 0x000fe20000100800 */
[----:B------:R-:W-:Y:S02]  /*24c40*/  IADD3 R184, P1, R184, UR18, RZ ;  /* 0x00000012b8b87c10 */ /* 0x000fe4000ff3e0ff */
[----:B------:R-:W-:Y:S02]  /*24c50*/  IADD3.X R180, R180, UR19, RZ, P2, !PT ;  /* 0x00000013b4b47c10 */ /* 0x000fe400097fe4ff */
[----:B------:R-:W-:Y:S02]  /*24c60*/  IADD3 R199, P2, R199, UR18, RZ ;  /* 0x00000012c7c77c10 */ /* 0x000fe4000ff5e0ff */
[----:B------:R-:W-:-:S03]  /*24c70*/  IADD3.X R207, R207, UR19, RZ, P3, !PT ;  /* 0x00000013cfcf7c10 */ /* 0x000fc60009ffe4ff */
[----:B------:R0:W-:Y:S04]  /*24c80*/  STL [R1+0x2ac], R199 ;  /* 0x0002acc701007387 */ /* 0x0001e80000100800 */
[----:B------:R-:W-:Y:S01]  /*24c90*/  STL [R1+0x2b4], R184 ;  /* 0x0002b4b801007387 */ /* 0x000fe20000100800 */
[----:B------:R-:W-:-:S03]  /*24ca0*/  IADD3 R176, P3, R176, UR18, RZ ;  /* 0x00000012b0b07c10 */ /* 0x000fc6000ff7e0ff */
[----:B0-----:R-:W4:Y:S04]  /*24cb0*/  LDL.LU R199, [R1+0x290] ;  /* 0x0002900001c77983 */ /* 0x001f280000300800 */
[----:B------:R-:W-:Y:S04]  /*24cc0*/  STL [R1+0x2d8], R180 ;  /* 0x0002d8b401007387 */ /* 0x000fe80000100800 */
        /* <DEDUP_REMOVED lines=18> */
[----:B------:R-:W-:Y:S04]  /*24df0*/  STL [R1+0x28c], R164 ;  /* 0x00028ca401007387 */ /* 0x000fe80000100800 */
[----:B------:R-:W-:Y:S01]  /*24e00*/  STL [R1+0x2b0], R160 ;  /* 0x0002b0a001007387 */ /* 0x000fe20000100800 */
[----:B--2---:R-:W-:-:S02]  /*24e10*/  IADD3 R156, P1, R156, UR18, RZ ;  /* 0x000000129c9c7c10 */ /* 0x004fc4000ff3e0ff */
[----:B------:R-:W-:-:S03]  /*24e20*/  IADD3.X R152, R152, UR19, RZ, P2, !PT ;  /* 0x0000001398987c10 */ /* 0x000fc600097fe4ff */
[----:B------:R-:W-:Y:S01]  /*24e30*/  STL [R1+0x284], R156 ;  /* 0x0002849c01007387 */ /* 0x000fe20000100800 */
[----:B------:R-:W-:-:S03]  /*24e40*/  IADD3 R20, P2, R20, UR18, RZ ;  /* 0x0000001214147c10 */ /* 0x000fc6000ff5e0ff */
[----:B------:R-:W2:Y:S01]  /*24e50*/  LDL.LU R212, [R1+0x254] ;  /* 0x0002540001d47983 */ /* 0x000ea20000300800 */
[----:B------:R-:W-:-:S03]  /*24e60*/  IADD3.X R191, R191, UR19, RZ, P3, !PT ;  /* 0x00000013bfbf7c10 */ /* 0x000fc60009ffe4ff */
[----:B------:R-:W-:Y:S04]  /*24e70*/  STL [R1+0x2a8], R152 ;  /* 0x0002a89801007387 */ /* 0x000fe80000100800 */
[----:B------:R0:W-:Y:S04]  /*24e80*/  STL [R1+0x2a0], R191 ;  /* 0x0002a0bf01007387 */ /* 0x0001e80000100800 */
[----:B------:R-:W-:Y:S04]  /*24e90*/  STL [R1+0x27c], R20 ;  /* 0x00027c1401007387 */ /* 0x000fe80000100800 */
[----:B0-----:R-:W2:Y:S01]  /*24ea0*/  LDL.LU R191, [R1+0x278] ;  /* 0x0002780001bf7983 */ /* 0x001ea20000300800 */
[----:B---3--:R-:W-:-:S05]  /*24eb0*/  IADD3 R16, P3, R16, UR18, RZ ;  /* 0x0000001210107c10 */ /* 0x008fca000ff7e0ff */
[----:B------:R0:W-:Y:S04]  /*24ec0*/  STL [R1+0x274], R16 ;  /* 0x0002741001007387 */ /* 0x0001e80000100800 */
[----:B0-----:R-:W3:Y:S01]  /*24ed0*/  LDL.LU R16, [R1+0x24c] ;  /* 0x00024c0001107983 */ /* 0x001ee20000300800 */
[----:B------:R-:W-:-:S05]  /*24ee0*/  IADD3.X R12, R12, UR19, RZ, P4, !PT ;  /* 0x000000130c0c7c10 */ /* 0x000fca000a7fe4ff */
        /* <DEDUP_REMOVED lines=33> */
[----:B--2---:R-:W-:-:S05]  /*25100*/  IADD3.X R191, R191, UR19, RZ, P2, !PT ;  /* 0x00000013bfbf7c10 */ /* 0x004fca00097fe4ff */
[----:B------:R0:W-:Y:S04]  /*25110*/  STL [R1+0x278], R191 ;  /* 0x000278bf01007387 */ /* 0x0001e80000100800 */
[----:B0-----:R-:W2:Y:S01]  /*25120*/  LDL.LU R191, [R1+0x220] ;  /* 0x0002200001bf7983 */ /* 0x001ea20000300800 */
[----:B------:R-:W-:-:S05]  /*25130*/  IADD3 R212, P1, R212, UR18, RZ ;  /* 0x00000012d4d47c10 */ /* 0x000fca000ff3e0ff */
[----:B------:R-:W-:Y:S01]  /*25140*/  STL [R1+0x254], R212 ;  /* 0x000254d401007387 */ /* 0x000fe20000100800 */
[----:B---3--:R-:W-:-:S05]  /*25150*/  IADD3 R16, P2, R16, UR18, RZ ;  /* 0x0000001210107c10 */ /* 0x008fca000ff5e0ff */
[----:B------:R0:W-:Y:S04]  /*25160*/  STL [R1+0x24c], R16 ;  /* 0x00024c1001007387 */ /* 0x0001e80000100800 */
[----:B0-----:R-:W3:Y:S01]  /*25170*/  LDL.LU R16, [R1+0x1f4] ;  /* 0x0001f40001107983 */ /* 0x001ee20000300800 */
[----:B------:R-:W-:Y:S02]  /*25180*/  IADD3.X R12, R12, UR19, RZ, P3, !PT ;  /* 0x000000130c0c7c10 */ /* 0x000fe40009ffe4ff */
        /* <DEDUP_REMOVED lines=8> */
[----:B------:R-:W-:Y:S02]  /*25210*/  IADD3 R180, P5, R180, UR18, RZ ;  /* 0x00000012b4b47c10 */ /* 0x000fe4000ffbe0ff */
[----:B------:R-:W-:Y:S01]  /*25220*/  IADD3.X R189, R189, UR19, RZ, P6, !PT ;  /* 0x00000013bdbd7c10 */ /* 0x000fe2000b7fe4ff */
[----:B------:R-:W-:Y:S04]  /*25230*/  STL [R1+0x23c], R188 ;  /* 0x00023cbc01007387 */ /* 0x000fe80000100800 */
[----:B------:R0:W-:Y:S04]  /*25240*/  STL [R1+0x258], R189 ;  /* 0x000258bd01007387 */ /* 0x0001e80000100800 */
[----:B------:R-:W-:Y:S04]  /*25250*/  STL [R1+0x260], R184 ;  /* 0x000260b801007387 */ /* 0x000fe80000100800 */
[----:B0-----:R-:W4:Y:S04]  /*25260*/  LDL.LU R189, [R1+0x1ec] ;  /* 0x0001ec0001bd7983 */ /* 0x001f280000300800 */
[----:B------:R-:W-:Y:S01]  /*25270*/  STL [R1+0x234], R180 ;  /* 0x000234b401007387 */ /* 0x000fe20000100800 */
[----:B------:R-:W-:-:S02]  /*25280*/  IADD3 R199, P6, R199, UR18, RZ ;  /* 0x00000012c7c77c10 */ /* 0x000fc4000ffde0ff */
[----:B------:R-:W-:-:S03]  /*25290*/  IADD3.X R176, R176, UR19, RZ, P1, !PT ;  /* 0x00000013b0b07c10 */ /* 0x000fc60008ffe4ff */
[----:B------:R0:W-:Y:S04]  /*252a0*/  STL [R1+0x22c], R199 ;  /* 0x00022cc701007387 */ /* 0x0001e80000100800 */
        /* <DEDUP_REMOVED lines=29> */
[----:B--2---:R-:W-:-:S05]  /*25480*/  IADD3.X R191, R191, UR19, RZ, P1, !PT ;  /* 0x00000013bfbf7c10 */ /* 0x004fca0008ffe4ff */
[----:B------:R0:W-:Y:S04]  /*25490*/  STL [R1+0x220], R191 ;  /* 0x000220bf01007387 */ /* 0x0001e80000100800 */
[----:B0-----:R-:W2:Y:S01]  /*254a0*/  LDL.LU R191, [R1+0x1f8] ;  /* 0x0001f80001bf7983 */ /* 0x001ea20000300800 */
[----:B---3--:R-:W-:-:S05]  /*254b0*/  IADD3 R16, P1, R16, UR18, RZ ;  /* 0x0000001210107c10 */ /* 0x008fca000ff3e0ff */
[----:B------:R0:W-:Y:S04]  /*254c0*/  STL [R1+0x1f4], R16 ;  /* 0x0001f41001007387 */ /* 0x0001e80000100800 */
[----:B0-----:R-:W3:Y:S01]  /*254d0*/  LDL.LU R16, [R1+0x1cc] ;  /* 0x0001cc0001107983 */ /* 0x001ee20000300800 */
[----:B------:R-:W-:-:S03]  /*254e0*/  IADD3.X R12, R12, UR19, RZ, P2, !PT ;  /* 0x000000130c0c7c10 */ /* 0x000fc600097fe4ff */
[----:B------:R-:W3:Y:S04]  /*254f0*/  LDL.LU R206, [R1+0x1f0] ;  /* 0x0001f00001ce7983 */ /* 0x000ee80000300800 */
[----:B------:R-:W3:Y:S04]  /*25500*/  LDL.LU R198, [R1+0x1c4] ;  /* 0x0001c40001c67983 */ /* 0x000ee80000300800 */
[----:B------:R-:W3:Y:S04]  /*25510*/  LDL.LU R188, [R1+0x1e8] ;  /* 0x0001e80001bc7983 */ /* 0x000ee80000300800 */
[----:B------:R0:W-:Y:S04]  /*25520*/  STL [R1+0x218], R12 ;  /* 0x0002180c01007387 */ /* 0x0001e80000100800 */
[----:B------:R-:W3:Y:S04]  /*25530*/  LDL.LU R184, [R1+0x1bc] ;  /* 0x0001bc0001b87983 */ /* 0x000ee80000300800 */
[----:B------:R-:W3:Y:S04]  /*25540*/  LDL.LU R180, [R1+0x1e0] ;  /* 0x0001e00001b47983 */ /* 0x000ee80000300800 */
[----:B0-----:R-:W3:Y:S01]  /*25550*/  LDL.LU R12, [R1+0x1b4] ;  /* 0x0001b400010c7983 */ /* 0x001ee20000300800 */
[----:B----4-:R-:W-:-:S05]  /*25560*/  IADD3 R189, P2, R189, UR18, RZ ;  /* 0x00000012bdbd7c10 */ /* 0x010fca000ff5e0ff */
[----:B------:R0:W-:Y:S04]  /*25570*/  STL [R1+0x1ec], R189 ;  /* 0x0001ecbd01007387 */ /* 0x0001e80000100800 */
[----:B0-----:R-:W4:Y:S04]  /*25580*/  LDL.LU R189, [R1+0x1d8] ;  /* 0x0001d80001bd7983 */ /* 0x001f280000300800 */
        /* <DEDUP_REMOVED lines=28> */
[----:B---3--:R-:W-:Y:S02]  /*25750*/  IADD3 R16, P6, R16, UR18, RZ ;  /* 0x0000001210107c10 */ /* 0x008fe4000ffde0ff */
[----:B------:R-:W-:-:S03]  /*25760*/  IADD3.X R206, R206, UR19, RZ, P1, !PT ;  /* 0x00000013cece7c10 */ /* 0x000fc60008ffe4ff */
[----:B------:R0:W-:Y:S01]  /*25770*/  STL [R1+0x1cc], R16 ;  /* 0x0001cc1001007387 */ /* 0x0001e20000100800 */
[----:B------:R-:W-:Y:S02]  /*25780*/  IADD3 R198, P1, R198, UR18, RZ ;  /* 0x00000012c6c67c10 */ /* 0x000fe4000ff3e0ff */
[----:B------:R-:W-:Y:S01]  /*25790*/  IADD3.X R188, R188, UR19, RZ, P2, !PT ;  /* 0x00000013bcbc7c10 */ /* 0x000fe200097fe4ff */
[----:B0-----:R-:W3:Y:S04]  /*257a0*/  LDL.LU R16, [R1+0x174] ;  /* 0x0001740001107983 */ /* 0x001ee80000300800 */
        /* <DEDUP_REMOVED lines=55> */
[----:B0-----:R-:W3:Y:S01]  /*25b20*/  LDL.LU R16, [R1+0x160] ;  /* 0x0001600001107983 */ /* 0x001ee20000300800 */
[----:B------:R-:W-:-:S05]  /*25b30*/  IADD3.X R12, R12, UR19, RZ, P6, !PT ;  /* 0x000000130c0c7c10 */ /* 0x000fca000b7fe4ff */
[----:B------:R0:W-:Y:S04]  /*25b40*/  STL [R1+0x198], R12 ;  /* 0x0001980c01007387 */ /* 0x0001e80000100800 */
        /* <DEDUP_REMOVED lines=11> */
[----:B------:R0:W-:Y:S04]  /*25c00*/  STL [R1+0x164], R207 ;  /* 0x000164cf01007387 */ /* 0x0001e80000100800 */
[----:B------:R-:W4:Y:S04]  /*25c10*/  LDL.LU R164, [R1+0x140] ;  /* 0x0001400001a47983 */ /* 0x000f280000300800 */
[----:B------:R-:W4:Y:S01]  /*25c20*/  LDL.LU R160, [R1+0x114] ;  /* 0x0001140001a07983 */ /* 0x000f220000300800 */
[----:B------:R-:W-:-:S03]  /*25c30*/  IADD3.X R215, R215, UR19, RZ, P2, !PT ;  /* 0x00000013d7d77c10 */ /* 0x000fc600097fe4ff */
[----:B------:R-:W4:Y:S04]  /*25c40*/  LDL.LU R156, [R1+0x138] ;  /* 0x00013800019c7983 */ /* 0x000f280000300800 */
[----:B------:R1:W-:Y:S04]  /*25c50*/  STL [R1+0x188], R215 ;  /* 0x000188d701007387 */ /* 0x0003e80000100800 */
[----:B------:R-:W4:Y:S04]  /*25c60*/  LDL.LU R152, [R1+0x10c] ;  /* 0x00010c0001987983 */ /* 0x000f280000300800 */
[----:B------:R-:W4:Y:S04]  /*25c70*/  LDL.LU R20, [R1+0x130] ;  /* 0x0001300001147983 */ /* 0x000f280000300800 */
[----:B0-----:R-:W4:Y:S04]  /*25c80*/  LDL.LU R207, [R1+0x104] ;  /* 0x0001040001cf7983 */ /* 0x001f280000300800 */
[----:B-1----:R-:W4:Y:S01]  /*25c90*/  LDL.LU R215, [R1+0x128] ;  /* 0x0001280001d77983 */ /* 0x002f220000300800 */
[----:B------:R-:W-:-:S02]  /*25ca0*/  IADD3 R212, P2, R212, UR18, RZ ;  /* 0x00000012d4d47c10 */ /* 0x000fc4000ff5e0ff */
        /* <DEDUP_REMOVED lines=14> */
[----:B------:R-:W-:Y:S04]  /*25d90*/  STL [R1+0x170], R198 ;  /* 0x000170c601007387 */ /* 0x000fe80000100800 */
[----:B------:R-:W-:Y:S01]  /*25da0*/  STL [R1+0x144], R188 ;  /* 0x000144bc01007387 */ /* 0x000fe20000100800 */
[----:B---3--:R-:W-:-:S02]  /*25db0*/  IADD3.X R184, R184, UR19, RZ, P6, !PT ;  /* 0x00000013b8b87c10 */ /* 0x008fc4000b7fe4ff */
[----:B------:R-:W-:Y:S02]  /*25dc0*/  IADD3 R180, P6, R180, UR18, RZ ;  /* 0x00000012b4b47c10 */ /* 0x000fe4000ffde0ff */
[----:B------:R-:W-:-:S05]  /*25dd0*/  IADD3.X R16, R16, UR19, RZ, P1, !PT ;  /* 0x0000001310107c10 */ /* 0x000fca0008ffe4ff */
[----:B------:R0:W-:Y:S04]  /*25de0*/  STL [R1+0x160], R16 ;  /* 0x0001601001007387 */ /* 0x0001e80000100800 */
[----:B------:R-:W-:Y:S04]  /*25df0*/  STL [R1+0x168], R184 ;  /* 0x000168b801007387 */ /* 0x000fe80000100800 */
[----:B0-----:R-:W3:Y:S04]  /*25e00*/  LDL.LU R16, [R1+0xec] ;  /* 0x0000ec0001107983 */ /* 0x001ee80000300800 */
[----:B------:R-:W-:Y:S01]  /*25e10*/  STL [R1+0x13c], R180 ;  /* 0x00013cb401007387 */ /* 0x000fe20000100800 */
[----:B------:R-:W-:-:S02]  /*25e20*/  IADD3 R12, P1, R12, UR18, RZ ;  /* 0x000000120c0c7c10 */ /* 0x000fc4000ff3e0ff */
[----:B------:R-:W-:-:S03]  /*25e30*/  IADD3.X R176, R176, UR19, RZ, P2, !PT ;  /* 0x00000013b0b07c10 */ /* 0x000fc600097fe4ff */
[----:B------:R0:W-:Y:S04]  /*25e40*/  STL [R1+0x134], R12 ;  /* 0x0001340c01007387 */ /* 0x0001e80000100800 */
[----:B0-----:R-:W3:Y:S01]  /*25e50*/  LDL.LU R12, [R1+0x110] ;  /* 0x00011000010c7983 */ /* 0x001ee20000300800 */
[----:B----4-:R-:W-:-:S05]  /*25e60*/  IADD3 R189, P2, R189, UR18, RZ ;  /* 0x00000012bdbd7c10 */ /* 0x010fca000ff5e0ff */
[----:B------:R0:W-:Y:S04]  /*25e70*/  STL [R1+0x12c], R189 ;  /* 0x00012cbd01007387 */ /* 0x0001e80000100800 */
[----:B0-----:R-:W4:Y:S04]  /*25e80*/  LDL.LU R189, [R1+0xe4] ;  /* 0x0000e40001bd7983 */ /* 0x001f280000300800 */
[----:B------:R-:W-:Y:S01]  /*25e90*/  STL [R1+0x158], R176 ;  /* 0x000158b001007387 */ /* 0x000fe20000100800 */
[----:B------:R-:W-:Y:S02]  /*25ea0*/  IADD3.X R199, R199, UR19, RZ, P3, !PT ;  /* 0x00000013c7c77c10 */ /* 0x000fe40009ffe4ff */
[----:B------:R-:W-:-:S02]  /*25eb0*/  IADD3 R172, P3, R172, UR18, RZ ;  /* 0x00000012acac7c10 */ /* 0x000fc4000ff7e0ff */
[----:B------:R-:W-:Y:S02]  /*25ec0*/  IADD3.X R168, R168, UR19, RZ, P4, !PT ;  /* 0x00000013a8a87c10 */ /* 0x000fe4000a7fe4ff */
[----:B------:R-:W-:Y:S01]  /*25ed0*/  IADD3 R2, P4, R2, UR18, RZ ;  /* 0x0000001202027c10 */ /* 0x000fe2000ff9e0ff */
[----:B------:R0:W-:Y:S01]  /*25ee0*/  STL [R1+0x150], R199 ;  /* 0x000150c701007387 */ /* 0x0001e20000100800 */
[----:B------:R-:W-:Y:S02]  /*25ef0*/  IADD3.X R164, R164, UR19, RZ, P5, !PT ;  /* 0x00000013a4a47c10 */ /* 0x000fe4000affe4ff */
[----:B------:R-:W-:Y:S01]  /*25f00*/  IADD3 R160, P5, R160, UR18, RZ ;  /* 0x00000012a0a07c10 */ /* 0x000fe2000ffbe0ff */
[----:B0-----:R-:W4:Y:S01]  /*25f10*/  LDL.LU R199, [R1+0x108] ;  /* 0x0001080001c77983 */ /* 0x001f220000300800 */
[----:B------:R-:W-:-:S03]  /*25f20*/  IADD3.X R156, R156, UR19, RZ, P6, !PT ;  /* 0x000000139c9c7c10 */ /* 0x000fc6000b7fe4ff */
[----:B------:R0:W-:Y:S04]  /*25f30*/  STL [R1+0x11c], R2 ;  /* 0x00011c0201007387 */ /* 0x0001e80000100800 */
[----:B------:R-:W-:Y:S01]  /*25f40*/  STL [R1+0x124], R172 ;  /* 0x000124ac01007387 */ /* 0x000fe20000100800 */
[----:B------:R-:W-:-:S03]  /*25f50*/  IADD3 R152, P6, R152, UR18, RZ ;  /* 0x0000001298987c10 */ /* 0x000fc6000ffde0ff */
[----:B0-----:R-:W4:Y:S01]  /*25f60*/  LDL.LU R2, [R1+0xb88] ;  /* 0x000b880001027983 */ /* 0x001f220000300800 */
[----:B------:R-:W-:-:S03]  /*25f70*/  IADD3.X R20, R20, UR19, RZ, P1, !PT ;  /* 0x0000001314147c10 */ /* 0x000fc60008ffe4ff */
[----:B------:R-:W-:Y:S01]  /*25f80*/  STL [R1+0x148], R168 ;  /* 0x000148a801007387 */ /* 0x000fe20000100800 */
[----:B------:R-:W-:-:S03]  /*25f90*/  IADD3 R207, P1, R207, UR18, RZ ;  /* 0x00000012cfcf7c10 */ /* 0x000fc6000ff3e0ff */
[----:B------:R-:W-:Y:S01]  /*25fa0*/  STL [R1+0x140], R164 ;  /* 0x000140a401007387 */ /* 0x000fe20000100800 */
[----:B------:R-:W-:-:S03]  /*25fb0*/  IADD3.X R215, R215, UR19, RZ, P2, !PT ;  /* 0x00000013d7d77c10 */ /* 0x000fc600097fe4ff */
[----:B------:R-:W-:Y:S04]  /*25fc0*/  STL [R1+0x114], R160 ;  /* 0x000114a001007387 */ /* 0x000fe80000100800 */
[----:B------:R-:W-:Y:S04]  /*25fd0*/  STL [R1+0x138], R156 ;  /* 0x0001389c01007387 */ /* 0x000fe80000100800 */
[----:B------:R-:W-:Y:S04]  /*25fe0*/  STL [R1+0x10c], R152 ;  /* 0x00010c9801007387 */ /* 0x000fe80000100800 */
[----:B------:R0:W-:Y:S01]  /*25ff0*/  STL [R1+0x104], R207 ;  /* 0x000104cf01007387 */ /* 0x0001e20000100800 */
[----:B------:R-:W-:-:S03]  /*26000*/  IADD3.X R7, R7, UR19, RZ, P4, !PT ;  /* 0x0000001307077c10 */ /* 0x000fc6000a7fe4ff */
[----:B------:R-:W-:Y:S04]  /*26010*/  STL [R1+0x130], R20 ;  /* 0x0001301401007387 */ /* 0x000fe80000100800 */
[----:B0-----:R-:W4:Y:S04]  /*26020*/  LDL.LU R207, [R1+0x100] ;  /* 0x0001000001cf7983 */ /* 0x001f280000300800 */
[----:B------:R0:W-:Y:S01]  /*26030*/  STL [R1+0x128], R215 ;  /* 0x000128d701007387 */ /* 0x0001e20000100800 */
[----:B------:R-:W-:-:S03]  /*26040*/  IADD3 R223, P2, R223, UR18, RZ ;  /* 0x00000012dfdf7c10 */ /* 0x000fc6000ff5e0ff */
[----:B0-----:R-:W4:Y:S04]  /*26050*/  LDL.LU R215, [R1+0xd4] ;  /* 0x0000d40001d77983 */ /* 0x001f280000300800 */
[----:B------:R0:W-:Y:S01]  /*26060*/  STL [R1+0xfc], R223 ;  /* 0x0000fcdf01007387 */ /* 0x0001e20000100800 */
[----:B------:R-:W-:-:S03]  /*26070*/  IADD3.X R190, R190, UR19, RZ, P3, !PT ;  /* 0x00000013bebe7c10 */ /* 0x000fc60009ffe4ff */
[----:B0-----:R-:W4:Y:S04]  /*26080*/  LDL.LU R223, [R1+0xf8] ;  /* 0x0000f80001df7983 */ /* 0x001f280000300800 */
[----:B------:R0:W-:Y:S04]  /*26090*/  STL [R1+0x120], R190 ;  /* 0x000120be01007387 */ /* 0x0001e80000100800 */
[----:B0-----:R-:W4:Y:S04]  /*260a0*/  LDL.LU R190, [R1+0xcc] ;  /* 0x0000cc0001be7983 */ /* 0x001f280000300800 */
[----:B------:R0:W-:Y:S04]  /*260b0*/  STL [R1+0x118], R7 ;  /* 0x0001180701007387 */ /* 0x0001e80000100800 */
[----:B0-----:R-:W4:Y:S01]  /*260c0*/  LDL.LU R7, [R1+0xb84] ;  /* 0x000b840001077983 */ /* 0x001f220000300800 */
[----:B--2---:R-:W-:-:S05]  /*260d0*/  IADD3 R191, P3, R191, UR18, RZ ;  /* 0x00000012bfbf7c10 */ /* 0x004fca000ff7e0ff */
[----:B------:R0:W-:Y:S04]  /*260e0*/  STL [R1+0xf4], R191 ;  /* 0x0000f4bf01007387 */ /* 0x0001e80000100800 */
[----:B------:R-:W2:Y:S04]  /*260f0*/  LDL.LU R206, [R1+0xf0] ;  /* 0x0000f00001ce7983 */ /* 0x000ea80000300800 */
[----:B------:R-:W2:Y:S04]  /*26100*/  LDL.LU R198, [R1+0xc4] ;  /* 0x0000c40001c67983 */ /* 0x000ea80000300800 */
[----:B------:R-:W2:Y:S04]  /*26110*/  LDL.LU R188, [R1+0xe8] ;  /* 0x0000e80001bc7983 */ /* 0x000ea80000300800 */
[----:B------:R-:W2:Y:S04]  /*26120*/  LDL.LU R184, [R1+0xbc] ;  /* 0x0000bc0001b87983 */ /* 0x000ea80000300800 */
[----:B0-----:R-:W2:Y:S04]  /*26130*/  LDL.LU R191, [R1+0xe0] ;  /* 0x0000e00001bf7983 */ /* 0x001ea80000300800 */
        /* <DEDUP_REMOVED lines=30> */
[----:B------:R0:W-:Y:S06]  /*26320*/  MEMBAR.ALL.CTA ;  /* 0x0000000000007992 */ /* 0x0001ec0000008000 */
[----:B0-----:R-:W0:Y:S01]  /*26330*/  FENCE.VIEW.ASYNC.S ;  /* 0x00000000000073c6 */ /* 0x001e220000000000 */
[----:B------:R-:W-:Y:S01]  /*26340*/  UMOV UR13, 0x40000040 ;  /* 0x40000040000d7882 */ /* 0x000fe20000000000 */
[----:B------:R-:W-:Y:S01]  /*26350*/  UMOV UR15, 0x40000040 ;  /* 0x40000040000f7882 */ /* 0x000fe20000000000 */
[----:B---3--:R-:W-:Y:S01]  /*26360*/  IADD3 R16, P4, R16, UR18, RZ ;  /* 0x0000001210107c10 */ /* 0x008fe2000ff9e0ff */
[----:B------:R-:W3:Y:S01]  /*26370*/  LDL.LU R180, [R1+0xb4] ;  /* 0x0000b40001b47983 */ /* 0x000ee20000300800 */
[----:B------:R-:W-:Y:S01]  /*26380*/  IADD3.X R12, R12, UR19, RZ, P5, !PT ;  /* 0x000000130c0c7c10 */ /* 0x000fe2000affe4ff */
[----:B0-----:R-:W-:Y:S01]  /*26390*/  BAR.SYNC.DEFER_BLOCKING 0x0 ;  /* 0x0000000000007b1d */ /* 0x001fe20000010000 */
[----:B----4-:R-:W-:-:S02]  /*263a0*/  IADD3 R189, P5, R189, UR18, RZ ;  /* 0x00000012bdbd7c10 */ /* 0x010fc4000ffbe0ff */
[----:B------:R-:W-:-:S03]  /*263b0*/  IADD3.X R199, R199, UR19, RZ, P6, !PT ;  /* 0x00000013c7c77c10 */ /* 0x000fc6000b7fe4ff */
[----:B------:R-:W4:Y:S01]  /*263c0*/  LDL.LU R176, [R1+0xac] ;  /* 0x0000ac0001b07983 */ /* 0x000f220000300800 */
[----:B------:R-:W-:-:S06]  /*263d0*/  WARPGROUP.ARRIVE ;  /* 0x00000000000079c5 */ /* 0x000fcc0000000000 */
[----:B------:R-:W-:Y:S01]  /*263e0*/  QGMMA.64x256x32.F32.E4M3.E4M3 R24, gdesc[UR12], R24 ;  /* 0x03e000000c1879f3 */ /* 0x000fe20008700818 */
[----:B------:R0:W-:Y:S04]  /*263f0*/  STL [R1+0xec], R16 ;  /* 0x0000ec1001007387 */ /* 0x0001e80000100800 */
[----:B------:R-:W4:Y:S04]  /*26400*/  LDL.LU R172, [R1+0xd0] ;  /* 0x0000d00001ac7983 */ /* 0x000f280000300800 */
[----:B------:R1:W-:Y:S04]  /*26410*/  STL [R1+0x110], R12 ;  /* 0x0001100c01007387 */ /* 0x0003e80000100800 */
[----:B------:R-:W4:Y:S04]  /*26420*/  LDL.LU R168, [R1+0xc8] ;  /* 0x0000c80001a87983 */ /* 0x000f280000300800 */
[----:B------:R-:W4:Y:S04]  /*26430*/  LDL.LU R164, [R1+0xc0] ;  /* 0x0000c00001a47983 */ /* 0x000f280000300800 */
[----:B------:R1:W-:Y:S01]  /*26440*/  STL [R1+0xe4], R189 ;  /* 0x0000e4bd01007387 */ /* 0x0003e20000100800 */
[----:B------:R-:W-:-:S03]  /*26450*/  IADD3 R0, P6, R0, UR18, RZ ;  /* 0x0000001200007c10 */ /* 0x000fc6000ffde0ff */
[----:B------:R-:W4:Y:S04]  /*26460*/  LDL.LU R160, [R1+0x94] ;  /* 0x0000940001a07983 */ /* 0x000f280000300800 */
[----:B------:R-:W4:Y:S04]  /*26470*/  LDL.LU R156, [R1+0xb8] ;  /* 0x0000b800019c7983 */ /* 0x000f280000300800 */
[----:B------:R-:W-:Y:S01]  /*26480*/  STL [R1+0x108], R199 ;  /* 0x000108c701007387 */ /* 0x000fe20000100800 */
[----:B------:R-:W-:-:S03]  /*26490*/  IADD3.X R207, R207, UR19, RZ, P1, !PT ;  /* 0x00000013cfcf7c10 */ /* 0x000fc60008ffe4ff */
[----:B------:R-:W4:Y:S04]  /*264a0*/  LDL.LU R152, [R1+0x8c] ;  /* 0x00008c0001987983 */ /* 0x000f280000300800 */
[----:B------:R-:W4:Y:S01]  /*264b0*/  LDL.LU R20, [R1+0xb0] ;  /* 0x0000b00001147983 */ /* 0x000f220000300800 */
[----:B------:R-:W-:-:S03]  /*264c0*/  IADD3 R215, P1, R215, UR18, RZ ;  /* 0x00000012d7d77c10 */ /* 0x000fc6000ff3e0ff */
[----:B0-----:R-:W4:Y:S04]  /*264d0*/  LDL.LU R16, [R1+0x84] ;  /* 0x0000840001107983 */ /* 0x001f280000300800 */
[----:B-1----:R-:W4:Y:S01]  /*264e0*/  LDL.LU R12, [R1+0xa8] ;  /* 0x0000a800010c7983 */ /* 0x002f220000300800 */
[----:B------:R-:W-:-:S03]  /*264f0*/  IADD3.X R223, R223, UR19, RZ, P2, !PT ;  /* 0x00000013dfdf7c10 */ /* 0x000fc600097fe4ff */
[----:B------:R-:W4:Y:S04]  /*26500*/  LDL.LU R189, [R1+0x7c] ;  /* 0x00007c0001bd7983 */ /* 0x000f280000300800 */
[----:B------:R0:W-:Y:S01]  /*26510*/  STL [R1+0xdc], R0 ;  /* 0x0000dc0001007387 */ /* 0x0001e20000100800 */
[----:B------:R-:W-:-:S03]  /*26520*/  IADD3 R190, P2, R190, UR18, RZ ;  /* 0x00000012bebe7c10 */ /* 0x000fc6000ff5e0ff */
[----:B0-----:R-:W4:Y:S04]  /*26530*/  LDL.LU R0, [R1+0xb80] ;  /* 0x000b800001007983 */ /* 0x001f280000300800 */
[----:B------:R-:W4:Y:S04]  /*26540*/  LDL.LU R199, [R1+0x74] ;  /* 0x0000740001c77983 */ /* 0x000f280000300800 */
[----:B------:R0:W-:Y:S01]  /*26550*/  STL [R1+0x100], R207 ;  /* 0x000100cf01007387 */ /* 0x0001e20000100800 */
[----:B------:R-:W-:-:S03]  /*26560*/  IADD3.X R5, R5, UR19, RZ, P6, !PT ;  /* 0x0000001305057c10 */ /* 0x000fc6000b7fe4ff */
[----:B0-----:R-:W4:Y:S04]  /*26570*/  LDL.LU R207, [R1+0x90] ;  /* 0x0000900001cf7983 */ /* 0x001f280000300800 */
[----:B------:R0:W-:Y:S04]  /*26580*/  STL [R1+0xd4], R215 ;  /* 0x0000d4d701007387 */ /* 0x0001e80000100800 */
[----:B0-----:R-:W4:Y:S04]  /*26590*/  LDL.LU R215, [R1+0x88] ;  /* 0x0000880001d77983 */ /* 0x001f280000300800 */
[----:B------:R0:W-:Y:S01]  /*265a0*/  STL [R1+0xf8], R223 ;  /* 0x0000f8df01007387 */ /* 0x0001e20000100800 */
[----:B--2---:R-:W-:-:S02]  /*265b0*/  IADD3.X R206, R206, UR19, RZ, P3, !PT ;  /* 0x00000013cece7c10 */ /* 0x004fc40009ffe4ff */
[----:B------:R-:W-:Y:S01]  /*265c0*/  IADD3 R198, P3, R198, UR18, RZ ;  /* 0x00000012c6c67c10 */ /* 0x000fe2000ff7e0ff */
[----:B0-----:R-:W2:Y:S01]  /*265d0*/  LDL.LU R223, [R1+0x80] ;  /* 0x0000800001df7983 */ /* 0x001ea20000300800 */
[----:B------:R-:W-:-:S03]  /*265e0*/  IADD3.X R188, R188, UR19, RZ, P4, !PT ;  /* 0x00000013bcbc7c10 */ /* 0x000fc6000a7fe4ff */
[----:B------:R0:W-:Y:S01]  /*265f0*/  STL [R1+0xcc], R190 ;  /* 0x0000ccbe01007387 */ /* 0x0001e20000100800 */
[----:B------:R-:W-:Y:S02]  /*26600*/  IADD3 R184, P4, R184, UR18, RZ ;  /* 0x00000012b8b87c10 */ /* 0x000fe4000ff9e0ff */
[----:B------:R-:W-:Y:S01]  /*26610*/  IADD3.X R191, R191, UR19, RZ, P5, !PT ;  /* 0x00000013bfbf7c10 */ /* 0x000fe2000affe4ff */
[----:B0-----:R-:W2:Y:S04]  /*26620*/  LDL.LU R190, [R1+0x654] ;  /* 0x0006540001be7983 */ /* 0x001ea80000300800 */
[----:B------:R-:W-:Y:S04]  /*26630*/  STL [R1+0xf0], R206 ;  /* 0x0000f0ce01007387 */ /* 0x000fe80000100800 */
[----:B------:R-:W-:Y:S04]  /*26640*/  STL [R1+0xc4], R198 ;  /* 0x0000c4c601007387 */ /* 0x000fe80000100800 */
[----:B------:R0:W-:Y:S04]  /*26650*/  STL [R1+0xe0], R191 ;  /* 0x0000e0bf01007387 */ /* 0x0001e80000100800 */
[----:B------:R-:W-:Y:S04]  /*26660*/  STL [R1+0xe8], R188 ;  /* 0x0000e8bc01007387 */ /* 0x000fe80000100800 */
[----:B0-----:R-:W2:Y:S04]  /*26670*/  LDL.LU R191, [R1+0x638] ;  /* 0x0006380001bf7983 */ /* 0x001ea80000300800 */
[----:B------:R-:W-:Y:S04]  /*26680*/  STL [R1+0xbc], R184 ;  /* 0x0000bcb801007387 */ /* 0x000fe80000100800 */
[----:B------:R0:W-:Y:S04]  /*26690*/  STL [R1+0xd8], R5 ;  /* 0x0000d80501007387 */ /* 0x0001e80000100800 */
[----:B0-----:R-:W2:Y:S01]  /*266a0*/  LDL.LU R5, [R1+0xb7c] ;  /* 0x000b7c0001057983 */ /* 0x001ea20000300800 */
[----:B------:R-:W-:Y:S01]  /*266b0*/  QGMMA.64x256x32.F32.E4M3.E4M3 R24, gdesc[UR8], R24 ;  /* 0x03e00000081879f3 */ /* 0x000fe20008700818 */
[----:B---3--:R-:W-:-:S05]  /*266c0*/  IADD3 R180, P5, R180, UR18, RZ ;  /* 0x00000012b4b47c10 */ /* 0x008fca000ffbe0ff */
[----:B------:R-:W-:Y:S01]  /*266d0*/  STL [R1+0xb4], R180 ;  /* 0x0000b4b401007387 */ /* 0x000fe20000100800 */
[----:B----4-:R-:W-:Y:S02]  /*266e0*/  IADD3 R176, P6, R176, UR18, RZ ;  /* 0x00000012b0b07c10 */ /* 0x010fe4000ffde0ff */
[----:B------:R-:W-:Y:S02]  /*266f0*/  IADD3.X R172, R172, UR19, RZ, P1, !PT ;  /* 0x00000013acac7c10 */ /* 0x000fe40008ffe4ff */
[----:B------:R-:W-:Y:S02]  /*26700*/  IADD3.X R168, R168, UR19, RZ, P2, !PT ;  /* 0x00000013a8a87c10 */ /* 0x000fe400097fe4ff */
[----:B------:R-:W-:Y:S02]  /*26710*/  IADD3 R6, P2, R6, UR18, RZ ;  /* 0x0000001206067c10 */ /* 0x000fe4000ff5e0ff */
[----:B------:R-:W-:Y:S02]  /*26720*/  IADD3.X R164, R164, UR19, RZ, P3, !PT ;  /* 0x00000013a4a47c10 */ /* 0x000fe40009ffe4ff */
[----:B------:R-:W-:-:S02]  /*26730*/  IADD3 R160, P3, R160, UR18, RZ ;  /* 0x00000012a0a07c10 */ /* 0x000fc4000ff7e0ff */
[----:B------:R-:W-:Y:S02]  /*26740*/  IADD3.X R156, R156, UR19, RZ, P4, !PT ;  /* 0x000000139c9c7c10 */ /* 0x000fe4000a7fe4ff */
[----:B------:R-:W-:Y:S02]  /*26750*/  IADD3 R152, P4, R152, UR18, RZ ;  /* 0x0000001298987c10 */ /* 0x000fe4000ff9e0ff */
[----:B------:R-:W-:-:S05]  /*26760*/  IADD3.X R20, R20, UR19, RZ, P5, !PT ;  /* 0x0000001314147c10 */ /* 0x000fca000affe4ff */
[----:B------:R-:W-:Y:S01]  /*26770*/  QGMMA.64x256x32.F32.E4M3.E4M3 R24, gdesc[UR28], R24 ;  /* 0x03e000001c1879f3 */ /* 0x000fe20008700818 */
[----:B------:R-:W-:Y:S02]  /*26780*/  IADD3 R16, P5, R16, UR18, RZ ;  /* 0x0000001210107c10 */ /* 0x000fe4000ffbe0ff */
[----:B------:R-:W-:Y:S02]  /*26790*/  IADD3.X R12, R12, UR19, RZ, P6, !PT ;  /* 0x000000130c0c7c10 */ /* 0x000fe4000b7fe4ff */
[----:B------:R-:W-:-:S05]  /*267a0*/  IADD3 R0, P1, R0, UR18, RZ ;  /* 0x0000001200007c10 */ /* 0x000fca000ff3e0ff */
[----:B------:R0:W-:Y:S04]  /*267b0*/  STL [R1+0xa4], R0 ;  /* 0x0000a40001007387 */ /* 0x0001e80000100800 */
[----:B------:R-:W-:Y:S04]  /*267c0*/  STL [R1+0xac], R176 ;  /* 0x0000acb001007387 */ /* 0x000fe80000100800 */
[----:B0-----:R-:W3:Y:S04]  /*267d0*/  LDL.LU R0, [R1+0xb78] ;  /* 0x000b780001007983 */ /* 0x001ee80000300800 */
[----:B------:R-:W-:Y:S04]  /*267e0*/  STL [R1+0xd0], R172 ;  /* 0x0000d0ac01007387 */ /* 0x000fe80000100800 */
[----:B------:R0:W-:Y:S01]  /*267f0*/  STL [R1+0x9c], R6 ;  /* 0x00009c0601007387 */ /* 0x0001e20000100800 */
[----:B------:R-:W-:-:S02]  /*26800*/  IADD3 R189, P6, R189, UR18, RZ ;  /* 0x00000012bdbd7c10 */ /* 0x000fc4000ffde0ff */
[----:B------:R-:W-:Y:S01]  /*26810*/  IADD3.X R4, R4, UR19, RZ, P2, !PT ;  /* 0x0000001304047c10 */ /* 0x000fe200097fe4ff */
[----:B0-----:R-:W4:Y:S04]  /*26820*/  LDL.LU R6, [R1+0xb74] ;  /* 0x000b740001067983 */ /* 0x001f280000300800 */
[----:B------:R-:W-:Y:S04]  /*26830*/  STL [R1+0xc8], R168 ;  /* 0x0000c8a801007387 */ /* 0x000fe80000100800 */
[----:B------:R-:W-:Y:S04]  /*26840*/  STL [R1+0xc0], R164 ;  /* 0x0000c0a401007387 */ /* 0x000fe80000100800 */
[----:B------:R-:W-:Y:S04]  /*26850*/  STL [R1+0x94], R160 ;  /* 0x000094a001007387 */ /* 0x000fe80000100800 */
[----:B------:R-:W-:Y:S04]  /*26860*/  STL [R1+0xb8], R156 ;  /* 0x0000b89c01007387 */ /* 0x000fe80000100800 */
[----:B------:R-:W-:Y:S04]  /*26870*/  STL [R1+0x8c], R152 ;  /* 0x00008c9801007387 */ /* 0x000fe80000100800 */
[----:B------:R-:W-:Y:S04]  /*26880*/  STL [R1+0xb0], R20 ;  /* 0x0000b01401007387 */ /* 0x000fe80000100800 */
[----:B------:R-:W-:Y:S01]  /*26890*/  STL [R1+0x84], R16 ;  /* 0x0000841001007387 */ /* 0x000fe20000100800 */
[----:B--2---:R-:W-:-:S05]  /*268a0*/  IADD3.X R5, R5, UR19, RZ, P1, !PT ;  /* 0x0000001305057c10 */ /* 0x004fca0008ffe4ff */
[----:B------:R0:W-:Y:S04]  /*268b0*/  STL [R1+0xa0], R5 ;  /* 0x0000a00501007387 */ /* 0x0001e80000100800 */
[----:B------:R-:W-:Y:S04]  /*268c0*/  STL [R1+0xa8], R12 ;  /* 0x0000a80c01007387 */ /* 0x000fe80000100800 */
[----:B0-----:R-:W2:Y:S04]  /*268d0*/  LDL.LU R5, [R1+0xb70] ;  /* 0x000b700001057983 */ /* 0x001ea80000300800 */
[----:B------:R-:W-:Y:S04]  /*268e0*/  STL [R1+0x7c], R189 ;  /* 0x00007cbd01007387 */ /* 0x000fe80000100800 */
[----:B------:R0:W-:Y:S04]  /*268f0*/  STL [R1+0x98], R4 ;  /* 0x0000980401007387 */ /* 0x0001e80000100800 */
[----:B0-----:R-:W2:Y:S01]  /*26900*/  LDL.LU R4, [R1+0xb6c] ;  /* 0x000b6c0001047983 */ /* 0x001ea20000300800 */
[----:B------:R-:W-:Y:S01]  /*26910*/  QGMMA.64x256x32.F32.E4M3.E4M3 R24, gdesc[UR24], R24, gsb0 ;  /* 0x03e00000181879f3 */ /* 0x000fe20008000818 */
[----:B------:R-:W-:-:S02]  /*26920*/  IADD3 R199, P1, R199, UR18, RZ ;  /* 0x00000012c7c77c10 */ /* 0x000fc4000ff3e0ff */
[----:B------:R-:W-:Y:S02]  /*26930*/  IADD3.X R207, R207, UR19, RZ, P3, !PT ;  /* 0x00000013cfcf7c10 */ /* 0x000fe40009ffe4ff */
[----:B------:R-:W-:Y:S01]  /*26940*/  IADD3 R2, P3, R2, UR18, RZ ;  /* 0x0000001202027c10 */ /* 0x000fe2000ff7e0ff */
[----:B------:R-:W-:Y:S01]  /*26950*/  STL [R1+0x74], R199 ;  /* 0x000074c701007387 */ /* 0x000fe20000100800 */
[----:B------:R-:W-:Y:S02]  /*26960*/  IADD3.X R215, R215, UR19, RZ, P4, !PT ;  /* 0x00000013d7d77c10 */ /* 0x000fe4000a7fe4ff */
[----:B------:R-:W-:Y:S02]  /*26970*/  IADD3 R3, P4, R3, UR18, RZ ;  /* 0x0000001203037c10 */ /* 0x000fe4000ff9e0ff */
[----:B------:R-:W-:Y:S02]  /*26980*/  IADD3.X R223, R223, UR19, RZ, P5, !PT ;  /* 0x00000013dfdf7c10 */ /* 0x000fe4000affe4ff */
[----:B------:R-:W-:-:S02]  /*26990*/  IADD3 R190, P5, R190, UR17, RZ ;  /* 0x00000011bebe7c10 */ /* 0x000fc4000ffbe0ff */
[----:B------:R-:W-:Y:S02]  /*269a0*/  IADD3.X R7, R7, UR19, RZ, P3, !PT ;  /* 0x0000001307077c10 */ /* 0x000fe40009ffe4ff */
[----:B------:R-:W-:Y:S02]  /*269b0*/  IADD3.X R8, R8, UR19, RZ, P4, !PT ;  /* 0x0000001308087c10 */ /* 0x000fe4000a7fe4ff */
[----:B------:R-:W-:Y:S01]  /*269c0*/  IADD3.X R191, R191, UR6, RZ, P5, !PT ;  /* 0x00000006bfbf7c10 */ /* 0x000fe2000affe4ff */
[----:B------:R-:W-:-:S06]  /*269d0*/  UIADD3 UR4, UR4, 0x1, URZ ;  /* 0x0000000104047890 */ /* 0x000fcc000fffe03f */
[----:B------:R-:W-:Y:S02]  /*269e0*/  ISETP.NE.U32.AND P0, PT, R9, UR4, PT ;  /* 0x0000000409007c0c */ /* 0x000fe4000bf05070 */
[----:B---3--:R-:W-:-:S05]  /*269f0*/  IADD3 R0, P2, R0, UR18, RZ ;  /* 0x0000001200007c10 */ /* 0x008fca000ff5e0ff */
[----:B------:R0:W-:Y:S04]  /*26a00*/  STL [R1+0x6c], R0 ;  /* 0x00006c0001007387 */ /* 0x0001e80000100800 */
[----:B0-----:R0:W5:Y:S04]  /*26a10*/  LDL.LU R0, [R1+0xb68] ;  /* 0x000b680001007983 */ /* 0x0011680000300800 */
[----:B------:R1:W-:Y:S01]  /*26a20*/  STL [R1+0x64], R2 ;  /* 0x0000640201007387 */ /* 0x0003e20000100800 */
[----:B----4-:R-:W-:-:S03]  /*26a30*/  IADD3.X R6, R6, UR19, RZ, P2, !PT ;  /* 0x0000001306067c10 */ /* 0x010fc600097fe4ff */
[----:B-1----:R0:W5:Y:S04]  /*26a40*/  LDL.LU R2, [R1+0xb64] ;  /* 0x000b640001027983 */ /* 0x0021680000300800 */
[----:B------:R-:W-:Y:S04]  /*26a50*/  STL [R1+0x90], R207 ;  /* 0x000090cf01007387 */ /* 0x000fe80000100800 */
[----:B------:R1:W-:Y:S04]  /*26a60*/  STL [R1+0x5c], R3 ;  /* 0x00005c0301007387 */ /* 0x0003e80000100800 */
[----:B-1----:R0:W5:Y:S04]  /*26a70*/  LDL.LU R3, [R1+0xb60] ;  /* 0x000b600001037983 */ /* 0x0021680000300800 */
[----:B------:R-:W-:Y:S01]  /*26a80*/  STL [R1+0x88], R215 ;  /* 0x000088d701007387 */ /* 0x000fe20000100800 */
[----:B--2---:R-:W-:-:S02]  /*26a90*/  IADD3.X R5, R5, UR19, RZ, P1, !PT ;  /* 0x0000001305057c10 */ /* 0x004fc40008ffe4ff */
[----:B------:R-:W-:-:S05]  /*26aa0*/  IADD3.X R4, R4, UR19, RZ, P6, !PT ;  /* 0x0000001304047c10 */ /* 0x000fca000b7fe4ff */
[----:B------:R1:W-:Y:S04]  /*26ab0*/  STL [R1+0x78], R4 ;  /* 0x0000780401007387 */ /* 0x0003e80000100800 */
[----:B------:R-:W-:Y:S04]  /*26ac0*/  STL [R1+0x80], R223 ;  /* 0x000080df01007387 */ /* 0x000fe80000100800 */
[----:B-1----:R0:W5:Y:S04]  /*26ad0*/  LDL.LU R4, [R1+0xb5c] ;  /* 0x000b5c0001047983 */ /* 0x0021680000300800 */
[----:B------:R-:W-:Y:S04]  /*26ae0*/  STL [R1+0x654], R190 ;  /* 0x000654be01007387 */ /* 0x000fe80000100800 */
[----:B------:R1:W-:Y:S04]  /*26af0*/  STL [R1+0x70], R5 ;  /* 0x0000700501007387 */ /* 0x0003e80000100800 */
[----:B-1----:R0:W5:Y:S04]  /*26b00*/  LDL.LU R5, [R1+0xb58] ;  /* 0x000b580001057983 */ /* 0x0021680000300800 */
[----:B------:R1:W-:Y:S04]  /*26b10*/  STL [R1+0x68], R6 ;  /* 0x0000680601007387 */ /* 0x0003e80000100800 */
[----:B-1----:R0:W5:Y:S04]  /*26b20*/  LDL.LU R6, [R1+0xb54] ;  /* 0x000b540001067983 */ /* 0x0021680000300800 */
[----:B------:R1:W-:Y:S04]  /*26b30*/  STL [R1+0x60], R7 ;  /* 0x0000600701007387 */ /* 0x0003e80000100800 */
[----:B-1----:R0:W5:Y:S04]  /*26b40*/  LDL.LU R7, [R1+0xb50] ;  /* 0x000b500001077983 */ /* 0x0021680000300800 */
[----:B------:R1:W-:Y:S04]  /*26b50*/  STL [R1+0x58], R8 ;  /* 0x0000580801007387 */ /* 0x0003e80000100800 */
[----:B-1----:R0:W5:Y:S04]  /*26b60*/  LDL.LU R8, [R1+0xb4c] ;  /* 0x000b4c0001087983 */ /* 0x0021680000300800 */
[----:B------:R0:W-:Y:S01]  /*26b70*/  STL [R1+0x638], R191 ;  /* 0x000638bf01007387 */ /* 0x0001e20000100800 */
[----:B------:R-:W-:-:S02]  /*26b80*/  WARPGROUP.DEPBAR.LE gsb0, 0x0 ;  /* 0x00008000000079c5 */ /* 0x000fc40000010000 */
[----:B------:R-:W-:Y:S05]  /*26b90*/  @P0 BRA `(.L_x_2) ;  /* 0xfffffee000880947 */ /* 0x000fea000383ffff */
.L_x_1:
[----:B------:R-:W2:Y:S01]  /*26ba0*/  LDL.LU R10, [R1+0xb40] ;  /* 0x000b4000010a7983 */ /* 0x000ea20000300800 */
[----:B-----5:R-:W1:Y:S01]  /*26bb0*/  S2R R2, SR_TID.X ;  /* 0x0000000000027919 */ /* 0x020e620000002100 */
[----:B------:R-:W-:Y:S02]  /*26bc0*/  F2FP.SATFINITE.E4M3.F32.PACK_AB_MERGE_C R24, R25, R24, RZ ;  /* 0x000000181918723e */ /* 0x000fe400048070ff */
[----:B------:R-:W-:Y:S01]  /*26bd0*/  F2FP.SATFINITE.E4M3.F32.PACK_AB_MERGE_C R28, R29, R28, RZ ;  /* 0x0000001c1d1c723e */ /* 0x000fe200048070ff */
[----:B------:R-:W3:Y:S01]  /*26be0*/  LDL.LU R9, [R1+0xb3c] ;  /* 0x000b3c0001097983 */ /* 0x000ee20000300800 */
[----:B------:R-:W-:Y:S02]  /*26bf0*/  F2FP.SATFINITE.E4M3.F32.PACK_AB_MERGE_C R32, R33, R32, RZ ;  /* 0x000000202120723e */ /* 0x000fe400048070ff */
[----:B------:R-:W-:Y:S01]  /*26c00*/  F2FP.SATFINITE.E4M3.F32.PACK_AB_MERGE_C R26, R27, R26, RZ ;  /* 0x0000001a1b1a723e */ /* 0x000fe200048070ff */
[----:B------:R-:W4:Y:S01]  /*26c10*/  LDL.LU R11, [R1+0xb48] ;  /* 0x000b4800010b7983 */ /* 0x000f220000300800 */
[----:B------:R-:W-:Y:S01]  /*26c20*/  F2FP.SATFINITE.E4M3.F32.PACK_AB_MERGE_C R30, R31, R30, RZ ;  /* 0x0000001e1f1e723e */ /* 0x000fe200048070ff */
[----:B------:R-:W-:Y:S01]  /*26c30*/  USHF.L.U32 UR16, UR16, 0x8, URZ ;  /* 0x0000000810107899 */ /* 0x000fe2000800063f */
[----:B------:R-:W-:Y:S01]  /*26c40*/  F2FP.SATFINITE.E4M3.F32.PACK_AB_MERGE_C R34, R35, R34, RZ ;  /* 0x000000222322723e */ /* 0x000fe200048070ff */
[----:B------:R-:W4:Y:S01]  /*26c50*/  LDL.LU R153, [R1+0xb44] ;  /* 0x000b440001997983 */ /* 0x000f220000300800 */
[----:B------:R-:W-:Y:S01]  /*26c60*/  LOP3.LUT R24, R24, 0xffff, RZ, 0xc0, !PT ;  /* 0x0000ffff18187812 */ /* 0x000fe200078ec0ff */
[----:B------:R-:W-:Y:S01]  /*26c70*/  ULOP3.LUT UR16, UR16, 0x100, URZ, 0xc0, !UPT ;  /* 0x0000010010107892 */ /* 0x000fe2000f8ec03f */
[----:B------:R-:W-:Y:S01]  /*26c80*/  LOP3.LUT R32, R32, 0xffff, RZ, 0xc0, !PT ;  /* 0x0000ffff20207812 */ /* 0x000fe200078ec0ff */
[----:B------:R-:W-:Y:S01]  /*26c90*/  ULDC.64 UR8, c[0x0][0x228] ;  /* 0x00008a0000087ab9 */ /* 0x000fe20000000a00 */
[----:B------:R-:W-:Y:S01]  /*26ca0*/  LOP3.LUT R23, R28, 0xffff, RZ, 0xc0, !PT ;  /* 0x0000ffff1c177812 */ /* 0x000fe200078ec0ff */
[----:B------:R-:W-:Y:S01]  /*26cb0*/  ULDC UR6, c[0x0][0x22c] ;  /* 0x00008b0000067ab9 */ /* 0x000fe20000000800 */
[----:B------:R-:W-:Y:S01]  /*26cc0*/  LOP3.LUT R26, R26, 0xffff, RZ, 0xc0, !PT ;  /* 0x0000ffff1a1a7812 */ /* 0x000fe200078ec0ff */
[----:B------:R-:W-:Y:S01]  /*26cd0*/  ULDC UR4, c[0x0][0x22c] ;  /* 0x00008b0000047ab9 */ /* 0x000fe20000000800 */
[----:B------:R-:W-:-:S02]  /*26ce0*/  LOP3.LUT R34, R34, 0xffff, RZ, 0xc0, !PT ;  /* 0x0000ffff22227812 */ /* 0x000fc400078ec0ff */
[----:B------:R-:W-:Y:S02]  /*26cf0*/  LOP3.LUT R27, R30, 0xffff, RZ, 0xc0, !PT ;  /* 0x0000ffff1e1b7812 */ /* 0x000fe400078ec0ff */
[----:B------:R-:W-:Y:S02]  /*26d00*/  F2FP.SATFINITE.E4M3.F32.PACK_AB_MERGE_C R40, R41, R40, RZ ;  /* 0x000000282928723e */ /* 0x000fe400048070ff */
[----:B------:R-:W-:Y:S02]  /*26d10*/  F2FP.SATFINITE.E4M3.F32.PACK_AB_MERGE_C R44, R45, R44, RZ ;  /* 0x0000002c2d2c723e */ /* 0x000fe400048070ff */
[----:B------:R-:W-:Y:S02]  /*26d20*/  F2FP.SATFINITE.E4M3.F32.PACK_AB_MERGE_C R48, R49, R48, RZ ;  /* 0x000000303130723e */ /* 0x000fe400048070ff */
[----:B------:R-:W-:Y:S02]  /*26d30*/  F2FP.SATFINITE.E4M3.F32.PACK_AB_MERGE_C R42, R43, R42, RZ ;  /* 0x0000002a2b2a723e */ /* 0x000fe400048070ff */
[----:B------:R-:W-:-:S02]  /*26d40*/  F2FP.SATFINITE.E4M3.F32.PACK_AB_MERGE_C R46, R47, R46, RZ ;  /* 0x0000002e2f2e723e */ /* 0x000fc400048070ff */
[----:B------:R-:W-:Y:S02]  /*26d50*/  F2FP.SATFINITE.E4M3.F32.PACK_AB_MERGE_C R50, R51, R50, RZ ;  /* 0x000000323332723e */ /* 0x000fe400048070ff */
[----:B------:R-:W-:Y:S02]  /*26d60*/  PRMT R4, R32, 0x3340, R1 ;  /* 0x0000334020047816 */ /* 0x000fe40000000001 */
[----:B------:R-:W-:Y:S02]  /*26d70*/  PRMT R3, R24, 0x3340, R23 ;  /* 0x0000334018037816 */ /* 0x000fe40000000017 */
[----:B------:R-:W-:Y:S02]  /*26d80*/  PRMT R8, R34, 0x3340, R1 ;  /* 0x0000334022087816 */ /* 0x000fe40000000001 */
[----:B------:R-:W-:Y:S02]  /*26d90*/  PRMT R5, R26, 0x3340, R27 ;  /* 0x000033401a057816 */ /* 0x000fe4000000001b */
[----:B------:R-:W-:-:S02]  /*26da0*/  LOP3.LUT R40, R40, 0xffff, RZ, 0xc0, !PT ;  /* 0x0000ffff28287812 */ /* 0x000fc400078ec0ff */
[----:B------:R-:W-:Y:S02]  /*26db0*/  LOP3.LUT R31, R44, 0xffff, RZ, 0xc0, !PT ;  /* 0x0000ffff2c1f7812 */ /* 0x000fe400078ec0ff */
[----:B------:R-:W-:Y:S02]  /*26dc0*/  LOP3.LUT R48, R48, 0xffff, RZ, 0xc0, !PT ;  /* 0x0000ffff30307812 */ /* 0x000fe400078ec0ff */
[----:B------:R-:W-:Y:S02]  /*26dd0*/  LOP3.LUT R42, R42, 0xffff, RZ, 0xc0, !PT ;  /* 0x0000ffff2a2a7812 */ /* 0x000fe400078ec0ff */
[----:B------:R-:W-:Y:S02]  /*26de0*/  LOP3.LUT R33, R46, 0xffff, RZ, 0xc0, !PT ;  /* 0x0000ffff2e217812 */ /* 0x000fe400078ec0ff */
[----:B------:R-:W-:Y:S02]  /*26df0*/  LOP3.LUT R50, R50, 0xffff, RZ, 0xc0, !PT ;  /* 0x0000ffff32327812 */ /* 0x000fe400078ec0ff */
[----:B------:R-:W-:-:S02]  /*26e00*/  F2FP.SATFINITE.E4M3.F32.PACK_AB_MERGE_C R56, R57, R56, RZ ;  /* 0x000000383938723e */ /* 0x000fc400048070ff */
[----:B------:R-:W-:Y:S02]  /*26e10*/  F2FP.SATFINITE.E4M3.F32.PACK_AB_MERGE_C R58, R59, R58, RZ ;  /* 0x0000003a3b3a723e */ /* 0x000fe400048070ff */
[----:B------:R-:W-:Y:S02]  /*26e20*/  F2FP.SATFINITE.E4M3.F32.PACK_AB_MERGE_C R60, R61, R60, RZ ;  /* 0x0000003c3d3c723e */ /* 0x000fe400048070ff */
[----:B------:R-:W-:Y:S02]  /*26e30*/  F2FP.SATFINITE.E4M3.F32.PACK_AB_MERGE_C R62, R63, R62, RZ ;  /* 0x0000003e3f3e723e */ /* 0x000fe400048070ff */
[----:B------:R-:W-:Y:S02]  /*26e40*/  F2FP.SATFINITE.E4M3.F32.PACK_AB_MERGE_C R64, R65, R64, RZ ;  /* 0x000000404140723e */ /* 0x000fe400048070ff */
[----:B------:R-:W-:Y:S02]  /*26e50*/  F2FP.SATFINITE.E4M3.F32.PACK_AB_MERGE_C R66, R67, R66, RZ ;  /* 0x000000424342723e */ /* 0x000fe400048070ff */
[----:B------:R-:W-:-:S02]  /*26e60*/  PRMT R3, R3, 0x5410, R4 ;  /* 0x0000541003037816 */ /* 0x000fc40000000004 */
[----:B------:R-:W-:Y:S02]  /*26e70*/  F2FP.SATFINITE.E4M3.F32.PACK_AB_MERGE_C R72, R73, R72, RZ ;  /* 0x000000484948723e */ /* 0x000fe400048070ff */
[----:B------:R-:W-:Y:S02]  /*26e80*/  F2FP.SATFINITE.E4M3.F32.PACK_AB_MERGE_C R74, R75, R74, RZ ;  /* 0x0000004a4b4a723e */ /* 0x000fe400048070ff */
[----:B------:R-:W-:Y:S02]  /*26e90*/  F2FP.SATFINITE.E4M3.F32.PACK_AB_MERGE_C R76, R77, R76, RZ ;  /* 0x0000004c4d4c723e */ /* 0x000fe400048070ff */
[----:B------:R-:W-:Y:S02]  /*26ea0*/  F2FP.SATFINITE.E4M3.F32.PACK_AB_MERGE_C R78, R79, R78, RZ ;  /* 0x0000004e4f4e723e */ /* 0x000fe400048070ff */
[----:B------:R-:W-:Y:S02]  /*26eb0*/  F2FP.SATFINITE.E4M3.F32.PACK_AB_MERGE_C R80, R81, R80, RZ ;  /* 0x000000505150723e */ /* 0x000fe400048070ff */
[----:B------:R-:W-:-:S02]  /*26ec0*/  F2FP.SATFINITE.E4M3.F32.PACK_AB_MERGE_C R82, R83, R82, RZ ;  /* 0x000000525352723e */ /* 0x000fc400048070ff */
[----:B------:R-:W-:Y:S02]  /*26ed0*/  PRMT R4, R5, 0x5410, R8 ;  /* 0x0000541005047816 */ /* 0x000fe40000000008 */
[----:B------:R-:W-:Y:S02]  /*26ee0*/  PRMT R8, R48, 0x3340, R1 ;  /* 0x0000334030087816 */ /* 0x000fe40000000001 */
[----:B------:R-:W-:Y:S02]  /*26ef0*/  PRMT R5, R40, 0x3340, R31 ;  /* 0x0000334028057816 */ /* 0x000fe4000000001f */
[----:B------:R-:W-:Y:S02]  /*26f00*/  F2FP.SATFINITE.E4M3.F32.PACK_AB_MERGE_C R36, R37, R36, RZ ;  /* 0x000000242524723e */ /* 0x000fe400048070ff */
[----:B------:R-:W-:Y:S02]  /*26f10*/  PRMT R7, R42, 0x3340, R33 ;  /* 0x000033402a077816 */ /* 0x000fe40000000021 */
[----:B------:R-:W-:-:S02]  /*26f20*/  F2FP.SATFINITE.E4M3.F32.PACK_AB_MERGE_C R38, R39, R38, RZ ;  /* 0x000000262726723e */ /* 0x000fc400048070ff */
[----:B------:R-:W-:Y:S02]  /*26f30*/  LOP3.LUT R56, R56, 0xffff, RZ, 0xc0, !PT ;  /* 0x0000ffff38387812 */ /* 0x000fe400078ec0ff */
[----:B------:R-:W-:Y:S02]  /*26f40*/  LOP3.LUT R58, R58, 0xffff, RZ, 0xc0, !PT ;  /* 0x0000ffff3a3a7812 */ /* 0x000fe400078ec0ff */
[----:B------:R-:W-:Y:S02]  /*26f50*/  LOP3.LUT R35, R60, 0xffff, RZ, 0xc0, !PT ;  /* 0x0000ffff3c237812 */ /* 0x000fe400078ec0ff */
[----:B------:R-:W-:Y:S02]  /*26f60*/  LOP3.LUT R37, R62, 0xffff, RZ, 0xc0, !PT ;  /* 0x0000ffff3e257812 */ /* 0x000fe400078ec0ff */
[----:B------:R-:W-:Y:S02]  /*26f70*/  LOP3.LUT R64, R64, 0xffff, RZ, 0xc0, !PT ;  /* 0x0000ffff40407812 */ /* 0x000fe400078ec0ff */
[----:B------:R-:W-:-:S02]  /*26f80*/  LOP3.LUT R66, R66, 0xffff, RZ, 0xc0, !PT ;  /* 0x0000ffff42427812 */ /* 0x000fc400078ec0ff */
[----:B------:R-:W-:Y:S02]  /*26f90*/  LOP3.LUT R72, R72, 0xffff, RZ, 0xc0, !PT ;  /* 0x0000ffff48487812 */ /* 0x000fe400078ec0ff */
[----:B------:R-:W-:Y:S02]  /*26fa0*/  LOP3.LUT R74, R74, 0xffff, RZ, 0xc0, !PT ;  /* 0x0000ffff4a4a7812 */ /* 0x000fe400078ec0ff */
[----:B------:R-:W-:Y:S02]  /*26fb0*/  LOP3.LUT R39, R76, 0xffff, RZ, 0xc0, !PT ;  /* 0x0000ffff4c277812 */ /* 0x000fe400078ec0ff */
[----:B------:R-:W-:Y:S02]  /*26fc0*/  LOP3.LUT R41, R78, 0xffff, RZ, 0xc0, !PT ;  /* 0x0000ffff4e297812 */ /* 0x000fe400078ec0ff */
[----:B------:R-:W-:Y:S02]  /*26fd0*/  LOP3.LUT R80, R80, 0xffff, RZ, 0xc0, !PT ;  /* 0x0000ffff50507812 */ /* 0x000fe400078ec0ff */
[----:B------:R-:W-:-:S02]  /*26fe0*/  LOP3.LUT R82, R82, 0xffff, RZ, 0xc0, !PT ;  /* 0x0000ffff52527812 */ /* 0x000fc400078ec0ff */
[----:B------:R-:W-:Y:S02]  /*26ff0*/  F2FP.SATFINITE.E4M3.F32.PACK_AB_MERGE_C R88, R89, R88, RZ ;  /* 0x000000585958723e */ /* 0x000fe400048070ff */
[----:B------:R-:W-:Y:S02]  /*27000*/  F2FP.SATFINITE.E4M3.F32.PACK_AB_MERGE_C R92, R93, R92, RZ ;  /* 0x0000005c5d5c723e */ /* 0x000fe400048070ff */
[----:B------:R-:W-:Y:S02]  /*27010*/  F2FP.SATFINITE.E4M3.F32.PACK_AB_MERGE_C R96, R97, R96, RZ ;  /* 0x000000606160723e */ /* 0x000fe400048070ff */
[----:B------:R-:W-:Y:S02]  /*27020*/  F2FP.SATFINITE.E4M3.F32.PACK_AB_MERGE_C R90, R91, R90, RZ ;  /* 0x0000005a5b5a723e */ /* 0x000fe400048070ff */
[----:B------:R-:W-:Y:S02]  /*27030*/  F2FP.SATFINITE.E4M3.F32.PACK_AB_MERGE_C R94, R95, R94, RZ ;  /* 0x0000005e5f5e723e */ /* 0x000fe400048070ff */
[----:B------:R-:W-:-:S02]  /*27040*/  F2FP.SATFINITE.E4M3.F32.PACK_AB_MERGE_C R98, R99, R98, RZ ;  /* 0x000000626362723e */ /* 0x000fc400048070ff */
[----:B------:R-:W-:Y:S02]  /*27050*/  F2FP.SATFINITE.E4M3.F32.PACK_AB_MERGE_C R104, R105, R104, RZ ;  /* 0x000000686968723e */ /* 0x000fe400048070ff */
[----:B------:R-:W-:Y:S02]  /*27060*/  F2FP.SATFINITE.E4M3.F32.PACK_AB_MERGE_C R106, R107, R106, RZ ;  /* 0x0000006a6b6a723e */ /* 0x000fe400048070ff */
[----:B------:R-:W-:Y:S02]  /*27070*/  F2FP.SATFINITE.E4M3.F32.PACK_AB_MERGE_C R108, R109, R108, RZ ;  /* 0x0000006c6d6c723e */ /* 0x000fe400048070ff */
[----:B------:R-:W-:Y:S02]  /*27080*/  F2FP.SATFINITE.E4M3.F32.PACK_AB_MERGE_C R110, R111, R110, RZ ;  /* 0x0000006e6f6e723e */ /* 0x000fe400048070ff */
[----:B------:R-:W-:Y:S02]  /*27090*/  F2FP.SATFINITE.E4M3.F32.PACK_AB_MERGE_C R112, R113, R112, RZ ;  /* 0x000000707170723e */ /* 0x000fe400048070ff */
[----:B------:R-:W-:-:S02]  /*270a0*/  F2FP.SATFINITE.E4M3.F32.PACK_AB_MERGE_C R114, R115, R114, RZ ;  /* 0x000000727372723e */ /* 0x000fc400048070ff */
[--C-:B0-----:R-:W-:Y:S02]  /*270b0*/  PRMT R12, R80, 0x3340, R1.reuse ;  /* 0x00003340500c7816 */ /* 0x101fe40000000001 */
[----:B------:R-:W-:Y:S02]  /*270c0*/  PRMT R14, R82, 0x3340, R1 ;  /* 0x00003340520e7816 */ /* 0x000fe40000000001 */
[----:B------:R-:W-:Y:S02]  /*270d0*/  PRMT R13, R74, 0x3340, R41 ;  /* 0x000033404a0d7816 */ /* 0x000fe40000000029 */
        /* <DEDUP_REMOVED lines=25> */
[--C-:B------:R-:W-:Y:S02]  /*27270*/  PRMT R16, R112, 0x3340, R1.reuse ;  /* 0x0000334070107816 */ /* 0x100fe40000000001 */
[----:B------:R-:W-:-:S02]  /*27280*/  PRMT R18, R114, 0x3340, R1 ;  /* 0x0000334072127816 */ /* 0x000fc40000000001 */
[----:B------:R-:W-:Y:S02]  /*27290*/  PRMT R15, R104, 0x3340, R49 ;  /* 0x00003340680f7816 */ /* 0x000fe40000000031 */
[----:B------:R-:W-:Y:S02]  /*272a0*/  PRMT R17, R106, 0x3340, R51 ;  /* 0x000033406a117816 */ /* 0x000fe40000000033 */
[----:B------:R-:W-:Y:S02]  /*272b0*/  F2FP.SATFINITE.E4M3.F32.PACK_AB_MERGE_C R54, R55, R54, RZ ;  /* 0x000000363736723e */ /* 0x000fe400048070ff */
        /* <DEDUP_REMOVED lines=12> */
[----:B------:R-:W-:Y:S02]  /*27380*/  PRMT R20, R144, 0x3340, R1 ;  /* 0x0000334090147816 */ /* 0x000fe40000000001 */
[----:B------:R-:W-:Y:S02]  /*27390*/  PRMT R21, R136, 0x3340, R57 ;  /* 0x0000334088157816 */ /* 0x000fe40000000039 */
[----:B------:R-:W-:-:S02]  /*273a0*/  PRMT R22, R146, 0x3340, R1 ;  /* 0x0000334092167816 */ /* 0x000fc40000000001 */
[----:B------:R-:W-:Y:S02]  /*273b0*/  PRMT R19, R138, 0x3340, R59 ;  /* 0x000033408a137816 */ /* 0x000fe4000000003b */
[----:B------:R-:W-:Y:S02]  /*273c0*/  PRMT R21, R21, 0x5410, R20 ;  /* 0x0000541015157816 */ /* 0x000fe40000000014 */
[----:B------:R-:W-:Y:S02]  /*273d0*/  PRMT R20, R19, 0x5410, R22 ;  /* 0x0000541013147816 */ /* 0x000fe40000000016 */
[----:B------:R-:W-:Y:S02]  /*273e0*/  SHF.R.U32.HI R22, RZ, 0x8, R27 ;  /* 0x00000008ff167819 */ /* 0x000fe4000001161b */
[----:B------:R-:W-:Y:S02]  /*273f0*/  SHF.R.U32.HI R19, RZ, 0x8, R23 ;  /* 0x00000008ff137819 */ /* 0x000fe40000011617 */
        /* <DEDUP_REMOVED lines=13> */
[----:B--2---:R-:W-:Y:S02]  /*274d0*/  LOP3.LUT R0, R10, 0x400, RZ, 0xc0, !PT ;  /* 0x000004000a007812 */ /* 0x004fe400078ec0ff */
[----:B------:R-:W-:Y:S02]  /*274e0*/  PRMT R10, R50, 0x3340, R1 ;  /* 0x00003340320a7816 */ /* 0x000fe40000000001 */
[----:B---3--:R-:W-:Y:S01]  /*274f0*/  IADD3 R6, R0, UR7, R9 ;  /* 0x0000000700067c10 */ /* 0x008fe2000fffe009 */
[----:B-1----:R-:W-:Y:S01]  /*27500*/  IMAD.SHL.U32 R0, R2, 0x8, RZ ;  /* 0x0000000802007824 */ /* 0x002fe200078e00ff */
[----:B------:R-:W-:-:S04]  /*27510*/  SHF.R.U32.HI R9, RZ, 0x6, R2 ;  /* 0x00000006ff097819 */ /* 0x000fc80000011602 */
[----:B------:R-:W-:Y:S02]  /*27520*/  LOP3.LUT R25, R0, 0x380, RZ, 0xc0, !PT ;  /* 0x0000038000197812 */ /* 0x000fe400078ec0ff */
[----:B------:R-:W-:-:S03]  /*27530*/  SGXT.U32 R9, R9, 0x1 ;  /* 0x000000010909781a */ /* 0x000fc60000000000 */
[----:B------:R-:W-:Y:S01]  /*27540*/  IMAD.IADD R25, R25, 0x1, R6 ;  /* 0x0000000119197824 */ /* 0x000fe200078e0206 */
[----:B------:R-:W-:Y:S02]  /*27550*/  PRMT R6, R5, 0x5410, R8 ;  /* 0x0000541005067816 */ /* 0x000fe40000000008 */
[----:B----4-:R-:W-:Y:S02]  /*27560*/  LOP3.LUT R0, R11, UR16, R9, 0xfe, !PT ;  /* 0x000000100b007c12 */ /* 0x010fe4000f8efe09 */
[----:B------:R-:W-:Y:S02]  /*27570*/  PRMT R5, R7, 0x5410, R10 ;  /* 0x0000541007057816 */ /* 0x000fe4000000000a */
[--C-:B------:R-:W-:Y:S02]  /*27580*/  PRMT R8, R64, 0x3340, R1.reuse ;  /* 0x0000334040087816 */ /* 0x100fe40000000001 */
[----:B------:R-:W-:Y:S02]  /*27590*/  PRMT R7, R66, 0x3340, R1 ;  /* 0x0000334042077816 */ /* 0x000fe40000000001 */
[----:B------:R-:W-:-:S02]  /*275a0*/  PRMT R9, R56, 0x3340, R35 ;  /* 0x0000334038097816 */ /* 0x000fc40000000023 */
[----:B------:R-:W-:Y:S02]  /*275b0*/  PRMT R10, R58, 0x3340, R37 ;  /* 0x000033403a0a7816 */ /* 0x000fe40000000025 */
[----:B------:R-:W-:Y:S02]  /*275c0*/  PRMT R11, R72, 0x3340, R39 ;  /* 0x00003340480b7816 */ /* 0x000fe40000000027 */
[----:B------:R-:W-:Y:S02]  /*275d0*/  PRMT R9, R9, 0x5410, R8 ;  /* 0x0000541009097816 */ /* 0x000fe40000000008 */
[----:B------:R-:W-:Y:S02]  /*275e0*/  PRMT R10, R10, 0x5410, R7 ;  /* 0x000054100a0a7816 */ /* 0x000fe40000000007 */
        /* <DEDUP_REMOVED lines=16> */
[----:B------:R-:W-:Y:S02]  /*276f0*/  SHF.R.U32.HI R15, RZ, 0x8, R24 ;  /* 0x00000008ff0f7819 */ /* 0x000fe40000011618 */
[----:B------:R-:W-:Y:S02]  /*27700*/  SHF.R.U32.HI R18, RZ, 0x8, R26 ;  /* 0x00000008ff127819 */ /* 0x000fe4000001161a */
[----:B------:R-:W-:Y:S02]  /*27710*/  LOP3.LUT R26, R15, 0xffff, RZ, 0xc0, !PT ;  /* 0x0000ffff0f1a7812 */ /* 0x000fe400078ec0ff */
[----:B------:R-:W-:-:S02]  /*27720*/  LOP3.LUT R15, R18, 0xffff, RZ, 0xc0, !PT ;  /* 0x0000ffff120f7812 */ /* 0x000fc400078ec0ff */
[----:B------:R-:W-:Y:S02]  /*27730*/  LOP3.LUT R19, R19, 0xffff, RZ, 0xc0, !PT ;  /* 0x0000ffff13137812 */ /* 0x000fe400078ec0ff */
[----:B------:R-:W-:Y:S02]  /*27740*/  PRMT R28, R15, 0x3340, R22 ;  /* 0x000033400f1c7816 */ /* 0x000fe40000000016 */
[----:B------:R-:W-:Y:S02]  /*27750*/  SHF.R.U32.HI R15, RZ, 0x8, R40 ;  /* 0x00000008ff0f7819 */ /* 0x000fe40000011628 */
[----:B------:R-:W-:Y:S02]  /*27760*/  SHF.R.U32.HI R18, RZ, 0x8, R42 ;  /* 0x00000008ff127819 */ /* 0x000fe4000001162a */
[----:B------:R-:W-:Y:S02]  /*27770*/  SHF.R.U32.HI R22, RZ, 0x8, R33 ;  /* 0x00000008ff167819 */ /* 0x000fe40000011621 */
[----:B------:R-:W-:-:S02]  /*27780*/  LOP3.LUT R30, R15, 0xffff, RZ, 0xc0, !PT ;  /* 0x0000ffff0f1e7812 */ /* 0x000fc400078ec0ff */
[----:B------:R-:W-:Y:S02]  /*27790*/  SHF.R.U32.HI R23, RZ, 0x8, R32 ;  /* 0x00000008ff177819 */ /* 0x000fe40000011620 */
[----:B------:R-:W-:Y:S02]  /*277a0*/  PRMT R26, R26, 0x3340, R19 ;  /* 0x000033401a1a7816 */ /* 0x000fe40000000013 */
[----:B------:R-:W-:Y:S02]  /*277b0*/  LOP3.LUT R22, R22, 0xffff, RZ, 0xc0, !PT ;  /* 0x0000ffff16167812 */ /* 0x000fe400078ec0ff */
[----:B------:R-:W-:Y:S02]  /*277c0*/  LOP3.LUT R15, R18, 0xffff, RZ, 0xc0, !PT ;  /* 0x0000ffff120f7812 */ /* 0x000fe400078ec0ff */
[----:B------:R-:W-:Y:S02]  /*277d0*/  SHF.R.U32.HI R19, RZ, 0x8, R31 ;  /* 0x00000008ff137819 */ /* 0x000fe4000001161f */
[----:B------:R-:W-:-:S02]  /*277e0*/  LOP3.LUT R23, R23, 0xffff, RZ, 0xc0, !PT ;  /* 0x0000ffff17177812 */ /* 0x000fc400078ec0ff */
[----:B------:R-:W-:Y:S02]  /*277f0*/  PRMT R32, R15, 0x3340, R22 ;  /* 0x000033400f207816 */ /* 0x000fe40000000016 */
[----:B------:R-:W-:Y:S02]  /*27800*/  LOP3.LUT R19, R19, 0xffff, RZ, 0xc0, !PT ;  /* 0x0000ffff13137812 */ /* 0x000fe400078ec0ff */
[----:B------:R-:W-:Y:S02]  /*27810*/  SHF.R.U32.HI R15, RZ, 0x8, R56 ;  /* 0x00000008ff0f7819 */ /* 0x000fe40000011638 */
[----:B------:R-:W-:Y:S02]  /*27820*/  SHF.R.U32.HI R18, RZ, 0x8, R58 ;  /* 0x00000008ff127819 */ /* 0x000fe4000001163a */
[----:B------:R-:W-:Y:S02]  /*27830*/  SHF.R.U32.HI R22, RZ, 0x8, R37 ;  /* 0x00000008ff167819 */ /* 0x000fe40000011625 */
[----:B------:R-:W-:-:S02]  /*27840*/  SHF.R.U32.HI R24, RZ, 0x8, R34 ;  /* 0x00000008ff187819 */ /* 0x000fc40000011622 */
[----:B------:R-:W-:Y:S02]  /*27850*/  PRMT R27, R23, 0x3340, R152 ;  /* 0x00003340171b7816 */ /* 0x000fe40000000098 */
[----:B------:R-:W-:Y:S02]  /*27860*/  SHF.R.U32.HI R23, RZ, 0x8, R48 ;  /* 0x00000008ff177819 */ /* 0x000fe40000011630 */
[----:B------:R-:W-:Y:S02]  /*27870*/  PRMT R30, R30, 0x3340, R19 ;  /* 0x000033401e1e7816 */ /* 0x000fe40000000013 */
[----:B------:R-:W-:Y:S02]  /*27880*/  LOP3.LUT R34, R15, 0xffff, RZ, 0xc0, !PT ;  /* 0x0000ffff0f227812 */ /* 0x000fe400078ec0ff */
[----:B------:R-:W-:Y:S02]  /*27890*/  SHF.R.U32.HI R19, RZ, 0x8, R35 ;  /* 0x00000008ff137819 */ /* 0x000fe40000011623 */
[----:B------:R-:W-:-:S02]  /*278a0*/  LOP3.LUT R22, R22, 0xffff, RZ, 0xc0, !PT ;  /* 0x0000ffff16167812 */ /* 0x000fc400078ec0ff */
[----:B------:R-:W-:Y:S02]  /*278b0*/  LOP3.LUT R15, R18, 0xffff, RZ, 0xc0, !PT ;  /* 0x0000ffff120f7812 */ /* 0x000fe400078ec0ff */
[----:B------:R-:W-:Y:S02]  /*278c0*/  LOP3.LUT R23, R23, 0xffff, RZ, 0xc0, !PT ;  /* 0x0000ffff17177812 */ /* 0x000fe400078ec0ff */
[----:B------:R-:W-:Y:S02]  /*278d0*/  LOP3.LUT R19, R19, 0xffff, RZ, 0xc0, !PT ;  /* 0x0000ffff13137812 */ /* 0x000fe400078ec0ff */
[----:B------:R-:W-:Y:S02]  /*278e0*/  PRMT R37, R15, 0x3340, R22 ;  /* 0x000033400f257816 */ /* 0x000fe40000000016 */
[----:B------:R-:W-:Y:S02]  /*278f0*/  SHF.R.U32.HI R15, RZ, 0x8, R72 ;  /* 0x00000008ff0f7819 */ /* 0x000fe40000011648 */
[----:B------:R-:W-:-:S02]  /*27900*/  SHF.R.U32.HI R18, RZ, 0x8, R74 ;  /* 0x00000008ff127819 */ /* 0x000fc4000001164a */
[----:B------:R-:W-:Y:S02]  /*27910*/  SHF.R.U32.HI R22, RZ, 0x8, R41 ;  /* 0x00000008ff167819 */ /* 0x000fe40000011629 */
[----:B------:R-:W-:Y:S02]  /*27920*/  PRMT R31, R23, 0x3340, R152 ;  /* 0x00003340171f7816 */ /* 0x000fe40000000098 */
[----:B------:R-:W-:Y:S02]  /*27930*/  SHF.R.U32.HI R23, RZ, 0x8, R64 ;  /* 0x00000008ff177819 */ /* 0x000fe40000011640 */
[----:B------:R-:W-:Y:S02]  /*27940*/  PRMT R34, R34, 0x3340, R19 ;  /* 0x0000334022227816 */ /* 0x000fe40000000013 */
[----:B------:R-:W-:Y:S02]  /*27950*/  SHF.R.U32.HI R19, RZ, 0x8, R39 ;  /* 0x00000008ff137819 */ /* 0x000fe40000011627 */
[----:B------:R-:W-:-:S02]  /*27960*/  LOP3.LUT R42, R15, 0xffff, RZ, 0xc0, !PT ;  /* 0x0000ffff0f2a7812 */ /* 0x000fc400078ec0ff */
[----:B------:R-:W-:Y:S02]  /*27970*/  LOP3.LUT R22, R22, 0xffff, RZ, 0xc0, !PT ;  /* 0x0000ffff16167812 */ /* 0x000fe400078ec0ff */
[----:B------:R-:W-:Y:S02]  /*27980*/  LOP3.LUT R15, R18, 0xffff, RZ, 0xc0, !PT ;  /* 0x0000ffff120f7812 */ /* 0x000fe400078ec0ff */
[----:B------:R-:W-:Y:S02]  /*27990*/  LOP3.LUT R23, R23, 0xffff, RZ, 0xc0, !PT ;  /* 0x0000ffff17177812 */ /* 0x000fe400078ec0ff */
[----:B------:R-:W-:Y:S02]  /*279a0*/  LOP3.LUT R19, R19, 0xffff, RZ, 0xc0, !PT ;  /* 0x0000ffff13137812 */ /* 0x000fe400078ec0ff */
[----:B------:R-:W-:Y:S02]  /*279b0*/  PRMT R43, R15, 0x3340, R22 ;  /* 0x000033400f2b7816 */ /* 0x000fe40000000016 */
[----:B------:R-:W-:-:S02]  /*279c0*/  SHF.R.U32.HI R15, RZ, 0x8, R88 ;  /* 0x00000008ff0f7819 */ /* 0x000fc40000011658 */
[----:B------:R-:W-:Y:S02]  /*279d0*/  PRMT R35, R23, 0x3340, R152 ;  /* 0x0000334017237816 */ /* 0x000fe40000000098 */
[----:B------:R-:W-:Y:S02]  /*279e0*/  SHF.R.U32.HI R18, RZ, 0x8, R90 ;  /* 0x00000008ff127819 */ /* 0x000fe4000001165a */
[----:B------:R-:W-:Y:S02]  /*279f0*/  SHF.R.U32.HI R22, RZ, 0x8, R47 ;  /* 0x00000008ff167819 */ /* 0x000fe4000001162f */
[----:B------:R-:W-:Y:S02]  /*27a00*/  SHF.R.U32.HI R23, RZ, 0x8, R80 ;  /* 0x00000008ff177819 */ /* 0x000fe40000011650 */
[----:B------:R-:W-:Y:S02]  /*27a10*/  PRMT R42, R42, 0x3340, R19 ;  /* 0x000033402a2a7816 */ /* 0x000fe40000000013 */
[----:B------:R-:W-:-:S02]  /*27a20*/  SHF.R.U32.HI R19, RZ, 0x8, R45 ;  /* 0x00000008ff137819 */ /* 0x000fc4000001162d */
[----:B------:R-:W-:Y:S02]  /*27a30*/  LOP3.LUT R46, R15, 0xffff, RZ, 0xc0, !PT ;  /* 0x0000ffff0f2e7812 */ /* 0x000fe400078ec0ff */
[----:B------:R-:W-:Y:S02]  /*27a40*/  LOP3.LUT R22, R22, 0xffff, RZ, 0xc0, !PT ;  /* 0x0000ffff16167812 */ /* 0x000fe400078ec0ff */
[----:B------:R-:W-:Y:S02]  /*27a50*/  LOP3.LUT R15, R18, 0xffff, RZ, 0xc0, !PT ;  /* 0x0000ffff120f7812 */ /* 0x000fe400078ec0ff */
[----:B------:R-:W-:Y:S02]  /*27a60*/  LOP3.LUT R23, R23, 0xffff, RZ, 0xc0, !PT ;  /* 0x0000ffff17177812 */ /* 0x000fe400078ec0ff */
[----:B------:R-:W-:Y:S02]  /*27a70*/  LOP3.LUT R19, R19, 0xffff, RZ, 0xc0, !PT ;  /* 0x0000ffff13137812 */ /* 0x000fe400078ec0ff */
[----:B------:R-:W-:-:S02]  /*27a80*/  LOP3.LUT R24, R24, 0xffff, RZ, 0xc0, !PT ;  /* 0x0000ffff18187812 */ /* 0x000fc400078ec0ff */
[----:B------:R-:W-:Y:S02]  /*27a90*/  PRMT R47, R15, 0x3340, R22 ;  /* 0x000033400f2f7816 */ /* 0x000fe40000000016 */
[----:B------:R-:W-:Y:S02]  /*27aa0*/  PRMT R39, R23, 0x3340, R152 ;  /* 0x0000334017277816 */ /* 0x000fe40000000098 */
[----:B------:R-:W-:Y:S02]  /*27ab0*/  SHF.R.U32.HI R15, RZ, 0x8, R104 ;  /* 0x00000008ff0f7819 */ /* 0x000fe40000011668 */
[----:B------:R-:W-:Y:S02]  /*27ac0*/  SHF.R.U32.HI R23, RZ, 0x8, R96 ;  /* 0x00000008ff177819 */ /* 0x000fe40000011660 */
[----:B------:R-:W-:Y:S02]  /*27ad0*/  PRMT R46, R46, 0x3340, R19 ;  /* 0x000033402e2e7816 */ /* 0x000fe40000000013 */
[----:B------:R-:W-:-:S02]  /*27ae0*/  SHF.R.U32.HI R18, RZ, 0x8, R106 ;  /* 0x00000008ff127819 */ /* 0x000fc4000001166a */
[----:B------:R-:W-:Y:S02]  /*27af0*/  SHF.R.U32.HI R22, RZ, 0x8, R51 ;  /* 0x00000008ff167819 */ /* 0x000fe40000011633 */
[----:B------:R-:W-:Y:S02]  /*27b00*/  PRMT R29, R24, 0x3340, R1 ;  /* 0x00003340181d7816 */ /* 0x000fe40000000001 */
[----:B------:R-:W-:Y:S02]  /*27b10*/  SHF.R.U32.HI R19, RZ, 0x8, R49 ;  /* 0x00000008ff137819 */ /* 0x000fe40000011631 */
[----:B------:R-:W-:Y:S02]  /*27b20*/  SHF.R.U32.HI R24, RZ, 0x8, R50 ;  /* 0x00000008ff187819 */ /* 0x000fe40000011632 */
[----:B------:R-:W-:Y:S02]  /*27b30*/  LOP3.LUT R50, R15, 0xffff, RZ, 0xc0, !PT ;  /* 0x0000ffff0f327812 */ /* 0x000fe400078ec0ff */
[----:B------:R-:W-:-:S02]  /*27b40*/  LOP3.LUT R23, R23, 0xffff, RZ, 0xc0, !PT ;  /* 0x0000ffff17177812 */ /* 0x000fc400078ec0ff */
[----:B------:R-:W-:Y:S02]  /*27b50*/  LOP3.LUT R22, R22, 0xffff, RZ, 0xc0, !PT ;  /* 0x0000ffff16167812 */ /* 0x000fe400078ec0ff */
[----:B------:R-:W-:Y:S02]  /*27b60*/  LOP3.LUT R15, R18, 0xffff, RZ, 0xc0, !PT ;  /* 0x0000ffff120f7812 */ /* 0x000fe400078ec0ff */
[----:B------:R-:W-:Y:S02]  /*27b70*/  LOP3.LUT R19, R19, 0xffff, RZ, 0xc0, !PT ;  /* 0x0000ffff13137812 */ /* 0x000fe400078ec0ff */
[----:B------:R-:W-:Y:S02]  /*27b80*/  PRMT R45, R23, 0x3340, R152 ;  /* 0x00003340172d7816 */ /* 0x000fe40000000098 */
[----:B------:R-:W-:Y:S02]  /*27b90*/  PRMT R51, R15, 0x3340, R22 ;  /* 0x000033400f337816 */ /* 0x000fe40000000016 */
[----:B------:R-:W-:-:S02]  /*27ba0*/  SHF.R.U32.HI R23, RZ, 0x8, R112 ;  /* 0x00000008ff177819 */ /* 0x000fc40000011670 */
[----:B------:R-:W-:Y:S02]  /*27bb0*/  PRMT R50, R50, 0x3340, R19 ;  /* 0x0000334032327816 */ /* 0x000fe40000000013 */
[----:B------:R-:W-:Y:S02]  /*27bc0*/  SHF.R.U32.HI R15, RZ, 0x8, R120 ;  /* 0x00000008ff0f7819 */ /* 0x000fe40000011678 */
[----:B------:R-:W-:Y:S02]  /*27bd0*/  SHF.R.U32.HI R19, RZ, 0x8, R53 ;  /* 0x00000008ff137819 */ /* 0x000fe40000011635 */
[----:B------:R-:W-:Y:S02]  /*27be0*/  SHF.R.U32.HI R18, RZ, 0x8, R122 ;  /* 0x00000008ff127819 */ /* 0x000fe4000001167a */
[----:B------:R-:W-:Y:S02]  /*27bf0*/  SHF.R.U32.HI R22, RZ, 0x8, R55 ;  /* 0x00000008ff167819 */ /* 0x000fe40000011637 */
[----:B------:R-:W-:-:S02]  /*27c00*/  LOP3.LUT R56, R23, 0xffff, RZ, 0xc0, !PT ;  /* 0x0000ffff17387812 */ /* 0x000fc400078ec0ff */
[----:B------:R-:W-:Y:S02]  /*27c10*/  LOP3.LUT R58, R15, 0xffff, RZ, 0xc0, !PT ;  /* 0x0000ffff0f3a7812 */ /* 0x000fe400078ec0ff */
[----:B------:R-:W-:Y:S02]  /*27c20*/  SHF.R.U32.HI R23, RZ, 0x8, R128 ;  /* 0x00000008ff177819 */ /* 0x000fe40000011680 */
        /* <DEDUP_REMOVED lines=8> */
[----:B------:R-:W-:Y:S02]  /*27cb0*/  SHF.R.U32.HI R23, RZ, 0x8, R144 ;  /* 0x00000008ff177819 */ /* 0x000fe40000011690 */
[----:B------:R-:W-:-:S02]  /*27cc0*/  LOP3.LUT R19, R19, 0xffff, RZ, 0xc0, !PT ;  /* 0x0000ffff13137812 */ /* 0x000fc400078ec0ff */
[----:B------:R-:W-:Y:S02]  /*27cd0*/  LOP3.LUT R62, R15, 0xffff, RZ, 0xc0, !PT ;  /* 0x0000ffff0f3e7812 */ /* 0x000fe400078ec0ff */
[----:B------:R-:W-:Y:S02]  /*27ce0*/  LOP3.LUT R64, R23, 0xffff, RZ, 0xc0, !PT ;  /* 0x0000ffff17407812 */ /* 0x000fe400078ec0ff */
[----:B------:R-:W-:Y:S02]  /*27cf0*/  LOP3.LUT R24, R24, 0xffff, RZ, 0xc0, !PT ;  /* 0x0000ffff18187812 */ /* 0x000fe400078ec0ff */
[----:B------:R-:W-:Y:S02]  /*27d00*/  SHF.R.U32.HI R18, RZ, 0x8, R138 ;  /* 0x00000008ff127819 */ /* 0x000fe4000001168a */
[----:B------:R-:W-:Y:S02]  /*27d10*/  SHF.R.U32.HI R22, RZ, 0x8, R59 ;  /* 0x00000008ff167819 */ /* 0x000fe4000001163b */
[----:B------:R-:W-:-:S02]  /*27d20*/  PRMT R62, R62, 0x3340, R19 ;  /* 0x000033403e3e7816 */ /* 0x000fc40000000013 */
[--C-:B------:R-:W-:Y:S02]  /*27d30*/  PRMT R15, R64, 0x3340, R1.reuse ;  /* 0x00003340400f7816 */ /* 0x100fe40000000001 */
[----:B------:R-:W-:Y:S02]  /*27d40*/  PRMT R33, R24, 0x3340, R1 ;  /* 0x0000334018217816 */ /* 0x000fe40000000001 */
[----:B------:R-:W-:Y:S02]  /*27d50*/  LOP3.LUT R22, R22, 0xffff, RZ, 0xc0, !PT ;  /* 0x0000ffff16167812 */ /* 0x000fe400078ec0ff */
[----:B------:R-:W-:Y:S02]  /*27d60*/  LOP3.LUT R23, R18, 0xffff, RZ, 0xc0, !PT ;  /* 0x0000ffff12177812 */ /* 0x000fe400078ec0ff */
[----:B------:R-:W-:Y:S02]  /*27d70*/  PRMT R46, R46, 0x5410, R45 ;  /* 0x000054102e2e7816 */ /* 0x000fe4000000002d */
[----:B------:R-:W-:-:S02]  /*27d80*/  SHF.R.U32.HI R24, RZ, 0x8, R66 ;  /* 0x00000008ff187819 */ /* 0x000fc40000011642 */
[----:B------:R-:W-:Y:S02]  /*27d90*/  PRMT R45, R62, 0x5410, R15 ;  /* 0x000054103e2d7816 */ /* 0x000fe4000000000f */
[----:B------:R-:W-:Y:S02]  /*27da0*/  PRMT R27, R26, 0x5410, R27 ;  /* 0x000054101a1b7816 */ /* 0x000fe4000000001b */
[----:B------:R-:W-:Y:S02]  /*27db0*/  PRMT R18, R28, 0x5410, R29 ;  /* 0x000054101c127816 */ /* 0x000fe4000000001d */
[----:B------:R-:W-:Y:S02]  /*27dc0*/  LOP3.LUT R36, R36, 0xffff, RZ, 0xc0, !PT ;  /* 0x0000ffff24247812 */ /* 0x000fe400078ec0ff */
[----:B------:R-:W-:Y:S02]  /*27dd0*/  LOP3.LUT R15, R38, 0xffff, RZ, 0xc0, !PT ;  /* 0x0000ffff260f7812 */ /* 0x000fe400078ec0ff */
[----:B------:R-:W-:-:S02]  /*27de0*/  PRMT R23, R23, 0x3340, R22 ;  /* 0x0000334017177816 */ /* 0x000fc40000000016 */
[----:B------:R-:W-:Y:S02]  /*27df0*/  LOP3.LUT R24, R24, 0xffff, RZ, 0xc0, !PT ;  /* 0x0000ffff18187812 */ /* 0x000fe400078ec0ff */
[----:B------:R-:W-:Y:S02]  /*27e00*/  PRMT R22, R30, 0x5410, R31 ;  /* 0x000054101e167816 */ /* 0x000fe4000000001f */
[--C-:B------:R-:W-:Y:S02]  /*27e10*/  PRMT R28, R3, 0x4210, R36.reuse ;  /* 0x00004210031c7816 */ /* 0x100fe40000000024 */
[----:B------:R-:W-:Y:S02]  /*27e20*/  PRMT R29, R27, 0x5210, R36 ;  /* 0x000052101b1d7816 */ /* 0x000fe40000000024 */
[--C-:B------:R-:W-:Y:S02]  /*27e30*/  PRMT R30, R4, 0x4210, R15.reuse ;  /* 0x00004210041e7816 */ /* 0x100fe4000000000f */
[----:B------:R-:W-:Y:S01]  /*27e40*/  PRMT R31, R18, 0x5210, R15 ;  /* 0x00005210121f7816 */ /* 0x000fe2000000000f */
[----:B------:R-:W-:Y:S01]  /*27e50*/  BAR.SYNC.DEFER_BLOCKING 0x0 ;  /* 0x0000000000007b1d */ /* 0x000fe20000010000 */
[----:B------:R-:W-:-:S02]  /*27e60*/  PRMT R40, R24, 0x3340, R1 ;  /* 0x0000334018287816 */ /* 0x000fc40000000001 */
[----:B------:R-:W-:-:S04]  /*27e70*/  SHF.R.U32.HI R24, RZ, 0x8, R82 ;  /* 0x00000008ff187819 */ /* 0x000fc80000011652 */
[----:B------:R-:W-:-:S04]  /*27e80*/  LOP3.LUT R24, R24, 0xffff, RZ, 0xc0, !PT ;  /* 0x0000ffff18187812 */ /* 0x000fc800078ec0ff */
[--C-:B------:R-:W-:Y:S02]  /*27e90*/  PRMT R44, R24, 0x3340, R1.reuse ;  /* 0x00003340182c7816 */ /* 0x100fe40000000001 */
[----:B------:R-:W-:Y:S01]  /*27ea0*/  SHF.R.U32.HI R24, RZ, 0x8, R98 ;  /* 0x00000008ff187819 */ /* 0x000fe20000011662 */
[----:B------:R-:W-:Y:S03]  /*27eb0*/  STSM.16.M88.4 [R25], R28 ;  /* 0x0000001c19007844 */ /* 0x000fe60000000200 */
[----:B------:R-:W-:Y:S02]  /*27ec0*/  LOP3.LUT R24, R24, 0xffff, RZ, 0xc0, !PT ;  /* 0x0000ffff18187812 */ /* 0x000fe400078ec0ff */
[----:B------:R-:W-:Y:S02]  /*27ed0*/  LOP3.LUT R2, R2, 0x7f, RZ, 0xc0, !PT ;  /* 0x0000007f02027812 */ /* 0x000fe400078ec0ff */
[----:B------:R-:W-:-:S02]  /*27ee0*/  PRMT R48, R24, 0x3340, R1 ;  /* 0x0000334018307816 */ /* 0x000fc40000000001 */
[----:B------:R-:W-:Y:S02]  /*27ef0*/  SHF.R.U32.HI R24, RZ, 0x8, R114 ;  /* 0x00000008ff187819 */ /* 0x000fe40000011672 */
[----:B------:R-:W-:Y:S02]  /*27f00*/  PRMT R33, R32, 0x5410, R33 ;  /* 0x0000541020217816 */ /* 0x000fe40000000021 */
[----:B------:R-:W-:Y:S02]  /*27f10*/  LOP3.LUT R54, R54, 0xffff, RZ, 0xc0, !PT ;  /* 0x0000ffff36367812 */ /* 0x000fe400078ec0ff */
[----:B------:R-:W-:Y:S01]  /*27f20*/  LEA R2, R2, UR7, 0x4 ;  /* 0x0000000702027c11 */ /* 0x000fe2000f8e20ff */
[----:B------:R-:W-:Y:S01]  /*27f30*/  BAR.SYNC.DEFER_BLOCKING 0x0 ;  /* 0x0000000000007b1d */ /* 0x000fe20000010000 */
[----:B------:R-:W-:Y:S02]  /*27f40*/  LOP3.LUT R24, R24, 0xffff, RZ, 0xc0, !PT ;  /* 0x0000ffff18187812 */ /* 0x000fe400078ec0ff */
[----:B------:R-:W-:-:S02]  /*27f50*/  PRMT R26, R42, 0x5410, R39 ;  /* 0x000054102a1a7816 */ /* 0x000fc40000000027 */
[----:B------:R-:W-:Y:S02]  /*27f60*/  PRMT R49, R56, 0x3340, R1 ;  /* 0x0000334038317816 */ /* 0x000fe40000000001 */
[----:B------:R-:W-:Y:S02]  /*27f70*/  PRMT R41, R34, 0x5410, R35 ;  /* 0x0000541022297816 */ /* 0x000fe40000000023 */
[----:B------:R-:W-:Y:S02]  /*27f80*/  PRMT R39, R33, 0x5210, R54 ;  /* 0x0000521021277816 */ /* 0x000fe40000000036 */
[----:B------:R-:W-:Y:S02]  /*27f90*/  PRMT R56, R24, 0x3340, R1 ;  /* 0x0000334018387816 */ /* 0x000fe40000000001 */
[----:B------:R-:W-:-:S04]  /*27fa0*/  SHF.R.U32.HI R24, RZ, 0x8, R130 ;  /* 0x00000008ff187819 */ /* 0x000fc80000011682 */
[----:B------:R-:W-:Y:S01]  /*27fb0*/  LOP3.LUT R24, R24, 0xffff, RZ, 0xc0, !PT ;  /* 0x0000ffff18187812 */ /* 0x000fe200078ec0ff */
[----:B------:R-:W0:Y:S01]  /*27fc0*/  LDS.128 R32, [R2] ;  /* 0x0000000002207984 */ /* 0x000e220000000c00 */
[--C-:B------:R-:W-:Y:S02]  /*27fd0*/  PRMT R53, R60, 0x3340, R1.reuse ;  /* 0x000033403c357816 */ /* 0x100fe40000000001 */
[----:B------:R-:W-:Y:S02]  /*27fe0*/  PRMT R60, R24, 0x3340, R1 ;  /* 0x00003340183c7816 */ /* 0x000fe40000000001 */
[----:B------:R-:W-:Y:S02]  /*27ff0*/  SHF.R.U32.HI R24, RZ, 0x8, R146 ;  /* 0x00000008ff187819 */ /* 0x000fe40000011692 */
[----:B------:R-:W-:Y:S02]  /*28000*/  ISETP.GE.AND P0, PT, R153, UR8, PT ;  /* 0x0000000899007c0c */ /* 0x000fe4000bf06270 */
[----:B------:R-:W-:-:S02]  /*28010*/  LOP3.LUT R3, R0, 0x6, RZ, 0xfc, !PT ;  /* 0x0000000600037812 */ /* 0x000fc400078efcff */
[----:B------:R-:W-:Y:S02]  /*28020*/  LOP3.LUT R24, R24, 0xffff, RZ, 0xc0, !PT ;  /* 0x0000ffff18187812 */ /* 0x000fe400078ec0ff */
[----:B------:R-:W-:Y:S01]  /*28030*/  ISETP.LT.AND P5, PT, R3, UR6, !P0 ;  /* 0x0000000603007c0c */ /* 0x000fe2000c7a1270 */
[----:B------:R-:W-:Y:S01]  /*28040*/  ULDC.64 UR6, c[0x0][0x220] ;  /* 0x0000880000067ab9 */ /* 0x000fe20000000a00 */
[----:B------:R-:W-:Y:S02]  /*28050*/  LOP3.LUT R3, R52, 0xffff, RZ, 0xc0, !PT ;  /* 0x0000ffff34037812 */ /* 0x000fe400078ec0ff */
[----:B------:R-:W-:Y:S02]  /*28060*/  PRMT R64, R24, 0x3340, R1 ;  /* 0x0000334018407816 */ /* 0x000fe40000000001 */
[----:B------:R-:W-:Y:S02]  /*28070*/  PRMT R24, R37, 0x5410, R40 ;  /* 0x0000541025187816 */ /* 0x000fe40000000028 */
[----:B------:R-:W-:-:S02]  /*28080*/  PRMT R36, R6, 0x4210, R3 ;  /* 0x0000421006247816 */ /* 0x000fc40000000003 */
[----:B------:R-:W-:Y:S02]  /*28090*/  PRMT R37, R22, 0x5210, R3 ;  /* 0x0000521016257816 */ /* 0x000fe40000000003 */
[----:B------:R-:W-:Y:S01]  /*280a0*/  PRMT R38, R5, 0x4210, R54 ;  /* 0x0000421005267816 */ /* 0x000fe20000000036 */
[----:B------:R-:W-:Y:S06]  /*280b0*/  BAR.SYNC.DEFER_BLOCKING 0x0 ;  /* 0x0000000000007b1d */ /* 0x000fec0000010000 */
[----:B------:R1:W-:Y:S02]  /*280c0*/  STSM.16.M88.4 [R25], R36 ;  /* 0x0000002419007844 */ /* 0x0003e40000000200 */
[----:B------:R-:W-:Y:S01]  /*280d0*/  BAR.SYNC.DEFER_BLOCKING 0x0 ;  /* 0x0000000000007b1d */ /* 0x000fe20000010000 */
[----:B------:R-:W-:-:S02]  /*280e0*/  LOP3.LUT R19, R0, 0xfe, RZ, 0xfc, !PT ;  /* 0x000000fe00137812 */ /* 0x000fc400078efcff */
[----:B------:R-:W-:Y:S02]  /*280f0*/  LOP3.LUT R68, R68, 0xffff, RZ, 0xc0, !PT ;  /* 0x0000ffff44447812 */ /* 0x000fe400078ec0ff */
[----:B------:R-:W-:Y:S01]  /*28100*/  LOP3.LUT R3, R70, 0xffff, RZ, 0xc0, !PT ;  /* 0x0000ffff46037812 */ /* 0x000fe200078ec0ff */
[----:B------:R-:W2:Y:S01]  /*28110*/  LDS.128 R28, [R2] ;  /* 0x00000000021c7984 */ /* 0x000ea20000000c00 */
[----:B------:R-:W-:Y:S01]  /*28120*/  ISETP.LT.AND P1, PT, R19, UR4, !P0 ;  /* 0x0000000413007c0c */ /* 0x000fe2000c721270 */
[----:B------:R-:W-:Y:S01]  /*28130*/  ULDC UR4, c[0x0][0x22c] ;  /* 0x00008b0000047ab9 */ /* 0x000fe20000000800 */
[----:B------:R-:W-:Y:S02]  /*28140*/  PRMT R19, R43, 0x5410, R44 ;  /* 0x000054102b137816 */ /* 0x000fe4000000002c */
[--C-:B------:R-:W-:Y:S02]  /*28150*/  PRMT R40, R9, 0x4210, R68.reuse ;  /* 0x0000421009287816 */ /* 0x100fe40000000044 */
[----:B------:R-:W-:-:S02]  /*28160*/  PRMT R41, R41, 0x5210, R68 ;  /* 0x0000521029297816 */ /* 0x000fc40000000044 */
[--C-:B------:R-:W-:Y:S02]  /*28170*/  PRMT R42, R10, 0x4210, R3.reuse ;  /* 0x000042100a2a7816 */ /* 0x100fe40000000003 */
[----:B------:R-:W-:Y:S01]  /*28180*/  PRMT R43, R24, 0x5210, R3 ;  /* 0x00005210182b7816 */ /* 0x000fe20000000003 */
[----:B------:R-:W-:Y:S01]  /*28190*/  BAR.SYNC.DEFER_BLOCKING 0x0 ;  /* 0x0000000000007b1d */ /* 0x000fe20000010000 */
[----:B------:R-:W-:Y:S02]  /*281a0*/  PRMT R64, R23, 0x5410, R64 ;  /* 0x0000541017407816 */ /* 0x000fe40000000040 */
[C---:B------:R-:W-:Y:S02]  /*281b0*/  LOP3.LUT R23, R0.reuse, 0x2, RZ, 0xfc, !PT ;  /* 0x0000000200177812 */ /* 0x040fe400078efcff */
[----:B------:R-:W-:Y:S01]  /*281c0*/  LOP3.LUT R4, R0, 0x4, RZ, 0xfc, !PT ;  /* 0x0000000400047812 */ /* 0x000fe200078efcff */
[----:B------:R3:W-:Y:S01]  /*281d0*/  STSM.16.M88.4 [R25], R40 ;  /* 0x0000002819007844 */ /* 0x0007e20000000200 */
[----:B------:R-:W-:-:S02]  /*281e0*/  LOP3.LUT R86, R86, 0xffff, RZ, 0xc0, !PT ;  /* 0x0000ffff56567812 */ /* 0x000fc400078ec0ff */
[----:B------:R-:W-:Y:S01]  /*281f0*/  ISETP.LT.AND P3, PT, R23, UR4, !P0 ;  /* 0x0000000417007c0c */ /* 0x000fe2000c761270 */
[----:B------:R-:W-:Y:S01]  /*28200*/  ULDC UR4, c[0x0][0x22c] ;  /* 0x00008b0000047ab9 */ /* 0x000fe20000000800 */
[--C-:B-1----:R-:W-:Y:S02]  /*28210*/  PRMT R38, R7, 0x4210, R86.reuse ;  /* 0x0000421007267816 */ /* 0x102fe40000000056 */
[----:B------:R-:W-:Y:S01]  /*28220*/  ISETP.LT.AND P4, PT, R4, UR4, !P0 ;  /* 0x0000000404007c0c */ /* 0x000fe2000c781270 */
[----:B------:R-:W-:Y:S01]  /*28230*/  BAR.SYNC.DEFER_BLOCKING 0x0 ;  /* 0x0000000000007b1d */ /* 0x000fe20000010000 */
[----:B------:R-:W-:Y:S02]  /*28240*/  LOP3.LUT R3, R84, 0xffff, RZ, 0xc0, !PT ;  /* 0x0000ffff54037812 */ /* 0x000fe400078ec0ff */
[----:B------:R-:W-:Y:S02]  /*28250*/  PRMT R39, R19, 0x5210, R86 ;  /* 0x0000521013277816 */ /* 0x000fe40000000056 */
[----:B------:R-:W-:Y:S01]  /*28260*/  LOP3.LUT R102, R102, 0xffff, RZ, 0xc0, !PT ;  /* 0x0000ffff66667812 */ /* 0x000fe200078ec0ff */
[----:B------:R-:W-:Y:S01]  /*28270*/  ULDC UR4, c[0x0][0x244] ;  /* 0x0000910000047ab9 */ /* 0x000fe20000000800 */
[----:B------:R-:W1:Y:S01]  /*28280*/  LDS.128 R4, [R2] ;  /* 0x0000000002047984 */ /* 0x000e620000000c00 */
[----:B------:R-:W-:-:S02]  /*28290*/  PRMT R36, R8, 0x4210, R3 ;  /* 0x0000421008247816 */ /* 0x000fc40000000003 */
[----:B------:R-:W-:Y:S01]  /*282a0*/  PRMT R37, R26, 0x5210, R3 ;  /* 0x000052101a257816 */ /* 0x000fe20000000003 */
[----:B------:R-:W-:Y:S06]  /*282b0*/  BAR.SYNC.DEFER_BLOCKING 0x0 ;  /* 0x0000000000007b1d */ /* 0x000fec0000010000 */
[----:B------:R4:W-:Y:S01]  /*282c0*/  STSM.16.M88.4 [R25], R36 ;  /* 0x0000002419007844 */ /* 0x0009e20000000200 */
[----:B---3--:R-:W-:Y:S01]  /*282d0*/  PRMT R42, R11, 0x4210, R102 ;  /* 0x000042100b2a7816 */ /* 0x008fe20000000066 */
[----:B------:R-:W-:Y:S01]  /*282e0*/  BAR.SYNC.DEFER_BLOCKING 0x0 ;  /* 0x0000000000007b1d */ /* 0x000fe20000010000 */
[----:B------:R-:W-:-:S02]  /*282f0*/  PRMT R47, R47, 0x5410, R48 ;  /* 0x000054102f2f7816 */ /* 0x000fc40000000030 */
[----:B------:R-:W-:-:S03]  /*28300*/  LOP3.LUT R3, R100, 0xffff, RZ, 0xc0, !PT ;  /* 0x0000ffff64037812 */ /* 0x000fc600078ec0ff */
[----:B------:R-:W3:Y:S01]  /*28310*/  LDS.128 R8, [R2] ;  /* 0x0000000002087984 */ /* 0x000ee20000000c00 */
[--C-:B------:R-:W-:Y:S01]  /*28320*/  PRMT R40, R14, 0x4210, R3.reuse ;  /* 0x000042100e287816 */ /* 0x100fe20000000003 */
[----:B------:R-:W0:Y:S01]  /*28330*/  LDC R48, c[0x0][0x248] ;  /* 0x00009200ff307b82 */ /* 0x000e220000000800 */
[----:B------:R-:W-:Y:S02]  /*28340*/  PRMT R41, R46, 0x5210, R3 ;  /* 0x000052102e297816 */ /* 0x000fe40000000003 */
[----:B------:R-:W-:-:S05]  /*28350*/  PRMT R43, R47, 0x5210, R102 ;  /* 0x000052102f2b7816 */ /* 0x000fca0000000066 */
[----:B------:R-:W-:Y:S01]  /*28360*/  BAR.SYNC.DEFER_BLOCKING 0x0 ;  /* 0x0000000000007b1d */ /* 0x000fe20000010000 */
[----:B------:R-:W-:Y:S02]  /*28370*/  LOP3.LUT R116, R116, 0xffff, RZ, 0xc0, !PT ;  /* 0x0000ffff74747812 */ /* 0x000fe400078ec0ff */
[----:B------:R-:W-:-:S03]  /*28380*/  LOP3.LUT R3, R118, 0xffff, RZ, 0xc0, !PT ;  /* 0x0000ffff76037812 */ /* 0x000fc600078ec0ff */
[----:B------:R2:W-:Y:S01]  /*28390*/  STSM.16.M88.4 [R25], R40 ;  /* 0x0000002819007844 */ /* 0x0005e20000000200 */
[----:B----4-:R-:W-:Y:S02]  /*283a0*/  PRMT R36, R13, 0x4210, R116 ;  /* 0x000042100d247816 */ /* 0x010fe40000000074 */
[----:B------:R-:W-:Y:S01]  /*283b0*/  PRMT R38, R12, 0x4210, R3 ;  /* 0x000042100c267816 */ /* 0x000fe20000000003 */
[----:B------:R-:W-:Y:S01]  /*283c0*/  BAR.SYNC.DEFER_BLOCKING 0x0 ;  /* 0x0000000000007b1d */ /* 0x000fe20000010000 */
[----:B------:R-:W-:Y:S02]  /*283d0*/  PRMT R49, R50, 0x5410, R49 ;  /* 0x0000541032317816 */ /* 0x000fe40000000031 */
[----:B------:R-:W-:-:S03]  /*283e0*/  PRMT R56, R51, 0x5410, R56 ;  /* 0x0000541033387816 */ /* 0x000fc60000000038 */
[----:B------:R-:W4:Y:S01]  /*283f0*/  LDS.128 R12, [R2] ;  /* 0x00000000020c7984 */ /* 0x000f220000000c00 */
[----:B------:R-:W-:Y:S01]  /*28400*/  PRMT R37, R49, 0x5210, R116 ;  /* 0x0000521031257816 */ /* 0x000fe20000000074 */
[----:B------:R-:W1:Y:S01]  /*28410*/  LDC R50, c[0x0][0x248] ;  /* 0x00009200ff327b82 */ /* 0x000e620000000800 */
[----:B------:R-:W-:-:S07]  /*28420*/  PRMT R39, R56, 0x5210, R3 ;  /* 0x0000521038277816 */ /* 0x000fce0000000003 */
[----:B------:R-:W-:Y:S01]  /*28430*/  BAR.SYNC.DEFER_BLOCKING 0x0 ;  /* 0x0000000000007b1d */ /* 0x000fe20000010000 */
[----:B------:R-:W-:Y:S02]  /*28440*/  LOP3.LUT R132, R132, 0xffff, RZ, 0xc0, !PT ;  /* 0x0000ffff84847812 */ /* 0x000fe400078ec0ff */
[----:B------:R-:W-:Y:S02]  /*28450*/  LOP3.LUT R3, R134, 0xffff, RZ, 0xc0, !PT ;  /* 0x0000ffff86037812 */ /* 0x000fe400078ec0ff */
[----:B------:R-:W-:Y:S02]  /*28460*/  PRMT R53, R58, 0x5410, R53 ;  /* 0x000054103a357816 */ /* 0x000fe40000000035 */
[----:B------:R-:W-:Y:S02]  /*28470*/  PRMT R60, R55, 0x5410, R60 ;  /* 0x00005410373c7816 */ /* 0x000fe4000000003c */
[----:B------:R-:W-:Y:S01]  /*28480*/  LOP3.LUT R148, R148, 0xffff, RZ, 0xc0, !PT ;  /* 0x0000ffff94947812 */ /* 0x000fe200078ec0ff */
[----:B------:R-:W-:Y:S01]  /*28490*/  IMAD R24, R153, UR4, RZ ;  /* 0x0000000499187c24 */ /* 0x000fe2000f8e02ff */
[----:B------:R-:W3:Y:S01]  /*284a0*/  LDC R49, c[0x0][0x248] ;  /* 0x00009200ff317b82 */ /* 0x000ee20000000800 */
[----:B------:R-:W-:Y:S01]  /*284b0*/  ISETP.LT.AND P2, PT, R0, UR9, !P0 ;  /* 0x0000000900007c0c */ /* 0x000fe2000c741270 */
[----:B------:R-:W-:-:S06]  /*284c0*/  ULDC UR4, c[0x0][0x248] ;  /* 0x0000920000047ab9 */ /* 0x000fcc0000000800 */
[----:B------:R-:W4:Y:S01]  /*284d0*/  LDC R51, c[0x0][0x248] ;  /* 0x00009200ff337b82 */ /* 0x000f220000000800 */
[----:B------:R0:W-:Y:S01]  /*284e0*/  STSM.16.M88.4 [R25], R36 ;  /* 0x0000002419007844 */ /* 0x0001e20000000200 */
[----:B--2---:R-:W-:Y:S02]  /*284f0*/  PRMT R40, R17, 0x4210, R132 ;  /* 0x0000421011287816 */ /* 0x004fe40000000084 */
[----:B------:R-:W-:-:S04]  /*28500*/  PRMT R42, R16, 0x4210, R3 ;  /* 0x00004210102a7816 */ /* 0x000fc80000000003 */
[----:B------:R-:W-:Y:S01]  /*28510*/  BAR.SYNC.DEFER_BLOCKING 0x0 ;  /* 0x0000000000007b1d */ /* 0x000fe20000010000 */
[----:B------:R-:W-:Y:S02]  /*28520*/  PRMT R41, R53, 0x5210, R132 ;  /* 0x0000521035297816 */ /* 0x000fe40000000084 */
[----:B------:R-:W-:-:S03]  /*28530*/  PRMT R43, R60, 0x5210, R3 ;  /* 0x000052103c2b7816 */ /* 0x000fc60000000003 */
[----:B------:R-:W2:Y:S02]  /*28540*/  LDS.128 R16, [R2] ;  /* 0x0000000002107984 */ /* 0x000ea40000000c00 */
[----:B------:R-:W-:Y:S01]  /*28550*/  BAR.SYNC.DEFER_BLOCKING 0x0 ;  /* 0x0000000000007b1d */ /* 0x000fe20000010000 */
[----:B------:R-:W-:-:S05]  /*28560*/  LOP3.LUT R3, R150, 0xffff, RZ, 0xc0, !PT ;  /* 0x0000ffff96037812 */ /* 0x000fca00078ec0ff */
[----:B------:R1:W-:Y:S01]  /*28570*/  STSM.16.M88.4 [R25], R40 ;  /* 0x0000002819007844 */ /* 0x0003e20000000200 */
[--C-:B------:R-:W-:Y:S02]  /*28580*/  PRMT R44, R21, 0x4210, R148.reuse ;  /* 0x00004210152c7816 */ /* 0x100fe40000000094 */
[--C-:B------:R-:W-:Y:S01]  /*28590*/  PRMT R46, R20, 0x4210, R3.reuse ;  /* 0x00004210142e7816 */ /* 0x100fe20000000003 */
[----:B------:R-:W-:Y:S01]  /*285a0*/  BAR.SYNC.DEFER_BLOCKING 0x0 ;  /* 0x0000000000007b1d */ /* 0x000fe20000010000 */
[----:B------:R-:W-:Y:S02]  /*285b0*/  PRMT R45, R45, 0x5210, R148 ;  /* 0x000052102d2d7816 */ /* 0x000fe40000000094 */
[----:B------:R-:W-:Y:S01]  /*285c0*/  PRMT R47, R64, 0x5210, R3 ;  /* 0x00005210402f7816 */ /* 0x000fe20000000003 */
[C---:B------:R-:W-:Y:S01]  /*285d0*/  IMAD R27, R0.reuse, UR4, RZ ;  /* 0x00000004001b7c24 */ /* 0x040fe2000f8e02ff */
[----:B0-----:R-:W-:Y:S01]  /*285e0*/  LOP3.LUT R38, R0, 0x8, RZ, 0xfc, !PT ;  /* 0x0000000800267812 */ /* 0x001fe200078efcff */
[----:B------:R-:W-:-:S02]  /*285f0*/  ULDC UR4, c[0x0][0x22c] ;  /* 0x00008b0000047ab9 */ /* 0x000fc40000000800 */
[----:B-1----:R-:W0:Y:S01]  /*28600*/  LDC R42, c[0x0][0x248] ;  /* 0x00009200ff2a7b82 */ /* 0x002e220000000800 */
[----:B------:R-:W1:Y:S07]  /*28610*/  LDS.128 R20, [R2] ;  /* 0x0000000002147984 */ /* 0x000e6e0000000c00 */
[----:B------:R-:W-:Y:S01]  /*28620*/  BAR.SYNC.DEFER_BLOCKING 0x0 ;  /* 0x0000000000007b1d */ /* 0x000fe20000010000 */
[----:B------:R-:W-:Y:S01]  /*28630*/  IADD3 R3, P6, R24, UR6, RZ ;  /* 0x0000000618037c10 */ /* 0x000fe2000ffde0ff */
[----:B------:R-:W-:-:S03]  /*28640*/  IMAD R39, R48, 0x2, R27 ;  /* 0x0000000230277824 */ /* 0x000fc600078e021b */
[----:B------:R-:W-:Y:S01]  /*28650*/  LEA.HI.X.SX32 R24, R24, UR7, 0x1, P6 ;  /* 0x0000000718187c11 */ /* 0x000fe2000b0f0eff */
[----:B------:R-:W-:Y:S01]  /*28660*/  ULDC UR6, c[0x0][0x22c] ;  /* 0x00008b0000067ab9 */ /* 0x000fe20000000800 */
[CC--:B------:R-:W-:Y:S01]  /*28670*/  IADD3 R26, P6, R27.reuse, R3.reuse, RZ ;  /* 0x000000031b1a7210 */ /* 0x0c0fe20007fde0ff */
[----:B------:R3:W-:Y:S03]  /*28680*/  STSM.16.M88.4 [R25], R44 ;  /* 0x0000002c19007844 */ /* 0x0007e60000000200 */
[----:B------:R-:W-:Y:S02]  /*28690*/  LEA.HI.X.SX32 R27, R27, R24, 0x1, P6 ;  /* 0x000000181b1b7211 */ /* 0x000fe400030f0eff */
[----:B------:R-:W-:Y:S01]  /*286a0*/  PRMT R43, R32, 0x7770, RZ ;  /* 0x00007770202b7816 */ /* 0x000fe200000000ff */
[----:B------:R-:W-:Y:S01]  /*286b0*/  BAR.SYNC.DEFER_BLOCKING 0x0 ;  /* 0x0000000000007b1d */ /* 0x000fe20000010000 */
[----:B------:R-:W-:Y:S01]  /*286c0*/  IADD3 R36, P6, R39, R3, RZ ;  /* 0x0000000327247210 */ /* 0x000fe20007fde0ff */
[----:B------:R-:W-:-:S03]  /*286d0*/  IMAD R40, R50, 0x2, R39 ;  /* 0x0000000232287824 */ /* 0x000fc600078e0227 */
[----:B------:R-:W-:Y:S02]  /*286e0*/  LEA.HI.X.SX32 R37, R39, R24, 0x1, P6 ;  /* 0x0000001827257211 */ /* 0x000fe400030f0eff */
[----:B------:R-:W-:Y:S02]  /*286f0*/  PRMT R41, R33, 0x7770, RZ ;  /* 0x0000777021297816 */ /* 0x000fe400000000ff */
[----:B---3--:R-:W-:Y:S01]  /*28700*/  PRMT R45, R34, 0x7770, RZ ;  /* 0x00007770222d7816 */ /* 0x008fe200000000ff */
[----:B------:R-:W3:Y:S08]  /*28710*/  LDC R44, c[0x0][0x248] ;  /* 0x00009200ff2c7b82 */ /* 0x000ef00000000800 */
[----:B------:R-:W2:Y:S01]  /*28720*/  LDC R47, c[0x0][0x248] ;  /* 0x00009200ff2f7b82 */ /* 0x000ea20000000800 */
[----:B------:R4:W-:Y:S01]  /*28730*/  @P2 STG.E.U8 desc[UR20][R26.64], R43 ;  /* 0x0000002b1a002986 */ /* 0x0009e2000c101114 */
[----:B------:R-:W-:Y:S01]  /*28740*/  ISETP.LT.AND P2, PT, R38, UR4, !P0 ;  /* 0x0000000426007c0c */ /* 0x000fe2000c741270 */
[----:B------:R-:W-:Y:S01]  /*28750*/  ULDC UR4, c[0x0][0x22c] ;  /* 0x00008b0000047ab9 */ /* 0x000fe20000000800 */
[----:B------:R-:W-:-:S04]  /*28760*/  IADD3 R38, P6, R40, R3, RZ ;  /* 0x0000000328267210 */ /* 0x000fc80007fde0ff */
[----:B------:R-:W-:Y:S01]  /*28770*/  LEA.HI.X.SX32 R39, R40, R24, 0x1, P6 ;  /* 0x0000001828277211 */ /* 0x000fe200030f0eff */
[----:B------:R-:W-:Y:S01]  /*28780*/  IMAD R40, R49, 0x2, R40 ;  /* 0x0000000231287824 */ /* 0x000fe200078e0228 */
[----:B------:R1:W-:Y:S01]  /*28790*/  @P3 STG.E.U8 desc[UR20][R36.64], R41 ;  /* 0x0000002924003986 */ /* 0x0003e2000c101114 */
[----:B------:R-:W-:Y:S01]  /*287a0*/  LOP3.LUT R25, R0, 0xa, RZ, 0xfc, !PT ;  /* 0x0000000a00197812 */ /* 0x000fe200078efcff */
[----:B------:R-:W2:Y:S02]  /*287b0*/  LDC R49, c[0x0][0x248] ;  /* 0x00009200ff317b82 */ /* 0x000ea40000000800 */
[----:B------:R0:W-:Y:S01]  /*287c0*/  @P4 STG.E.U8 desc[UR20][R38.64], R45 ;  /* 0x0000002d26004986 */ /* 0x0001e2000c101114 */
[----:B----4-:R-:W-:Y:S01]  /*287d0*/  IADD3 R26, P4, R40, R3, RZ ;  /* 0x00000003281a7210 */ /* 0x010fe20007f9e0ff */
[----:B-1----:R-:W-:-:S03]  /*287e0*/  IMAD R41, R51, 0x2, R40 ;  /* 0x0000000233297824 */ /* 0x002fc600078e0228 */
[----:B------:R-:W-:Y:S01]  /*287f0*/  LEA.HI.X.SX32 R27, R40, R24, 0x1, P4 ;  /* 0x00000018281b7211 */ /* 0x000fe200020f0eff */
[----:B------:R-:W1:Y:S01]  /*28800*/  LDC R51, c[0x0][0x248] ;  /* 0x00009200ff337b82 */ /* 0x000e620000000800 */
[----:B------:R-:W-:-:S07]  /*28810*/  IADD3 R36, P4, R41, R3, RZ ;  /* 0x0000000329247210 */ /* 0x000fce0007f9e0ff */
[----:B------:R-:W4:Y:S01]  /*28820*/  LDC R40, c[0x0][0x248] ;  /* 0x00009200ff287b82 */ /* 0x000f220000000800 */
[----:B------:R-:W-:Y:S01]  /*28830*/  LEA.HI.X.SX32 R37, R41, R24, 0x1, P4 ;  /* 0x0000001829257211 */ /* 0x000fe200020f0eff */
[----:B0-----:R-:W-:Y:S01]  /*28840*/  IMAD R41, R42, 0x2, R41 ;  /* 0x000000022a297824 */ /* 0x001fe200078e0229 */
[----:B------:R-:W-:Y:S02]  /*28850*/  PRMT R43, R35, 0x7770, RZ ;  /* 0x00007770232b7816 */ /* 0x000fe400000000ff */
[----:B------:R-:W-:-:S03]  /*28860*/  PRMT R45, R32, 0x7771, RZ ;  /* 0x00007771202d7816 */ /* 0x000fc600000000ff */
[----:B------:R-:W0:Y:S01]  /*28870*/  LDC R42, c[0x0][0x248] ;  /* 0x00009200ff2a7b82 */ /* 0x000e220000000800 */
[----:B------:R-:W-:Y:S01]  /*28880*/  ISETP.LT.AND P3, PT, R25, UR4, !P0 ;  /* 0x0000000419007c0c */ /* 0x000fe2000c761270 */
[----:B------:R3:W-:Y:S01]  /*28890*/  @P5 STG.E.U8 desc[UR20][R26.64], R43 ;  /* 0x0000002b1a005986 */ /* 0x0007e2000c101114 */
[----:B------:R-:W-:Y:S01]  /*288a0*/  LOP3.LUT R25, R0, 0xc, RZ, 0xfc, !PT ;  /* 0x0000000c00197812 */ /* 0x000fe200078efcff */
[----:B------:R-:W-:Y:S02]  /*288b0*/  ULDC UR4, c[0x0][0x22c] ;  /* 0x00008b0000047ab9 */ /* 0x000fe40000000800 */
[----:B------:R4:W-:Y:S01]  /*288c0*/  @P2 STG.E.U8 desc[UR20][R36.64], R45 ;  /* 0x0000002d24002986 */ /* 0x0009e2000c101114 */
[----:B------:R-:W-:Y:S02]  /*288d0*/  IADD3 R38, P2, R41, R3, RZ ;  /* 0x0000000329267210 */ /* 0x000fe40007f5e0ff */
[----:B------:R-:W-:Y:S01]  /*288e0*/  ISETP.LT.AND P6, PT, R25, UR4, !P0 ;  /* 0x0000000419007c0c */ /* 0x000fe2000c7c1270 */
[----:B------:R-:W-:Y:S01]  /*288f0*/  ULDC UR4, c[0x0][0x22c] ;  /* 0x00008b0000047ab9 */ /* 0x000fe20000000800 */
[----:B------:R-:W-:Y:S01]  /*28900*/  LEA.HI.X.SX32 R39, R41, R24, 0x1, P2 ;  /* 0x0000001829277211 */ /* 0x000fe200010f0eff */
[----:B---3--:R-:W-:Y:S01]  /*28910*/  IMAD R41, R44, 0x2, R41 ;  /* 0x000000022c297824 */ /* 0x008fe200078e0229 */
[----:B------:R-:W-:-:S02]  /*28920*/  PRMT R43, R33, 0x7771, RZ ;  /* 0x00007771212b7816 */ /* 0x000fc400000000ff */
[----:B------:R-:W-:-:S03]  /*28930*/  LOP3.LUT R25, R0, 0xe, RZ, 0xfc, !PT ;  /* 0x0000000e00197812 */ /* 0x000fc600078efcff */
[----:B------:R3:W-:Y:S01]  /*28940*/  @P3 STG.E.U8 desc[UR20][R38.64], R43 ;  /* 0x0000002b26003986 */ /* 0x0007e2000c101114 */
[CC--:B------:R-:W-:Y:S01]  /*28950*/  IADD3 R26, P3, R41.reuse, R3.reuse, RZ ;  /* 0x00000003291a7210 */ /* 0x0c0fe20007f7e0ff */
[----:B----4-:R-:W-:Y:S01]  /*28960*/  IMAD R37, R40, 0x2, R41 ;  /* 0x0000000228257824 */ /* 0x010fe200078e0229 */
[----:B------:R-:W-:Y:S02]  /*28970*/  PRMT R45, R34, 0x7771, RZ ;  /* 0x00007771222d7816 */ /* 0x000fe400000000ff */
[----:B------:R-:W-:Y:S01]  /*28980*/  LEA.HI.X.SX32 R27, R41, R24, 0x1, P3 ;  /* 0x00000018291b7211 */ /* 0x000fe200018f0eff */
[----:B0-----:R-:W-:Y:S01]  /*28990*/  IMAD R40, R42, 0x2, R37 ;  /* 0x000000022a287824 */ /* 0x001fe200078e0225 */
[----:B------:R-:W-:Y:S01]  /*289a0*/  ISETP.LT.AND P5, PT, R25, UR4, !P0 ;  /* 0x0000000419007c0c */ /* 0x000fe2000c7a1270 */
[----:B------:R-:W-:Y:S01]  /*289b0*/  ULDC UR4, c[0x0][0x22c] ;  /* 0x00008b0000047ab9 */ /* 0x000fe20000000800 */
[----:B------:R-:W-:Y:S01]  /*289c0*/  LOP3.LUT R25, R0, 0x10, RZ, 0xfc, !PT ;  /* 0x0000001000197812 */ /* 0x000fe200078efcff */
[----:B------:R0:W-:Y:S01]  /*289d0*/  @P6 STG.E.U8 desc[UR20][R26.64], R45 ;  /* 0x0000002d1a006986 */ /* 0x0001e2000c101114 */
[-C--:B------:R-:W-:Y:S01]  /*289e0*/  IADD3 R36, P3, R37, R3.reuse, RZ ;  /* 0x0000000325247210 */ /* 0x080fe20007f7e0ff */
[----:B------:R-:W4:Y:S01]  /*289f0*/  LDC R42, c[0x0][0x248] ;  /* 0x00009200ff2a7b82 */ /* 0x000f220000000800 */
[----:B---3--:R-:W-:-:S02]  /*28a00*/  IADD3 R38, P6, R40, R3, RZ ;  /* 0x0000000328267210 */ /* 0x008fc40007fde0ff */
[----:B------:R-:W-:Y:S01]  /*28a10*/  ISETP.LT.AND P4, PT, R25, UR4, !P0 ;  /* 0x0000000419007c0c */ /* 0x000fe2000c781270 */
[----:B------:R-:W-:Y:S01]  /*28a20*/  ULDC UR4, c[0x0][0x22c] ;  /* 0x00008b0000047ab9 */ /* 0x000fe20000000800 */
[-C--:B------:R-:W-:Y:S01]  /*28a30*/  LEA.HI.X.SX32 R39, R40, R24.reuse, 0x1, P6 ;  /* 0x0000001828277211 */ /* 0x080fe200030f0eff */
[----:B--2---:R-:W-:Y:S01]  /*28a40*/  IMAD R40, R47, 0x2, R40 ;  /* 0x000000022f287824 */ /* 0x004fe200078e0228 */
[----:B------:R-:W-:Y:S01]  /*28a50*/  LOP3.LUT R25, R0, 0x12, RZ, 0xfc, !PT ;  /* 0x0000001200197812 */ /* 0x000fe200078efcff */
[----:B------:R-:W2:Y:S01]  /*28a60*/  LDC R47, c[0x0][0x248] ;  /* 0x00009200ff2f7b82 */ /* 0x000ea20000000800 */
[----:B------:R-:W-:Y:S02]  /*28a70*/  PRMT R41, R35, 0x7771, RZ ;  /* 0x0000777123297816 */ /* 0x000fe400000000ff */
[----:B------:R-:W-:Y:S02]  /*28a80*/  LEA.HI.X.SX32 R37, R37, R24, 0x1, P3 ;  /* 0x0000001825257211 */ /* 0x000fe400018f0eff */
[----:B------:R-:W-:-:S02]  /*28a90*/  PRMT R43, R32, 0x7772, RZ ;  /* 0x00007772202b7816 */ /* 0x000fc400000000ff */
[----:B------:R-:W-:Y:S01]  /*28aa0*/  ISETP.LT.AND P2, PT, R25, UR4, !P0 ;  /* 0x0000000419007c0c */ /* 0x000fe2000c741270 */
[----:B------:R3:W-:Y:S01]  /*28ab0*/  @P5 STG.E.U8 desc[UR20][R36.64], R41 ;  /* 0x0000002924005986 */ /* 0x0007e2000c101114 */
[----:B------:R-:W-:Y:S01]  /*28ac0*/  LOP3.LUT R25, R0, 0x14, RZ, 0xfc, !PT ;  /* 0x0000001400197812 */ /* 0x000fe200078efcff */
[----:B------:R-:W-:Y:S02]  /*28ad0*/  ULDC UR4, c[0x0][0x22c] ;  /* 0x00008b0000047ab9 */ /* 0x000fe40000000800 */
[----:B------:R1:W-:Y:S01]  /*28ae0*/  @P4 STG.E.U8 desc[UR20][R38.64], R43 ;  /* 0x0000002b26004986 */ /* 0x0003e2000c101114 */
[C---:B0-----:R-:W-:Y:S02]  /*28af0*/  IADD3 R26, P4, R40.reuse, R3, RZ ;  /* 0x00000003281a7210 */ /* 0x041fe40007f9e0ff */
[----:B------:R-:W-:Y:S01]  /*28b00*/  ISETP.LT.AND P3, PT, R25, UR4, !P0 ;  /* 0x0000000419007c0c */ /* 0x000fe2000c761270 */
[----:B------:R-:W-:Y:S01]  /*28b10*/  ULDC UR4, c[0x0][0x22c] ;  /* 0x00008b0000047ab9 */ /* 0x000fe20000000800 */
[----:B------:R-:W-:Y:S01]  /*28b20*/  LEA.HI.X.SX32 R27, R40, R24, 0x1, P4 ;  /* 0x00000018281b7211 */ /* 0x000fe200020f0eff */
[----:B------:R-:W-:Y:S01]  /*28b30*/  IMAD R40, R49, 0x2, R40 ;  /* 0x0000000231287824 */ /* 0x000fe200078e0228 */
[----:B---3--:R-:W-:Y:S01]  /*28b40*/  PRMT R41, R33, 0x7772, RZ ;  /* 0x0000777221297816 */ /* 0x008fe200000000ff */
[----:B------:R-:W0:Y:S01]  /*28b50*/  LDC R49, c[0x0][0x248] ;  /* 0x00009200ff317b82 */ /* 0x000e220000000800 */
[----:B------:R-:W-:-:S03]  /*28b60*/  LOP3.LUT R25, R0, 0x16, RZ, 0xfc, !PT ;  /* 0x0000001600197812 */ /* 0x000fc600078efcff */
[----:B------:R3:W-:Y:S01]  /*28b70*/  @P2 STG.E.U8 desc[UR20][R26.64], R41 ;  /* 0x000000291a002986 */ /* 0x0007e2000c101114 */
[-C--:B------:R-:W-:Y:S02]  /*28b80*/  IADD3 R36, P2, R40, R3.reuse, RZ ;  /* 0x0000000328247210 */ /* 0x080fe40007f5e0ff */
[----:B------:R-:W-:Y:S02]  /*28b90*/  PRMT R45, R34, 0x7772, RZ ;  /* 0x00007772222d7816 */ /* 0x000fe400000000ff */
[----:B------:R-:W-:Y:S01]  /*28ba0*/  LEA.HI.X.SX32 R37, R40, R24, 0x1, P2 ;  /* 0x0000001828257211 */ /* 0x000fe200010f0eff */
[----:B--2---:R-:W-:Y:S01]  /*28bb0*/  IMAD R40, R47, 0x2, R40 ;  /* 0x000000022f287824 */ /* 0x004fe200078e0228 */
[----:B------:R-:W-:Y:S01]  /*28bc0*/  ISETP.LT.AND P6, PT, R25, UR4, !P0 ;  /* 0x0000000419007c0c */ /* 0x000fe2000c7c1270 */
[----:B------:R-:W-:Y:S01]  /*28bd0*/  ULDC UR4, c[0x0][0x22c] ;  /* 0x00008b0000047ab9 */ /* 0x000fe20000000800 */
[----:B------:R-:W-:Y:S01]  /*28be0*/  LOP3.LUT R25, R0, 0x18, RZ, 0xfc, !PT ;  /* 0x0000001800197812 */ /* 0x000fe200078efcff */
[----:B------:R2:W-:Y:S01]  /*28bf0*/  @P3 STG.E.U8 desc[UR20][R36.64], R45 ;  /* 0x0000002d24003986 */ /* 0x0005e2000c101114 */
[----:B-1----:R-:W-:Y:S01]  /*28c00*/  IMAD R39, R51, 0x2, R40 ;  /* 0x0000000233277824 */ /* 0x002fe200078e0228 */
[----:B---3--:R-:W-:Y:S01]  /*28c10*/  IADD3 R26, P3, R40, R3, RZ ;  /* 0x00000003281a7210 */ /* 0x008fe20007f7e0ff */
[----:B------:R-:W1:Y:S01]  /*28c20*/  LDC R47, c[0x0][0x248] ;  /* 0x00009200ff2f7b82 */ /* 0x000e620000000800 */
[----:B------:R-:W-:-:S02]  /*28c30*/  LOP3.LUT R38, R0, 0x1a, RZ, 0xfc, !PT ;  /* 0x0000001a00267812 */ /* 0x000fc400078efcff */
[----:B------:R-:W-:Y:S01]  /*28c40*/  ISETP.LT.AND P5, PT, R25, UR4, !P0 ;  /* 0x0000000419007c0c */ /* 0x000fe2000c7a1270 */
[----:B------:R-:W-:Y:S01]  /*28c50*/  ULDC UR4, c[0x0][0x22c] ;  /* 0x00008b0000047ab9 */ /* 0x000fe20000000800 */
[----:B------:R-:W-:Y:S02]  /*28c60*/  LEA.HI.X.SX32 R27, R40, R24, 0x1, P3 ;  /* 0x00000018281b7211 */ /* 0x000fe400018f0eff */
[----:B------:R-:W-:Y:S02]  /*28c70*/  PRMT R43, R35, 0x7772, RZ ;  /* 0x00007772232b7816 */ /* 0x000fe400000000ff */
[----:B------:R-:W-:Y:S01]  /*28c80*/  PRMT R41, R32, 0x7773, RZ ;  /* 0x0000777320297816 */ /* 0x000fe200000000ff */
[----:B----4-:R-:W-:Y:S01]  /*28c90*/  IMAD R32, R42, 0x2, R39 ;  /* 0x000000022a207824 */ /* 0x010fe200078e0227 */
[----:B------:R-:W-:Y:S01]  /*28ca0*/  ISETP.LT.AND P2, PT, R38, UR4, !P0 ;  /* 0x0000000426007c0c */ /* 0x000fe2000c741270 */
[----:B------:R3:W-:Y:S01]  /*28cb0*/  @P6 STG.E.U8 desc[UR20][R26.64], R43 ;  /* 0x0000002b1a006986 */ /* 0x0007e2000c101114 */
[-C--:B------:R-:W-:Y:S01]  /*28cc0*/  IADD3 R38, P3, R39, R3.reuse, RZ ;  /* 0x0000000327267210 */ /* 0x080fe20007f7e0ff */
[----:B--2---:R-:W2:Y:S01]  /*28cd0*/  LDC R45, c[0x0][0x248] ;  /* 0x00009200ff2d7b82 */ /* 0x004ea20000000800 */
[----:B------:R-:W-:-:S02]  /*28ce0*/  IADD3 R36, P6, R32, R3, RZ ;  /* 0x0000000320247210 */ /* 0x000fc40007fde0ff */
[----:B------:R-:W-:Y:S01]  /*28cf0*/  LOP3.LUT R25, R0, 0x1c, RZ, 0xfc, !PT ;  /* 0x0000001c00197812 */ /* 0x000fe200078efcff */
[----:B0-----:R-:W-:Y:S01]  /*28d00*/  IMAD R40, R49, 0x2, R32 ;  /* 0x0000000231287824 */ /* 0x001fe200078e0220 */
[-C--:B------:R-:W-:Y:S01]  /*28d10*/  LEA.HI.X.SX32 R39, R39, R24.reuse, 0x1, P3 ;  /* 0x0000001827277211 */ /* 0x080fe200018f0eff */
[----:B------:R-:W-:Y:S01]  /*28d20*/  ULDC UR4, c[0x0][0x22c] ;  /* 0x00008b0000047ab9 */ /* 0x000fe20000000800 */
[----:B------:R-:W-:Y:S02]  /*28d30*/  LEA.HI.X.SX32 R37, R32, R24, 0x1, P6 ;  /* 0x0000001820257211 */ /* 0x000fe400030f0eff */
[----:B------:R-:W-:Y:S01]  /*28d40*/  PRMT R33, R33, 0x7773, RZ ;  /* 0x0000777321217816 */ /* 0x000fe200000000ff */
[----:B---3--:R-:W0:Y:S01]  /*28d50*/  LDC R43, c[0x0][0x248] ;  /* 0x00009200ff2b7b82 */ /* 0x008e220000000800 */
[----:B------:R-:W-:Y:S01]  /*28d60*/  ISETP.LT.AND P4, PT, R25, UR6, !P0 ;  /* 0x0000000619007c0c */ /* 0x000fe2000c781270 */
[----:B------:R3:W-:Y:S01]  /*28d70*/  @P5 STG.E.U8 desc[UR20][R38.64], R41 ;  /* 0x0000002926005986 */ /* 0x0007e2000c101114 */
[----:B------:R-:W-:Y:S01]  /*28d80*/  LOP3.LUT R25, R0, 0x1e, RZ, 0xfc, !PT ;  /* 0x0000001e00197812 */ /* 0x000fe200078efcff */
[----:B------:R-:W-:-:S02]  /*28d90*/  ULDC UR6, c[0x0][0x22c] ;  /* 0x00008b0000067ab9 */ /* 0x000fc40000000800 */
[----:B------:R4:W-:Y:S01]  /*28da0*/  @P2 STG.E.U8 desc[UR20][R36.64], R33 ;  /* 0x0000002124002986 */ /* 0x0009e2000c101114 */
[C---:B------:R-:W-:Y:S02]  /*28db0*/  IADD3 R26, P2, R40.reuse, R3, RZ ;  /* 0x00000003281a7210 */ /* 0x040fe40007f5e0ff */
[----:B------:R-:W-:Y:S01]  /*28dc0*/  ISETP.LT.AND P3, PT, R25, UR4, !P0 ;  /* 0x0000000419007c0c */ /* 0x000fe2000c761270 */
[----:B------:R-:W-:Y:S01]  /*28dd0*/  ULDC UR4, c[0x0][0x22c] ;  /* 0x00008b0000047ab9 */ /* 0x000fe20000000800 */
[----:B------:R-:W-:Y:S01]  /*28de0*/  LEA.HI.X.SX32 R27, R40, R24, 0x1, P2 ;  /* 0x00000018281b7211 */ /* 0x000fe200010f0eff */
[----:B-1----:R-:W-:Y:S01]  /*28df0*/  IMAD R40, R47, 0x2, R40 ;  /* 0x000000022f287824 */ /* 0x002fe200078e0228 */
[----:B---3--:R-:W-:Y:S01]  /*28e00*/  PRMT R41, R34, 0x7773, RZ ;  /* 0x0000777322297816 */ /* 0x008fe200000000ff */
[----:B------:R-:W1:Y:S01]  /*28e10*/  LDC R47, c[0x0][0x248] ;  /* 0x00009200ff2f7b82 */ /* 0x000e620000000800 */
[----:B------:R-:W-:-:S03]  /*28e20*/  LOP3.LUT R25, R0, 0x20, RZ, 0xfc, !PT ;  /* 0x0000002000197812 */ /* 0x000fc600078efcff */
[----:B------:R3:W-:Y:S01]  /*28e30*/  @P4 STG.E.U8 desc[UR20][R26.64], R41 ;  /* 0x000000291a004986 */ /* 0x0007e2000c101114 */
[C---:B------:R-:W-:Y:S02]  /*28e40*/  IADD3 R32, P4, R40.reuse, R3, RZ ;  /* 0x0000000328207210 */ /* 0x040fe40007f9e0ff */
[----:B------:R-:W-:Y:S01]  /*28e50*/  PRMT R39, R35, 0x7773, RZ ;  /* 0x0000777323277816 */ /* 0x000fe200000000ff */
[----:B------:R-:W1:Y:S01]  /*28e60*/  LDC R38, c[0x0][0x248] ;  /* 0x00009200ff267b82 */ /* 0x000e620000000800 */
[----:B----4-:R-:W-:Y:S01]  /*28e70*/  LEA.HI.X.SX32 R33, R40, R24, 0x1, P4 ;  /* 0x0000001828217211 */ /* 0x010fe200020f0eff */
[----:B--2---:R-:W-:Y:S01]  /*28e80*/  IMAD R40, R45, 0x2, R40 ;  /* 0x000000022d287824 */ /* 0x004fe200078e0228 */
[----:B------:R-:W-:Y:S01]  /*28e90*/  ISETP.LT.AND P6, PT, R25, UR4, !P0 ;  /* 0x0000000419007c0c */ /* 0x000fe2000c7c1270 */
[----:B------:R-:W-:Y:S01]  /*28ea0*/  ULDC UR4, c[0x0][0x22c] ;  /* 0x00008b0000047ab9 */ /* 0x000fe20000000800 */
[----:B------:R-:W-:-:S03]  /*28eb0*/  LOP3.LUT R25, R0, 0x22, RZ, 0xfc, !PT ;  /* 0x0000002200197812 */ /* 0x000fc600078efcff */
[----:B------:R-:W2:Y:S01]  /*28ec0*/  LDC R45, c[0x0][0x248] ;  /* 0x00009200ff2d7b82 */ /* 0x000ea20000000800 */
[----:B------:R4:W-:Y:S01]  /*28ed0*/  @P3 STG.E.U8 desc[UR20][R32.64], R39 ;  /* 0x0000002720003986 */ /* 0x0009e2000c101114 */
[----:B------:R-:W-:Y:S01]  /*28ee0*/  LOP3.LUT R34, R0, 0x24, RZ, 0xfc, !PT ;  /* 0x0000002400227812 */ /* 0x000fe200078efcff */
[----:B0-----:R-:W-:Y:S01]  /*28ef0*/  IMAD R36, R43, 0x2, R40 ;  /* 0x000000022b247824 */ /* 0x001fe200078e0228 */
[----:B---3--:R-:W-:Y:S02]  /*28f00*/  IADD3 R26, P3, R40, R3, RZ ;  /* 0x00000003281a7210 */ /* 0x008fe40007f7e0ff */
[----:B------:R-:W-:Y:S01]  /*28f10*/  ISETP.LT.AND P2, PT, R25, UR4, !P0 ;  /* 0x0000000419007c0c */ /* 0x000fe2000c741270 */
[----:B------:R-:W-:Y:S01]  /*28f20*/  ULDC UR4, c[0x0][0x22c] ;  /* 0x00008b0000047ab9 */ /* 0x000fe20000000800 */
[----:B------:R-:W0:Y:S01]  /*28f30*/  LDC R43, c[0x0][0x248] ;  /* 0x00009200ff2b7b82 */ /* 0x000e220000000800 */
[----:B------:R-:W-:Y:S01]  /*28f40*/  ISETP.LT.AND P4, PT, R34, UR4, !P0 ;  /* 0x0000000422007c0c */ /* 0x000fe2000c781270 */
[----:B------:R-:W-:Y:S01]  /*28f50*/  ULDC UR4, c[0x0][0x22c] ;  /* 0x00008b0000047ab9 */ /* 0x000fe20000000800 */
[----:B------:R-:W-:-:S02]  /*28f60*/  LEA.HI.X.SX32 R27, R40, R24, 0x1, P3 ;  /* 0x00000018281b7211 */ /* 0x000fc400018f0eff */
[-C--:B------:R-:W-:Y:S02]  /*28f70*/  IADD3 R34, P3, R36, R3.reuse, RZ ;  /* 0x0000000324227210 */ /* 0x080fe40007f7e0ff */
[----:B------:R-:W-:Y:S01]  /*28f80*/  PRMT R41, R28, 0x7770, RZ ;  /* 0x000077701c297816 */ /* 0x000fe200000000ff */
[----:B------:R-:W3:Y:S01]  /*28f90*/  LDC R40, c[0x0][0x248] ;  /* 0x00009200ff287b82 */ /* 0x000ee20000000800 */
[----:B------:R-:W-:Y:S01]  /*28fa0*/  LEA.HI.X.SX32 R35, R36, R24, 0x1, P3 ;  /* 0x0000001824237211 */ /* 0x000fe200018f0eff */
[----:B-1----:R-:W-:Y:S02]  /*28fb0*/  IMAD R36, R47, 0x2, R36 ;  /* 0x000000022f247824 */ /* 0x002fe400078e0224 */
[----:B------:R1:W-:Y:S03]  /*28fc0*/  @P6 STG.E.U8 desc[UR20][R26.64], R41 ;  /* 0x000000291a006986 */ /* 0x0003e6000c101114 */
[----:B----4-:R-:W-:Y:S01]  /*28fd0*/  IADD3 R32, P6, R36, R3, RZ ;  /* 0x0000000324207210 */ /* 0x010fe20007fde0ff */
[----:B------:R-:W4:Y:S01]  /*28fe0*/  LDC R47, c[0x0][0x248] ;  /* 0x00009200ff2f7b82 */ /* 0x000f220000000800 */
[----:B------:R-:W-:-:S02]  /*28ff0*/  PRMT R37, R29, 0x7770, RZ ;  /* 0x000077701d257816 */ /* 0x000fc400000000ff */
[-C--:B------:R-:W-:Y:S01]  /*29000*/  LEA.HI.X.SX32 R33, R36, R24.reuse, 0x1, P6 ;  /* 0x0000001824217211 */ /* 0x080fe200030f0eff */
[----:B--2---:R-:W-:Y:S01]  /*29010*/  IMAD R36, R45, 0x2, R36 ;  /* 0x000000022d247824 */ /* 0x004fe200078e0224 */
[----:B------:R-:W-:Y:S01]  /*29020*/  PRMT R39, R30, 0x7770, RZ ;  /* 0x000077701e277816 */ /* 0x000fe200000000ff */
[----:B------:R0:W-:Y:S01]  /*29030*/  @P2 STG.E.U8 desc[UR20][R34.64], R37 ;  /* 0x0000002522002986 */ /* 0x0001e2000c101114 */
[----:B------:R-:W-:Y:S01]  /*29040*/  LOP3.LUT R25, R0, 0x26, RZ, 0xfc, !PT ;  /* 0x0000002600197812 */ /* 0x000fe200078efcff */
[----:B------:R-:W2:Y:S02]  /*29050*/  LDC R45, c[0x0][0x248] ;  /* 0x00009200ff2d7b82 */ /* 0x000ea40000000800 */
[----:B------:R3:W-:Y:S01]  /*29060*/  @P4 STG.E.U8 desc[UR20][R32.64], R39 ;  /* 0x0000002720004986 */ /* 0x0007e2000c101114 */
[----:B-1----:R-:W-:Y:S02]  /*29070*/  IADD3 R26, P4, R36, R3, RZ ;  /* 0x00000003241a7210 */ /* 0x002fe40007f9e0ff */
[----:B------:R-:W-:Y:S01]  /*29080*/  ISETP.LT.AND P5, PT, R25, UR6, !P0 ;  /* 0x0000000619007c0c */ /* 0x000fe2000c7a1270 */
[----:B------:R-:W-:Y:S01]  /*29090*/  ULDC UR6, c[0x0][0x22c] ;  /* 0x00008b0000067ab9 */ /* 0x000fe20000000800 */
[----:B------:R-:W-:Y:S01]  /*290a0*/  LOP3.LUT R25, R0, 0x28, RZ, 0xfc, !PT ;  /* 0x0000002800197812 */ /* 0x000fe200078efcff */
[----:B0-----:R-:W-:Y:S01]  /*290b0*/  IMAD R37, R43, 0x2, R36 ;  /* 0x000000022b257824 */ /* 0x001fe200078e0224 */
[----:B------:R-:W-:-:S02]  /*290c0*/  LEA.HI.X.SX32 R27, R36, R24, 0x1, P4 ;  /* 0x00000018241b7211 */ /* 0x000fc400020f0eff */
[----:B------:R-:W-:Y:S01]  /*290d0*/  ISETP.LT.AND P3, PT, R25, UR4, !P0 ;  /* 0x0000000419007c0c */ /* 0x000fe2000c761270 */
[----:B------:R-:W0:Y:S01]  /*290e0*/  LDC R36, c[0x0][0x248] ;  /* 0x00009200ff247b82 */ /* 0x000e220000000800 */
[----:B------:R-:W-:Y:S01]  /*290f0*/  IADD3 R34, P4, R37, R3, RZ ;  /* 0x0000000325227210 */ /* 0x000fe20007f9e0ff */
[----:B------:R-:W-:-:S03]  /*29100*/  ULDC UR4, c[0x0][0x22c] ;  /* 0x00008b0000047ab9 */ /* 0x000fc60000000800 */
[----:B------:R-:W-:Y:S01]  /*29110*/  LEA.HI.X.SX32 R35, R37, R24, 0x1, P4 ;  /* 0x0000001825237211 */ /* 0x000fe200020f0eff */
[----:B------:R-:W-:Y:S01]  /*29120*/  IMAD R37, R38, 0x2, R37 ;  /* 0x0000000226257824 */ /* 0x000fe200078e0225 */
[----:B------:R-:W-:Y:S01]  /*29130*/  LOP3.LUT R25, R0, 0x2a, RZ, 0xfc, !PT ;  /* 0x0000002a00197812 */ /* 0x000fe200078efcff */
[----:B------:R-:W1:Y:S01]  /*29140*/  LDC R38, c[0x0][0x248] ;  /* 0x00009200ff267b82 */ /* 0x000e620000000800 */
[----:B------:R-:W-:Y:S02]  /*29150*/  PRMT R41, R31, 0x7770, RZ ;  /* 0x000077701f297816 */ /* 0x000fe400000000ff */
[----:B---3--:R-:W-:Y:S02]  /*29160*/  PRMT R39, R28, 0x7771, RZ ;  /* 0x000077711c277816 */ /* 0x008fe400000000ff */
[----:B------:R-:W-:Y:S01]  /*29170*/  ISETP.LT.AND P2, PT, R25, UR4, !P0 ;  /* 0x0000000419007c0c */ /* 0x000fe2000c741270 */
[----:B------:R3:W-:Y:S01]  /*29180*/  @P5 STG.E.U8 desc[UR20][R26.64], R41 ;  /* 0x000000291a005986 */ /* 0x0007e2000c101114 */
[----:B------:R-:W-:Y:S01]  /*29190*/  LOP3.LUT R25, R0, 0x2c, RZ, 0xfc, !PT ;  /* 0x0000002c00197812 */ /* 0x000fe200078efcff */
[----:B------:R-:W-:-:S02]  /*291a0*/  ULDC UR4, c[0x0][0x22c] ;  /* 0x00008b0000047ab9 */ /* 0x000fc40000000800 */
[----:B------:R0:W-:Y:S01]  /*291b0*/  @P3 STG.E.U8 desc[UR20][R34.64], R39 ;  /* 0x0000002722003986 */ /* 0x0001e2000c101114 */
[-C--:B------:R-:W-:Y:S02]  /*291c0*/  IADD3 R32, P3, R37, R3.reuse, RZ ;  /* 0x0000000325207210 */ /* 0x080fe40007f7e0ff */
[----:B------:R-:W-:Y:S02]  /*291d0*/  PRMT R43, R29, 0x7771, RZ ;  /* 0x000077711d2b7816 */ /* 0x000fe400000000ff */
[-C--:B------:R-:W-:Y:S01]  /*291e0*/  LEA.HI.X.SX32 R33, R37, R24.reuse, 0x1, P3 ;  /* 0x0000001825217211 */ /* 0x080fe200018f0eff */
[----:B------:R-:W-:Y:S01]  /*291f0*/  IMAD R37, R40, 0x2, R37 ;  /* 0x0000000228257824 */ /* 0x000fe200078e0225 */
[----:B------:R-:W-:Y:S01]  /*29200*/  ISETP.LT.AND P6, PT, R25, UR4, !P0 ;  /* 0x0000000419007c0c */ /* 0x000fe2000c7c1270 */
[----:B------:R-:W-:Y:S01]  /*29210*/  ULDC UR4, c[0x0][0x22c] ;  /* 0x00008b0000047ab9 */ /* 0x000fe20000000800 */
[----:B------:R-:W-:Y:S01]  /*29220*/  LOP3.LUT R25, R0, 0x2e, RZ, 0xfc, !PT ;  /* 0x0000002e00197812 */ /* 0x000fe200078efcff */
[----:B------:R4:W-:Y:S01]  /*29230*/  @P2 STG.E.U8 desc[UR20][R32.64], R43 ;  /* 0x0000002b20002986 */ /* 0x0009e2000c101114 */
[----:B---3--:R-:W-:Y:S01]  /*29240*/  IADD3 R26, P2, R37, R3, RZ ;  /* 0x00000003251a7210 */ /* 0x008fe20007f5e0ff */
[----:B0-----:R-:W-:Y:S01]  /*29250*/  IMAD R35, R36, 0x2, R37 ;  /* 0x0000000224237824 */ /* 0x001fe200078e0225 */
[----:B------:R-:W-:Y:S01]  /*29260*/  ISETP.LT.AND P5, PT, R25, UR4, !P0 ;  /* 0x0000000419007c0c */ /* 0x000fe2000c7a1270 */
[----:B------:R-:W-:Y:S01]  /*29270*/  ULDC UR4, c[0x0][0x22c] ;  /* 0x00008b0000047ab9 */ /* 0x000fe20000000800 */
[----:B------:R-:W-:Y:S01]  /*29280*/  LOP3.LUT R25, R0, 0x30, RZ, 0xfc, !PT ;  /* 0x0000003000197812 */ /* 0x000fe200078efcff */
[----:B-1----:R-:W-:Y:S01]  /*29290*/  IMAD R36, R38, 0x2, R35 ;  /* 0x0000000226247824 */ /* 0x002fe200078e0223 */
[----:B------:R-:W-:Y:S01]  /*292a0*/  LEA.HI.X.SX32 R27, R37, R24, 0x1, P2 ;  /* 0x00000018251b7211 */ /* 0x000fe200010f0eff */
[----:B------:R-:W0:Y:S01]  /*292b0*/  LDC R38, c[0x0][0x248] ;  /* 0x00009200ff267b82 */ /* 0x000e220000000800 */
[----:B------:R-:W-:-:S02]  /*292c0*/  PRMT R41, R30, 0x7771, RZ ;  /* 0x000077711e297816 */ /* 0x000fc400000000ff */
[----:B------:R-:W-:Y:S01]  /*292d0*/  ISETP.LT.AND P4, PT, R25, UR4, !P0 ;  /* 0x0000000419007c0c */ /* 0x000fe2000c781270 */
[----:B------:R-:W-:Y:S01]  /*292e0*/  ULDC UR4, c[0x0][0x22c] ;  /* 0x00008b0000047ab9 */ /* 0x000fe20000000800 */
[-C--:B------:R-:W-:Y:S01]  /*292f0*/  IADD3 R34, P2, R35, R3.reuse, RZ ;  /* 0x0000000323227210 */ /* 0x080fe20007f5e0ff */
[----:B------:R1:W-:Y:S01]  /*29300*/  @P6 STG.E.U8 desc[UR20][R26.64], R41 ;  /* 0x000000291a006986 */ /* 0x0003e2000c101114 */
[----:B----4-:R-:W-:Y:S01]  /*29310*/  IADD3 R32, P6, R36, R3, RZ ;  /* 0x0000000324207210 */ /* 0x010fe20007fde0ff */
[----:B------:R-:W3:Y:S01]  /*29320*/  LDC R43, c[0x0][0x248] ;  /* 0x00009200ff2b7b82 */ /* 0x000ee20000000800 */
[----:B------:R-:W-:Y:S02]  /*29330*/  LOP3.LUT R25, R0, 0x32, RZ, 0xfc, !PT ;  /* 0x0000003200197812 */ /* 0x000fe400078efcff */
[----:B------:R-:W-:Y:S02]  /*29340*/  PRMT R39, R31, 0x7771, RZ ;  /* 0x000077711f277816 */ /* 0x000fe400000000ff */
[----:B------:R-:W-:-:S02]  /*29350*/  LEA.HI.X.SX32 R35, R35, R24, 0x1, P2 ;  /* 0x0000001823237211 */ /* 0x000fc400010f0eff */
[----:B------:R-:W-:Y:S01]  /*29360*/  LEA.HI.X.SX32 R33, R36, R24, 0x1, P6 ;  /* 0x0000001824217211 */ /* 0x000fe200030f0eff */
[----:B--2---:R-:W-:Y:S01]  /*29370*/  IMAD R36, R45, 0x2, R36 ;  /* 0x000000022d247824 */ /* 0x004fe200078e0224 */
[----:B------:R-:W-:Y:S01]  /*29380*/  PRMT R37, R28, 0x7772, RZ ;  /* 0x000077721c257816 */ /* 0x000fe200000000ff */
[----:B------:R-:W2:Y:S01]  /*29390*/  LDC R45, c[0x0][0x248] ;  /* 0x00009200ff2d7b82 */ /* 0x000ea20000000800 */
[----:B------:R-:W-:Y:S01]  /*293a0*/  ISETP.LT.AND P3, PT, R25, UR4, !P0 ;  /* 0x0000000419007c0c */ /* 0x000fe2000c761270 */
[----:B------:R4:W-:Y:S01]  /*293b0*/  @P5 STG.E.U8 desc[UR20][R34.64], R39 ;  /* 0x0000002722005986 */ /* 0x0009e2000c101114 */
[----:B------:R-:W-:Y:S01]  /*293c0*/  LOP3.LUT R25, R0, 0x34, RZ, 0xfc, !PT ;  /* 0x0000003400197812 */ /* 0x000fe200078efcff */
[----:B------:R-:W-:Y:S02]  /*293d0*/  ULDC UR4, c[0x0][0x22c] ;  /* 0x00008b0000047ab9 */ /* 0x000fe40000000800 */
[----:B------:R4:W-:Y:S01]  /*293e0*/  @P4 STG.E.U8 desc[UR20][R32.64], R37 ;  /* 0x0000002520004986 */ /* 0x0009e2000c101114 */
[----:B-1----:R-:W-:-:S02]  /*293f0*/  IADD3 R26, P4, R36, R3, RZ ;  /* 0x00000003241a7210 */ /* 0x002fc40007f9e0ff */
[----:B------:R-:W-:Y:S01]  /*29400*/  ISETP.LT.AND P2, PT, R25, UR4, !P0 ;  /* 0x0000000419007c0c */ /* 0x000fe2000c741270 */
[----:B------:R-:W-:Y:S01]  /*29410*/  ULDC UR4, c[0x0][0x22c] ;  /* 0x00008b0000047ab9 */ /* 0x000fe20000000800 */
[----:B------:R-:W-:Y:S01]  /*29420*/  LEA.HI.X.SX32 R27, R36, R24, 0x1, P4 ;  /* 0x00000018241b7211 */ /* 0x000fe200020f0eff */
[----:B------:R-:W-:Y:S01]  /*29430*/  IMAD R36, R47, 0x2, R36 ;  /* 0x000000022f247824 */ /* 0x000fe200078e0224 */
[----:B----4-:R-:W-:Y:S01]  /*29440*/  PRMT R35, R29, 0x7772, RZ ;  /* 0x000077721d237816 */ /* 0x010fe200000000ff */
[----:B------:R-:W1:Y:S01]  /*29450*/  LDC R47, c[0x0][0x248] ;  /* 0x00009200ff2f7b82 */ /* 0x000e620000000800 */
[----:B------:R-:W-:-:S03]  /*29460*/  LOP3.LUT R25, R0, 0x36, RZ, 0xfc, !PT ;  /* 0x0000003600197812 */ /* 0x000fc600078efcff */
[----:B------:R4:W-:Y:S01]  /*29470*/  @P3 STG.E.U8 desc[UR20][R26.64], R35 ;  /* 0x000000231a003986 */ /* 0x0009e2000c101114 */
[-C--:B------:R-:W-:Y:S02]  /*29480*/  IADD3 R32, P3, R36, R3.reuse, RZ ;  /* 0x0000000324207210 */ /* 0x080fe40007f7e0ff */
[----:B------:R-:W-:Y:S02]  /*29490*/  PRMT R41, R30, 0x7772, RZ ;  /* 0x000077721e297816 */ /* 0x000fe400000000ff */
[----:B------:R-:W-:Y:S01]  /*294a0*/  LEA.HI.X.SX32 R33, R36, R24, 0x1, P3 ;  /* 0x0000001824217211 */ /* 0x000fe200018f0eff */
[----:B---3--:R-:W-:Y:S01]  /*294b0*/  IMAD R36, R43, 0x2, R36 ;  /* 0x000000022b247824 */ /* 0x008fe200078e0224 */
[----:B------:R-:W-:Y:S01]  /*294c0*/  ISETP.LT.AND P6, PT, R25, UR4, !P0 ;  /* 0x0000000419007c0c */ /* 0x000fe2000c7c1270 */
[----:B------:R-:W-:Y:S01]  /*294d0*/  ULDC UR4, c[0x0][0x22c] ;  /* 0x00008b0000047ab9 */ /* 0x000fe20000000800 */
[----:B------:R-:W-:Y:S01]  /*294e0*/  LOP3.LUT R25, R0, 0x38, RZ, 0xfc, !PT ;  /* 0x0000003800197812 */ /* 0x000fe200078efcff */
[----:B------:R3:W-:Y:S01]  /*294f0*/  @P2 STG.E.U8 desc[UR20][R32.64], R41 ;  /* 0x0000002920002986 */ /* 0x0007e2000c101114 */
[----:B------:R-:W1:Y:S01]  /*29500*/  LDC R43, c[0x0][0x248] ;  /* 0x00009200ff2b7b82 */ /* 0x000e620000000800 */
[----:B----4-:R-:W-:Y:S01]  /*29510*/  IADD3 R26, P2, R36, R3, RZ ;  /* 0x00000003241a7210 */ /* 0x010fe20007f5e0ff */
[----:B--2---:R-:W-:Y:S01]  /*29520*/  IMAD R35, R45, 0x2, R36 ;  /* 0x000000022d237824 */ /* 0x004fe200078e0224 */
[----:B------:R-:W-:-:S02]  /*29530*/  LOP3.LUT R34, R0, 0x3a, RZ, 0xfc, !PT ;  /* 0x0000003a00227812 */ /* 0x000fc400078efcff */
[----:B------:R-:W-:Y:S01]  /*29540*/  ISETP.LT.AND P5, PT, R25, UR4, !P0 ;  /* 0x0000000419007c0c */ /* 0x000fe2000c7a1270 */
[----:B------:R-:W-:Y:S01]  /*29550*/  ULDC UR4, c[0x0][0x22c] ;  /* 0x00008b0000047ab9 */ /* 0x000fe20000000800 */
[----:B------:R-:W-:Y:S02]  /*29560*/  LEA.HI.X.SX32 R27, R36, R24, 0x1, P2 ;  /* 0x00000018241b7211 */ /* 0x000fe400010f0eff */
[----:B------:R-:W-:Y:S02]  /*29570*/  PRMT R39, R31, 0x7772, RZ ;  /* 0x000077721f277816 */ /* 0x000fe400000000ff */
[----:B------:R-:W-:Y:S01]  /*29580*/  PRMT R37, R28, 0x7773, RZ ;  /* 0x000077731c257816 */ /* 0x000fe200000000ff */
[----:B0-----:R-:W-:Y:S01]  /*29590*/  IMAD R28, R38, 0x2, R35 ;  /* 0x00000002261c7824 */ /* 0x001fe200078e0223 */
[----:B------:R-:W-:Y:S01]  /*295a0*/  ISETP.LT.AND P3, PT, R34, UR4, !P0 ;  /* 0x0000000422007c0c */ /* 0x000fe2000c761270 */
[----:B------:R0:W-:Y:S01]  /*295b0*/  @P6 STG.E.U8 desc[UR20][R26.64], R39 ;  /* 0x000000271a006986 */ /* 0x0001e2000c101114 */
[-C--:B------:R-:W-:Y:S01]  /*295c0*/  IADD3 R34, P2, R35, R3.reuse, RZ ;  /* 0x0000000323227210 */ /* 0x080fe20007f5e0ff */
[----:B---3--:R-:W2:Y:S01]  /*295d0*/  LDC R41, c[0x0][0x248] ;  /* 0x00009200ff297b82 */ /* 0x008ea20000000800 */
[----:B------:R-:W-:-:S02]  /*295e0*/  IADD3 R32, P6, R28, R3, RZ ;  /* 0x000000031c207210 */ /* 0x000fc40007fde0ff */
[----:B------:R-:W-:Y:S01]  /*295f0*/  LOP3.LUT R25, R0, 0x3c, RZ, 0xfc, !PT ;  /* 0x0000003c00197812 */ /* 0x000fe200078efcff */
[----:B-1----:R-:W-:Y:S01]  /*29600*/  IMAD R36, R47, 0x2, R28 ;  /* 0x000000022f247824 */ /* 0x002fe200078e021c */
[-C--:B------:R-:W-:Y:S01]  /*29610*/  LEA.HI.X.SX32 R35, R35, R24.reuse, 0x1, P2 ;  /* 0x0000001823237211 */ /* 0x080fe200010f0eff */
[----:B------:R-:W-:Y:S01]  /*29620*/  ULDC UR4, c[0x0][0x22c] ;  /* 0x00008b0000047ab9 */ /* 0x000fe20000000800 */
[----:B------:R-:W-:Y:S02]  /*29630*/  LEA.HI.X.SX32 R33, R28, R24, 0x1, P6 ;  /* 0x000000181c217211 */ /* 0x000fe400030f0eff */
[----:B------:R-:W-:Y:S01]  /*29640*/  PRMT R29, R29, 0x7773, RZ ;  /* 0x000077731d1d7816 */ /* 0x000fe200000000ff */
[----:B0-----:R-:W0:Y:S01]  /*29650*/  LDC R39, c[0x0][0x248] ;  /* 0x00009200ff277b82 */ /* 0x001e220000000800 */
        /* <DEDUP_REMOVED lines=9> */
[----:B------:R-:W-:Y:S01]  /*296f0*/  IMAD R36, R43, 0x2, R36 ;  /* 0x000000022b247824 */ /* 0x000fe200078e0224 */
[----:B-1----:R-:W-:Y:S01]  /*29700*/  PRMT R37, R30, 0x7773, RZ ;  /* 0x000077731e257816 */ /* 0x002fe200000000ff */
[----:B------:R-:W1:Y:S01]  /*29710*/  LDC R43, c[0x0][0x248] ;  /* 0x00009200ff2b7b82 */ /* 0x000e620000000800 */
[----:B------:R-:W-:-:S03]  /*29720*/  LOP3.LUT R25, R0, 0x40, RZ, 0xfc, !PT ;  /* 0x0000004000197812 */ /* 0x000fc600078efcff */
[----:B------:R4:W-:Y:S01]  /*29730*/  @P4 STG.E.U8 desc[UR20][R26.64], R37 ;  /* 0x000000251a004986 */ /* 0x0009e2000c101114 */
[C---:B------:R-:W-:Y:S02]  /*29740*/  IADD3 R28, P4, R36.reuse, R3, RZ ;  /* 0x00000003241c7210 */ /* 0x040fe40007f9e0ff */
[----:B------:R-:W-:Y:S01]  /*29750*/  PRMT R35, R31, 0x7773, RZ ;  /* 0x000077731f237816 */ /* 0x000fe200000000ff */
[----:B------:R-:W1:Y:S01]  /*29760*/  LDC R34, c[0x0][0x248] ;  /* 0x00009200ff227b82 */ /* 0x000e620000000800 */
[----:B---3--:R-:W-:Y:S01]  /*29770*/  LEA.HI.X.SX32 R29, R36, R24, 0x1, P4 ;  /* 0x00000018241d7211 */ /* 0x008fe200020f0eff */
        /* <DEDUP_REMOVED lines=8> */
[----:B----4-:R-:W-:Y:S02]  /*29800*/  IADD3 R26, P2, R36, R3, RZ ;  /* 0x00000003241a7210 */ /* 0x010fe40007f5e0ff */
        /* <DEDUP_REMOVED lines=8> */
[----:B------:R-:W4:Y:S01]  /*29890*/  LDC R36, c[0x0][0x248] ;  /* 0x00009200ff247b82 */ /* 0x000f220000000800 */
[----:B------:R-:W-:Y:S01]  /*298a0*/  LEA.HI.X.SX32 R31, R32, R24, 0x1, P2 ;  /* 0x00000018201f7211 */ /* 0x000fe200010f0eff */
[----:B-1----:R-:W-:Y:S02]  /*298b0*/  IMAD R32, R43, 0x2, R32 ;  /* 0x000000022b207824 */ /* 0x002fe400078e0220 */
[----:B------:R1:W-:Y:S03]  /*298c0*/  @P6 STG.E.U8 desc[UR20][R26.64], R37 ;  /* 0x000000251a006986 */ /* 0x0003e6000c101114 */
[----:B---3--:R-:W-:Y:S01]  /*298d0*/  IADD3 R28, P6, R32, R3, RZ ;  /* 0x00000003201c7210 */ /* 0x008fe20007fde0ff */
[----:B------:R-:W3:Y:S01]  /*298e0*/  LDC R43, c[0x0][0x248] ;  /* 0x00009200ff2b7b82 */ /* 0x000ee20000000800 */
        /* <DEDUP_REMOVED lines=23> */
[----:B----4-:R-:W-:Y:S02]  /*29a60*/  PRMT R35, R4, 0x7771, RZ ;  /* 0x0000777104237816 */ /* 0x010fe400000000ff */
        /* <DEDUP_REMOVED lines=13> */
[----:B----4-:R-:W-:Y:S01]  /*29b40*/  IADD3 R26, P3, R33, R3, RZ ;  /* 0x00000003211a7210 */ /* 0x010fe20007f7e0ff */
        /* <DEDUP_REMOVED lines=12> */
[----:B---3--:R-:W-:Y:S01]  /*29c10*/  IADD3 R28, P6, R32, R3, RZ ;  /* 0x00000003201c7210 */ /* 0x008fe20007fde0ff */
[----:B------:R-:W3:Y:S01]  /*29c20*/  LDC R39, c[0x0][0x248] ;  /* 0x00009200ff277b82 */ /* 0x000ee20000000800 */
[----:B------:R-:W-:Y:S02]  /*29c30*/  LOP3.LUT R25, R0, 0x52, RZ, 0xfc, !PT ;  /* 0x0000005200197812 */ /* 0x000fe400078efcff */
[----:B------:R-:W-:Y:S02]  /*29c40*/  PRMT R35, R7, 0x7771, RZ ;  /* 0x0000777107237816 */ /* 0x000fe400000000ff */
[----:B------:R-:W-:-:S02]  /*29c50*/  LEA.HI.X.SX32 R31, R31, R24, 0x1, P3 ;  /* 0x000000181f1f7211 */ /* 0x000fc400018f0eff */
[-C--:B------:R-:W-:Y:S01]  /*29c60*/  LEA.HI.X.SX32 R29, R32, R24.reuse, 0x1, P6 ;  /* 0x00000018201d7211 */ /* 0x080fe200030f0eff */
[----:B--2---:R-:W-:Y:S01]  /*29c70*/  IMAD R32, R41, 0x2, R32 ;  /* 0x0000000229207824 */ /* 0x004fe200078e0220 */
[----:B------:R-:W-:Y:S01]  /*29c80*/  PRMT R33, R4, 0x7772, RZ ;  /* 0x0000777204217816 */ /* 0x000fe200000000ff */
[----:B-1----:R-:W1:Y:S01]  /*29c90*/  LDC R37, c[0x0][0x248] ;  /* 0x00009200ff257b82 */ /* 0x002e620000000800 */
[----:B------:R-:W-:Y:S01]  /*29ca0*/  ISETP.LT.AND P2, PT, R25, UR4, !P0 ;  /* 0x0000000419007c0c */ /* 0x000fe2000c741270 */
[----:B------:R2:W-:Y:S01]  /*29cb0*/  @P5 STG.E.U8 desc[UR20][R30.64], R35 ;  /* 0x000000231e005986 */ /* 0x0005e2000c101114 */
[----:B------:R-:W-:Y:S01]  /*29cc0*/  LOP3.LUT R25, R0, 0x54, RZ, 0xfc, !PT ;  /* 0x0000005400197812 */ /* 0x000fe200078efcff */
[----:B------:R-:W-:Y:S02]  /*29cd0*/  ULDC UR4, c[0x0][0x22c] ;  /* 0x00008b0000047ab9 */ /* 0x000fe40000000800 */
[----:B------:R4:W-:Y:S01]  /*29ce0*/  @P4 STG.E.U8 desc[UR20][R28.64], R33 ;  /* 0x000000211c004986 */ /* 0x0009e2000c101114 */
[C---:B------:R-:W-:Y:S01]  /*29cf0*/  IADD3 R26, P4, R32.reuse, R3, RZ ;  /* 0x00000003201a7210 */ /* 0x040fe20007f9e0ff */
[----:B------:R-:W0:Y:S01]  /*29d00*/  LDC R36, c[0x0][0x248] ;  /* 0x00009200ff247b82 */ /* 0x000e220000000800 */
[----:B------:R-:W-:Y:S01]  /*29d10*/  ISETP.LT.AND P3, PT, R25, UR4, !P0 ;  /* 0x0000000419007c0c */ /* 0x000fe2000c761270 */
[----:B------:R-:W-:Y:S01]  /*29d20*/  ULDC UR4, c[0x0][0x22c] ;  /* 0x00008b0000047ab9 */ /* 0x000fe20000000800 */
[----:B------:R-:W-:Y:S01]  /*29d30*/  LEA.HI.X.SX32 R27, R32, R24, 0x1, P4 ;  /* 0x00000018201b7211 */ /* 0x000fe200020f0eff */
[----:B------:R-:W-:Y:S01]  /*29d40*/  IMAD R32, R43, 0x2, R32 ;  /* 0x000000022b207824 */ /* 0x000fe200078e0220 */
[----:B--2---:R-:W-:-:S03]  /*29d50*/  PRMT R31, R5, 0x7772, RZ ;  /* 0x00007772051f7816 */ /* 0x004fc600000000ff */
[----:B------:R-:W2:Y:S02]  /*29d60*/  LDC R35, c[0x0][0x248] ;  /* 0x00009200ff237b82 */ /* 0x000ea40000000800 */
[----:B------:R3:W-:Y:S01]  /*29d70*/  @P2 STG.E.U8 desc[UR20][R26.64], R31 ;  /* 0x0000001f1a002986 */ /* 0x0007e2000c101114 */
[----:B----4-:R-:W-:Y:S02]  /*29d80*/  IADD3 R28, P2, R32, R3, RZ ;  /* 0x00000003201c7210 */ /* 0x010fe40007f5e0ff */
[----:B------:R-:W-:Y:S02]  /*29d90*/  LOP3.LUT R25, R0, 0x56, RZ, 0xfc, !PT ;  /* 0x0000005600197812 */ /* 0x000fe400078efcff */
[----:B------:R-:W-:Y:S01]  /*29da0*/  LEA.HI.X.SX32 R29, R32, R24, 0x1, P2 ;  /* 0x00000018201d7211 */ /* 0x000fe200010f0eff */
[----:B---3--:R-:W-:Y:S01]  /*29db0*/  IMAD R32, R39, 0x2, R32 ;  /* 0x0000000227207824 */ /* 0x008fe200078e0220 */
[----:B------:R-:W-:Y:S02]  /*29dc0*/  PRMT R33, R6, 0x7772, RZ ;  /* 0x0000777206217816 */ /* 0x000fe400000000ff */
[----:B------:R-:W-:Y:S01]  /*29dd0*/  ISETP.LT.AND P6, PT, R25, UR4, !P0 ;  /* 0x0000000419007c0c */ /* 0x000fe2000c7c1270 */
[----:B------:R-:W-:-:S02]  /*29de0*/  ULDC UR4, c[0x0][0x22c] ;  /* 0x00008b0000047ab9 */ /* 0x000fc40000000800 */
[----:B------:R2:W-:Y:S01]  /*29df0*/  @P3 STG.E.U8 desc[UR20][R28.64], R33 ;  /* 0x000000211c003986 */ /* 0x0005e2000c101114 */
[-C--:B------:R-:W-:Y:S01]  /*29e00*/  IADD3 R26, P3, R32, R3.reuse, RZ ;  /* 0x00000003201a7210 */ /* 0x080fe20007f7e0ff */
[----:B-1----:R-:W-:Y:S01]  /*29e10*/  IMAD R31, R37, 0x2, R32 ;  /* 0x00000002251f7824 */ /* 0x002fe200078e0220 */
[----:B------:R-:W-:Y:S02]  /*29e20*/  LOP3.LUT R25, R0, 0x58, RZ, 0xfc, !PT ;  /* 0x0000005800197812 */ /* 0x000fe400078efcff */
[----:B------:R-:W-:Y:S01]  /*29e30*/  LEA.HI.X.SX32 R27, R32, R24, 0x1, P3 ;  /* 0x00000018201b7211 */ /* 0x000fe200018f0eff */
[----:B0-----:R-:W-:Y:S01]  /*29e40*/  IMAD R32, R34, 0x2, R31 ;  /* 0x0000000222207824 */ /* 0x001fe200078e021f */
[----:B------:R-:W-:Y:S01]  /*29e50*/  PRMT R39, R7, 0x7772, RZ ;  /* 0x0000777207277816 */ /* 0x000fe200000000ff */
[----:B------:R-:W0:Y:S01]  /*29e60*/  LDC R34, c[0x0][0x248] ;  /* 0x00009200ff227b82 */ /* 0x000e220000000800 */
[----:B------:R-:W-:Y:S02]  /*29e70*/  LOP3.LUT R30, R0, 0x5a, RZ, 0xfc, !PT ;  /* 0x0000005a001e7812 */ /* 0x000fe400078efcff */
[----:B------:R-:W-:Y:S01]  /*29e80*/  ISETP.LT.AND P5, PT, R25, UR4, !P0 ;  /* 0x0000000419007c0c */ /* 0x000fe2000c7a1270 */
[----:B------:R-:W-:Y:S01]  /*29e90*/  ULDC UR4, c[0x0][0x22c] ;  /* 0x00008b0000047ab9 */ /* 0x000fe20000000800 */
[----:B------:R1:W-:Y:S01]  /*29ea0*/  @P6 STG.E.U8 desc[UR20][R26.64], R39 ;  /* 0x000000271a006986 */ /* 0x0003e2000c101114 */
[----:B------:R-:W-:Y:S01]  /*29eb0*/  ISETP.LT.AND P2, PT, R30, UR4, !P0 ;  /* 0x000000041e007c0c */ /* 0x000fe2000c741270 */
[----:B--2---:R-:W-:Y:S01]  /*29ec0*/  IMAD R33, R35, 0x2, R32 ;  /* 0x0000000223217824 */ /* 0x004fe200078e0220 */
[----:B------:R-:W-:Y:S01]  /*29ed0*/  IADD3 R28, P6, R32, R3, RZ ;  /* 0x00000003201c7210 */ /* 0x000fe20007fde0ff */
[----:B------:R-:W-:Y:S01]  /*29ee0*/  ULDC UR4, c[0x0][0x22c] ;  /* 0x00008b0000047ab9 */ /* 0x000fe20000000800 */
[----:B------:R-:W-:-:S02]  /*29ef0*/  LOP3.LUT R25, R0, 0x5c, RZ, 0xfc, !PT ;  /* 0x0000005c00197812 */ /* 0x000fc400078efcff */
[----:B------:R-:W-:Y:S02]  /*29f00*/  IADD3 R30, P3, R31, R3, RZ ;  /* 0x000000031f1e7210 */ /* 0x000fe40007f7e0ff */
[-C--:B------:R-:W-:Y:S02]  /*29f10*/  LEA.HI.X.SX32 R29, R32, R24.reuse, 0x1, P6 ;  /* 0x00000018201d7211 */ /* 0x080fe400030f0eff */
[----:B------:R-:W-:Y:S01]  /*29f20*/  ISETP.LT.AND P4, PT, R25, UR6, !P0 ;  /* 0x0000000619007c0c */ /* 0x000fe2000c781270 */
[----:B------:R-:W2:Y:S01]  /*29f30*/  LDC R32, c[0x0][0x248] ;  /* 0x00009200ff207b82 */ /* 0x000ea20000000800 */
[----:B------:R-:W-:Y:S01]  /*29f40*/  LOP3.LUT R25, R0, 0x5e, RZ, 0xfc, !PT ;  /* 0x0000005e00197812 */ /* 0x000fe200078efcff */
[----:B------:R-:W-:Y:S01]  /*29f50*/  ULDC UR6, c[0x0][0x22c] ;  /* 0x00008b0000067ab9 */ /* 0x000fe20000000800 */
[----:B------:R-:W-:Y:S02]  /*29f60*/  PRMT R37, R4, 0x7773, RZ ;  /* 0x0000777304257816 */ /* 0x000fe400000000ff */
[----:B------:R-:W-:-:S02]  /*29f70*/  LEA.HI.X.SX32 R31, R31, R24, 0x1, P3 ;  /* 0x000000181f1f7211 */ /* 0x000fc400018f0eff */
[----:B------:R-:W-:Y:S01]  /*29f80*/  PRMT R35, R5, 0x7773, RZ ;  /* 0x0000777305237816 */ /* 0x000fe200000000ff */
[----:B-1----:R-:W1:Y:S01]  /*29f90*/  LDC R39, c[0x0][0x248] ;  /* 0x00009200ff277b82 */ /* 0x002e620000000800 */
[----:B------:R-:W-:Y:S02]  /*29fa0*/  LOP3.LUT R4, R0, 0x60, RZ, 0xfc, !PT ;  /* 0x0000006000047812 */ /* 0x000fe400078efcff */
[----:B------:R-:W-:Y:S01]  /*29fb0*/  ISETP.LT.AND P3, PT, R25, UR4, !P0 ;  /* 0x0000000419007c0c */ /* 0x000fe2000c761270 */
[----:B------:R-:W-:Y:S01]  /*29fc0*/  ULDC UR4, c[0x0][0x22c] ;  /* 0x00008b0000047ab9 */ /* 0x000fe20000000800 */
[----:B------:R3:W-:Y:S01]  /*29fd0*/  @P5 STG.E.U8 desc[UR20][R30.64], R37 ;  /* 0x000000251e005986 */ /* 0x0007e2000c101114 */
[----:B------:R-:W-:Y:S01]  /*29fe0*/  ISETP.LT.AND P6, PT, R4, UR4, !P0 ;  /* 0x0000000404007c0c */ /* 0x000fe2000c7c1270 */
[----:B------:R-:W-:Y:S02]  /*29ff0*/  ULDC UR4, c[0x0][0x22c] ;  /* 0x00008b0000047ab9 */ /* 0x000fe40000000800 */
[----:B------:R4:W-:Y:S01]  /*2a000*/  @P2 STG.E.U8 desc[UR20][R28.64], R35 ;  /* 0x000000231c002986 */ /* 0x0009e2000c101114 */
[----:B------:R-:W-:-:S02]  /*2a010*/  IADD3 R4, P2, R33, R3, RZ ;  /* 0x0000000321047210 */ /* 0x000fc40007f5e0ff */
[----:B------:R-:W-:Y:S02]  /*2a020*/  PRMT R27, R6, 0x7773, RZ ;  /* 0x00007773061b7816 */ /* 0x000fe400000000ff */
[----:B------:R-:W-:Y:S01]  /*2a030*/  LEA.HI.X.SX32 R5, R33, R24, 0x1, P2 ;  /* 0x0000001821057211 */ /* 0x000fe200010f0eff */
[----:B------:R-:W-:Y:S01]  /*2a040*/  IMAD R33, R36, 0x2, R33 ;  /* 0x0000000224217824 */ /* 0x000fe200078e0221 */
[----:B---3--:R-:W-:Y:S01]  /*2a050*/  PRMT R31, R7, 0x7773, RZ ;  /* 0x00007773071f7816 */ /* 0x008fe200000000ff */
[----:B------:R-:W3:Y:S02]  /*2a060*/  LDC R37, c[0x0][0x248] ;  /* 0x00009200ff257b82 */ /* 0x000ee40000000800 */
[----:B------:R0:W-:Y:S01]  /*2a070*/  @P4 STG.E.U8 desc[UR20][R4.64], R27 ;  /* 0x0000001b04004986 */ /* 0x0001e2000c101114 */
[----:B------:R-:W-:-:S05]  /*2a080*/  IADD3 R6, P4, R33, R3, RZ ;  /* 0x0000000321067210 */ /* 0x000fca0007f9e0ff */
[----:B----4-:R-:W4:Y:S01]  /*2a090*/  LDC R35, c[0x0][0x248] ;  /* 0x00009200ff237b82 */ /* 0x010f220000000800 */
[-C--:B------:R-:W-:Y:S01]  /*2a0a0*/  LEA.HI.X.SX32 R7, R33, R24.reuse, 0x1, P4 ;  /* 0x0000001821077211 */ /* 0x080fe200020f0eff */
[----:B--2---:R-:W-:Y:S01]  /*2a0b0*/  IMAD R33, R32, 0x2, R33 ;  /* 0x0000000220217824 */ /* 0x004fe200078e0221 */
[C---:B------:R-:W-:Y:S02]  /*2a0c0*/  LOP3.LUT R25, R0.reuse, 0x62, RZ, 0xfc, !PT ;  /* 0x0000006200197812 */ /* 0x040fe400078efcff */
[----:B------:R-:W-:Y:S01]  /*2a0d0*/  LOP3.LUT R26, R0, 0x64, RZ, 0xfc, !PT ;  /* 0x00000064001a7812 */ /* 0x000fe200078efcff */
[----:B------:R2:W-:Y:S01]  /*2a0e0*/  @P3 STG.E.U8 desc[UR20][R6.64], R31 ;  /* 0x0000001f06003986 */ /* 0x0005e2000c101114 */
[-C--:B0-----:R-:W-:Y:S01]  /*2a0f0*/  IADD3 R4, P3, R33, R3.reuse, RZ ;  /* 0x0000000321047210 */ /* 0x081fe20007f7e0ff */
[----:B------:R-:W-:Y:S01]  /*2a100*/  IMAD R28, R34, 0x2, R33 ;  /* 0x00000002221c7824 */ /* 0x000fe200078e0221 */
[----:B------:R-:W-:Y:S01]  /*2a110*/  ISETP.LT.AND P2, PT, R25, UR4, !P0 ;  /* 0x0000000419007c0c */ /* 0x000fe2000c741270 */
[----:B------:R-:W-:Y:S01]  /*2a120*/  ULDC UR4, c[0x0][0x22c] ;  /* 0x00008b0000047ab9 */ /* 0x000fe20000000800 */
[----:B------:R-:W-:Y:S01]  /*2a130*/  LEA.HI.X.SX32 R5, R33, R24, 0x1, P3 ;  /* 0x0000001821057211 */ /* 0x000fe200018f0eff */
[----:B------:R-:W0:Y:S01]  /*2a140*/  LDC R30, c[0x0][0x248] ;  /* 0x00009200ff1e7b82 */ /* 0x000e220000000800 */
[----:B------:R-:W-:Y:S01]  /*2a150*/  ISETP.LT.AND P4, PT, R26, UR4, !P0 ;  /* 0x000000041a007c0c */ /* 0x000fe2000c781270 */
[----:B------:R-:W-:Y:S01]  /*2a160*/  ULDC UR4, c[0x0][0x22c] ;  /* 0x00008b0000047ab9 */ /* 0x000fe20000000800 */
[----:B------:R-:W-:-:S02]  /*2a170*/  IADD3 R26, P3, R28, R3, RZ ;  /* 0x000000031c1a7210 */ /* 0x000fc40007f7e0ff */
[----:B------:R-:W-:Y:S02]  /*2a180*/  LOP3.LUT R25, R0, 0x66, RZ, 0xfc, !PT ;  /* 0x0000006600197812 */ /* 0x000fe400078efcff */
[----:B------:R-:W-:Y:S01]  /*2a190*/  PRMT R33, R8, 0x7770, RZ ;  /* 0x0000777008217816 */ /* 0x000fe200000000ff */
[----:B------:R-:W0:Y:S01]  /*2a1a0*/  LDC R32, c[0x0][0x248] ;  /* 0x00009200ff207b82 */ /* 0x000e220000000800 */
[-C--:B------:R-:W-:Y:S02]  /*2a1b0*/  LEA.HI.X.SX32 R27, R28, R24.reuse, 0x1, P3 ;  /* 0x000000181c1b7211 */ /* 0x080fe400018f0eff */
[----:B------:R-:W-:Y:S01]  /*2a1c0*/  ISETP.LT.AND P5, PT, R25, UR6, !P0 ;  /* 0x0000000619007c0c */ /* 0x000fe2000c7a1270 */
[----:B----4-:R-:W-:Y:S01]  /*2a1d0*/  IMAD R28, R35, 0x2, R28 ;  /* 0x00000002231c7824 */ /* 0x010fe200078e021c */
[C---:B------:R-:W-:Y:S02]  /*2a1e0*/  LOP3.LUT R25, R0.reuse, 0x68, RZ, 0xfc, !PT ;  /* 0x0000006800197812 */ /* 0x040fe400078efcff */
[----:B------:R-:W-:Y:S01]  /*2a1f0*/  PRMT R29, R9, 0x7770, RZ ;  /* 0x00007770091d7816 */ /* 0x000fe200000000ff */
[----:B------:R4:W-:Y:S01]  /*2a200*/  @P6 STG.E.U8 desc[UR20][R4.64], R33 ;  /* 0x0000002104006986 */ /* 0x0009e2000c101114 */
[----:B--2---:R-:W-:Y:S01]  /*2a210*/  LOP3.LUT R7, R0, 0x6a, RZ, 0xfc, !PT ;  /* 0x0000006a00077812 */ /* 0x004fe200078efcff */
[----:B------:R-:W-:Y:S01]  /*2a220*/  ULDC UR6, c[0x0][0x22c] ;  /* 0x00008b0000067ab9 */ /* 0x000fe20000000800 */
[----:B------:R-:W-:Y:S01]  /*2a230*/  ISETP.LT.AND P3, PT, R25, UR4, !P0 ;  /* 0x0000000419007c0c */ /* 0x000fe2000c761270 */
[----:B------:R-:W-:Y:S01]  /*2a240*/  ULDC UR4, c[0x0][0x22c] ;  /* 0x00008b0000047ab9 */ /* 0x000fe20000000800 */
[CC--:B------:R-:W-:Y:S01]  /*2a250*/  IADD3 R6, P6, R28.reuse, R3.reuse, RZ ;  /* 0x000000031c067210 */ /* 0x0c0fe20007fde0ff */
[----:B------:R1:W-:Y:S01]  /*2a260*/  @P2 STG.E.U8 desc[UR20][R26.64], R29 ;  /* 0x0000001d1a002986 */ /* 0x0003e2000c101114 */
[----:B------:R-:W-:Y:S01]  /*2a270*/  ISETP.LT.AND P2, PT, R7, UR4, !P0 ;  /* 0x0000000407007c0c */ /* 0x000fe2000c741270 */
[----:B------:R-:W-:Y:S01]  /*2a280*/  ULDC UR4, c[0x0][0x22c] ;  /* 0x00008b0000047ab9 */ /* 0x000fe20000000800 */
[-C--:B------:R-:W-:Y:S01]  /*2a290*/  LEA.HI.X.SX32 R7, R28, R24.reuse, 0x1, P6 ;  /* 0x000000181c077211 */ /* 0x080fe200030f0eff */
[----:B---3--:R-:W-:Y:S01]  /*2a2a0*/  IMAD R28, R37, 0x2, R28 ;  /* 0x00000002251c7824 */ /* 0x008fe200078e021c */
[----:B----4-:R-:W-:Y:S01]  /*2a2b0*/  PRMT R33, R10, 0x7770, RZ ;  /* 0x000077700a217816 */ /* 0x010fe200000000ff */
[----:B------:R-:W2:Y:S04]  /*2a2c0*/  LDC R37, c[0x0][0x248] ;  /* 0x00009200ff257b82 */ /* 0x000ea80000000800 */
[----:B------:R3:W-:Y:S01]  /*2a2d0*/  @P4 STG.E.U8 desc[UR20][R6.64], R33 ;  /* 0x0000002106004986 */ /* 0x0007e2000c101114 */
[----:B------:R-:W-:Y:S01]  /*2a2e0*/  IADD3 R4, P4, R28, R3, RZ ;  /* 0x000000031c047210 */ /* 0x000fe20007f9e0ff */
[----:B-1----:R-:W-:Y:S01]  /*2a2f0*/  IMAD R29, R39, 0x2, R28 ;  /* 0x00000002271d7824 */ /* 0x002fe200078e021c */
[----:B------:R-:W-:Y:S01]  /*2a300*/  LOP3.LUT R25, R0, 0x6c, RZ, 0xfc, !PT ;  /* 0x0000006c00197812 */ /* 0x000fe200078efcff */
[----:B------:R-:W1:Y:S01]  /*2a310*/  LDC R39, c[0x0][0x248] ;  /* 0x00009200ff277b82 */ /* 0x000e620000000800 */
[----:B------:R-:W-:-:S02]  /*2a320*/  LEA.HI.X.SX32 R5, R28, R24, 0x1, P4 ;  /* 0x000000181c057211 */ /* 0x000fc400020f0eff */
[----:B------:R-:W-:Y:S02]  /*2a330*/  IADD3 R26, P4, R29, R3, RZ ;  /* 0x000000031d1a7210 */ /* 0x000fe40007f9e0ff */
[----:B------:R-:W-:Y:S02]  /*2a340*/  PRMT R31, R11, 0x7770, RZ ;  /* 0x000077700b1f7816 */ /* 0x000fe400000000ff */
[----:B------:R-:W-:Y:S01]  /*2a350*/  ISETP.LT.AND P6, PT, R25, UR4, !P0 ;  /* 0x0000000419007c0c */ /* 0x000fe2000c7c1270 */
[----:B------:R-:W4:Y:S01]  /*2a360*/  LDC R28, c[0x0][0x248] ;  /* 0x00009200ff1c7b82 */ /* 0x000f220000000800 */
[----:B------:R-:W-:Y:S01]  /*2a370*/  LOP3.LUT R25, R0, 0x6e, RZ, 0xfc, !PT ;  /* 0x0000006e00197812 */ /* 0x000fe200078efcff */
[----:B------:R-:W-:Y:S01]  /*2a380*/  ULDC UR4, c[0x0][0x22c] ;  /* 0x00008b0000047ab9 */ /* 0x000fe20000000800 */
[----:B------:R-:W-:Y:S01]  /*2a390*/  LEA.HI.X.SX32 R27, R29, R24, 0x1, P4 ;  /* 0x000000181d1b7211 */ /* 0x000fe200020f0eff */
[----:B0-----:R-:W-:Y:S01]  /*2a3a0*/  IMAD R29, R30, 0x2, R29 ;  /* 0x000000021e1d7824 */ /* 0x001fe200078e021d */
[----:B------:R0:W-:Y:S01]  /*2a3b0*/  @P5 STG.E.U8 desc[UR20][R4.64], R31 ;  /* 0x0000001f04005986 */ /* 0x0001e2000c101114 */
[----:B------:R-:W-:Y:S01]  /*2a3c0*/  ISETP.LT.AND P5, PT, R25, UR4, !P0 ;  /* 0x0000000419007c0c */ /* 0x000fe2000c7a1270 */
[----:B------:R-:W-:Y:S01]  /*2a3d0*/  ULDC UR4, c[0x0][0x22c] ;  /* 0x00008b0000047ab9 */ /* 0x000fe20000000800 */
[----:B------:R-:W2:Y:S01]  /*2a3e0*/  LDC R30, c[0x0][0x248] ;  /* 0x00009200ff1e7b82 */ /* 0x000ea20000000800 */
[----:B------:R-:W-:-:S02]  /*2a3f0*/  PRMT R25, R8, 0x7771, RZ ;  /* 0x0000777108197816 */ /* 0x000fc400000000ff */
[----:B---3--:R-:W-:-:S03]  /*2a400*/  LOP3.LUT R7, R0, 0x70, RZ, 0xfc, !PT ;  /* 0x0000007000077812 */ /* 0x008fc600078efcff */
[----:B------:R4:W-:Y:S01]  /*2a410*/  @P3 STG.E.U8 desc[UR20][R26.64], R25 ;  /* 0x000000191a003986 */ /* 0x0009e2000c101114 */
[----:B------:R-:W-:Y:S02]  /*2a420*/  IADD3 R6, P3, R29, R3, RZ ;  /* 0x000000031d067210 */ /* 0x000fe40007f7e0ff */
[----:B------:R-:W-:Y:S01]  /*2a430*/  ISETP.LT.AND P4, PT, R7, UR4, !P0 ;  /* 0x0000000407007c0c */ /* 0x000fe2000c781270 */
[----:B------:R-:W-:Y:S01]  /*2a440*/  ULDC UR4, c[0x0][0x22c] ;  /* 0x00008b0000047ab9 */ /* 0x000fe20000000800 */
[----:B------:R-:W-:Y:S01]  /*2a450*/  LEA.HI.X.SX32 R7, R29, R24, 0x1, P3 ;  /* 0x000000181d077211 */ /* 0x000fe200018f0eff */
[----:B------:R-:W-:Y:S01]  /*2a460*/  IMAD R29, R32, 0x2, R29 ;  /* 0x00000002201d7824 */ /* 0x000fe200078e021d */
[----:B------:R-:W-:Y:S01]  /*2a470*/  PRMT R35, R9, 0x7771, RZ ;  /* 0x0000777109237816 */ /* 0x000fe200000000ff */
[----:B------:R-:W3:Y:S01]  /*2a480*/  LDC R32, c[0x0][0x248] ;  /* 0x00009200ff207b82 */ /* 0x000ee20000000800 */
[----:B0-----:R-:W-:-:S03]  /*2a490*/  LOP3.LUT R4, R0, 0x72, RZ, 0xfc, !PT ;  /* 0x0000007200047812 */ /* 0x001fc600078efcff */
[----:B------:R0:W-:Y:S01]  /*2a4a0*/  @P2 STG.E.U8 desc[UR20][R6.64], R35 ;  /* 0x0000002306002986 */ /* 0x0001e2000c101114 */
[----:B------:R-:W-:Y:S01]  /*2a4b0*/  ISETP.LT.AND P3, PT, R4, UR4, !P0 ;  /* 0x0000000404007c0c */ /* 0x000fe2000c761270 */
[----:B----4-:R-:W-:Y:S01]  /*2a4c0*/  IMAD R27, R28, 0x2, R29 ;  /* 0x000000021c1b7824 */ /* 0x010fe200078e021d */
[CC--:B------:R-:W-:Y:S01]  /*2a4d0*/  IADD3 R4, P2, R29.reuse, R3.reuse, RZ ;  /* 0x000000031d047210 */ /* 0x0c0fe20007f5e0ff */
[----:B------:R-:W-:Y:S01]  /*2a4e0*/  ULDC UR4, c[0x0][0x22c] ;  /* 0x00008b0000047ab9 */ /* 0x000fe20000000800 */
[----:B------:R-:W-:Y:S01]  /*2a4f0*/  PRMT R33, R10, 0x7771, RZ ;  /* 0x000077710a217816 */ /* 0x000fe200000000ff */
[----:B--2---:R-:W-:Y:S01]  /*2a500*/  IMAD R28, R30, 0x2, R27 ;  /* 0x000000021e1c7824 */ /* 0x004fe200078e021b */
[----:B------:R-:W-:Y:S01]  /*2a510*/  LEA.HI.X.SX32 R5, R29, R24, 0x1, P2 ;  /* 0x000000181d057211 */ /* 0x000fe200010f0eff */
[----:B------:R-:W2:Y:S01]  /*2a520*/  LDC R30, c[0x0][0x248] ;  /* 0x00009200ff1e7b82 */ /* 0x000ea20000000800 */
[----:B------:R-:W-:-:S03]  /*2a530*/  IADD3 R26, P2, R27, R3, RZ ;  /* 0x000000031b1a7210 */ /* 0x000fc60007f5e0ff */
[----:B------:R4:W-:Y:S01]  /*2a540*/  @P6 STG.E.U8 desc[UR20][R4.64], R33 ;  /* 0x0000002104006986 */ /* 0x0009e2000c101114 */
[----:B0-----:R-:W-:-:S03]  /*2a550*/  IADD3 R6, P6, R28, R3, RZ ;  /* 0x000000031c067210 */ /* 0x001fc60007fde0ff */
[----:B------:R-:W0:Y:S01]  /*2a560*/  LDC R35, c[0x0][0x248] ;  /* 0x00009200ff237b82 */ /* 0x000e220000000800 */
[----:B------:R-:W-:Y:S02]  /*2a570*/  PRMT R31, R11, 0x7771, RZ ;  /* 0x000077710b1f7816 */ /* 0x000fe400000000ff */
[-C--:B------:R-:W-:Y:S02]  /*2a580*/  LEA.HI.X.SX32 R27, R27, R24.reuse, 0x1, P2 ;  /* 0x000000181b1b7211 */ /* 0x080fe400010f0eff */
[----:B------:R-:W-:Y:S01]  /*2a590*/  LEA.HI.X.SX32 R7, R28, R24, 0x1, P6 ;  /* 0x000000181c077211 */ /* 0x000fe200030f0eff */
[----:B------:R-:W-:Y:S01]  /*2a5a0*/  IMAD R28, R37, 0x2, R28 ;  /* 0x00000002251c7824 */ /* 0x000fe200078e021c */
[----:B------:R-:W-:Y:S01]  /*2a5b0*/  PRMT R29, R8, 0x7772, RZ ;  /* 0x00007772081d7816 */ /* 0x000fe200000000ff */
[----:B------:R-:W3:Y:S01]  /*2a5c0*/  LDC R37, c[0x0][0x248] ;  /* 0x00009200ff257b82 */ /* 0x000ee20000000800 */
[----:B------:R1:W-:Y:S01]  /*2a5d0*/  @P5 STG.E.U8 desc[UR20][R26.64], R31 ;  /* 0x0000001f1a005986 */ /* 0x0003e2000c101114 */
[----:B------:R-:W-:-:S03]  /*2a5e0*/  LOP3.LUT R25, R0, 0x74, RZ, 0xfc, !PT ;  /* 0x0000007400197812 */ /* 0x000fc600078efcff */
[----:B------:R1:W-:Y:S01]  /*2a5f0*/  @P4 STG.E.U8 desc[UR20][R6.64], R29 ;  /* 0x0000001d06004986 */ /* 0x0003e2000c101114 */
[C---:B----4-:R-:W-:Y:S02]  /*2a600*/  IADD3 R4, P4, R28.reuse, R3, RZ ;  /* 0x000000031c047210 */ /* 0x050fe40007f9e0ff */
[----:B------:R-:W-:Y:S01]  /*2a610*/  ISETP.LT.AND P2, PT, R25, UR4, !P0 ;  /* 0x0000000419007c0c */ /* 0x000fe2000c741270 */
[----:B------:R-:W-:Y:S01]  /*2a620*/  ULDC UR4, c[0x0][0x22c] ;  /* 0x00008b0000047ab9 */ /* 0x000fe20000000800 */
[----:B------:R-:W-:Y:S01]  /*2a630*/  LEA.HI.X.SX32 R5, R28, R24, 0x1, P4 ;  /* 0x000000181c057211 */ /* 0x000fe200020f0eff */
[----:B-1----:R-:W-:Y:S01]  /*2a640*/  IMAD R28, R39, 0x2, R28 ;  /* 0x00000002271c7824 */ /* 0x002fe200078e021c */
[----:B------:R-:W-:Y:S01]  /*2a650*/  PRMT R27, R9, 0x7772, RZ ;  /* 0x00007772091b7816 */ /* 0x000fe200000000ff */
[----:B------:R-:W1:Y:S01]  /*2a660*/  LDC R39, c[0x0][0x248] ;  /* 0x00009200ff277b82 */ /* 0x000e620000000800 */
[----:B------:R-:W-:-:S03]  /*2a670*/  LOP3.LUT R25, R0, 0x76, RZ, 0xfc, !PT ;  /* 0x0000007600197812 */ /* 0x000fc600078efcff */
[----:B------:R4:W-:Y:S01]  /*2a680*/  @P3 STG.E.U8 desc[UR20][R4.64], R27 ;  /* 0x0000001b04003986 */ /* 0x0009e2000c101114 */
[-C--:B------:R-:W-:Y:S02]  /*2a690*/  IADD3 R6, P3, R28, R3.reuse, RZ ;  /* 0x000000031c067210 */ /* 0x080fe40007f7e0ff */
[----:B------:R-:W-:Y:S02]  /*2a6a0*/  PRMT R33, R10, 0x7772, RZ ;  /* 0x000077720a217816 */ /* 0x000fe400000000ff */
[----:B------:R-:W-:Y:S01]  /*2a6b0*/  LEA.HI.X.SX32 R7, R28, R24, 0x1, P3 ;  /* 0x000000181c077211 */ /* 0x000fe200018f0eff */
[----:B0-----:R-:W-:Y:S01]  /*2a6c0*/  IMAD R28, R35, 0x2, R28 ;  /* 0x00000002231c7824 */ /* 0x001fe200078e021c */
[----:B------:R-:W-:Y:S01]  /*2a6d0*/  ISETP.LT.AND P6, PT, R25, UR4, !P0 ;  /* 0x0000000419007c0c */ /* 0x000fe2000c7c1270 */
[----:B------:R-:W-:Y:S01]  /*2a6e0*/  ULDC UR4, c[0x0][0x22c] ;  /* 0x00008b0000047ab9 */ /* 0x000fe20000000800 */
[----:B------:R-:W-:Y:S01]  /*2a6f0*/  LOP3.LUT R25, R0, 0x78, RZ, 0xfc, !PT ;  /* 0x0000007800197812 */ /* 0x000fe200078efcff */
[----:B------:R0:W-:Y:S01]  /*2a700*/  @P2 STG.E.U8 desc[UR20][R6.64], R33 ;  /* 0x0000002106002986 */ /* 0x0001e2000c101114 */
[----:B----4-:R-:W-:Y:S01]  /*2a710*/  IADD3 R4, P2, R28, R3, RZ ;  /* 0x000000031c047210 */ /* 0x010fe20007f5e0ff */
[----:B---3--:R-:W-:Y:S01]  /*2a720*/  IMAD R27, R37, 0x2, R28 ;  /* 0x00000002251b7824 */ /* 0x008fe200078e021c */
[----:B------:R-:W-:Y:S01]  /*2a730*/  ISETP.LT.AND P5, PT, R25, UR4, !P0 ;  /* 0x0000000419007c0c */ /* 0x000fe2000c7a1270 */
[----:B------:R-:W-:Y:S01]  /*2a740*/  ULDC UR4, c[0x0][0x22c] ;  /* 0x00008b0000047ab9 */ /* 0x000fe20000000800 */
[----:B------:R-:W-:-:S02]  /*2a750*/  LOP3.LUT R26, R0, 0x7a, RZ, 0xfc, !PT ;  /* 0x0000007a001a7812 */ /* 0x000fc400078efcff */
[----:B------:R-:W-:Y:S02]  /*2a760*/  LOP3.LUT R25, R0, 0x7c, RZ, 0xfc, !PT ;  /* 0x0000007c00197812 */ /* 0x000fe400078efcff */
[----:B------:R-:W-:Y:S01]  /*2a770*/  LEA.HI.X.SX32 R5, R28, R24, 0x1, P2 ;  /* 0x000000181c057211 */ /* 0x000fe200010f0eff */
[----:B--2---:R-:W-:Y:S01]  /*2a780*/  IMAD R28, R30, 0x2, R27 ;  /* 0x000000021e1c7824 */ /* 0x004fe200078e021b */
[----:B------:R-:W-:Y:S01]  /*2a790*/  PRMT R31, R11, 0x7772, RZ ;  /* 0x000077720b1f7816 */ /* 0x000fe200000000ff */
[----:B------:R-:W2:Y:S01]  /*2a7a0*/  LDC R30, c[0x0][0x248] ;  /* 0x00009200ff1e7b82 */ /* 0x000ea20000000800 */
[----:B------:R-:W-:Y:S01]  /*2a7b0*/  ISETP.LT.AND P3, PT, R26, UR4, !P0 ;  /* 0x000000041a007c0c */ /* 0x000fe2000c761270 */
[----:B------:R-:W-:Y:S01]  /*2a7c0*/  ULDC UR4, c[0x0][0x22c] ;  /* 0x00008b0000047ab9 */ /* 0x000fe20000000800 */
[----:B------:R-:W-:Y:S01]  /*2a7d0*/  ISETP.LT.AND P4, PT, R25, UR6, !P0 ;  /* 0x0000000619007c0c */ /* 0x000fe2000c781270 */
[----:B------:R3:W-:Y:S01]  /*2a7e0*/  @P6 STG.E.U8 desc[UR20][R4.64], R31 ;  /* 0x0000001f04006986 */ /* 0x0007e2000c101114 */
[----:B------:R-:W-:Y:S01]  /*2a7f0*/  IADD3 R26, P2, R27, R3, RZ ;  /* 0x000000031b1a7210 */ /* 0x000fe20007f5e0ff */
[----:B------:R-:W-:Y:S01]  /*2a800*/  ULDC UR6, c[0x0][0x22c] ;  /* 0x00008b0000067ab9 */ /* 0x000fe20000000800 */
[----:B------:R-:W-:-:S02]  /*2a810*/  LOP3.LUT R25, R0, 0x7e, RZ, 0xfc, !PT ;  /* 0x0000007e00197812 */ /* 0x000fc400078efcff */
[C---:B0-----:R-:W-:Y:S02]  /*2a820*/  IADD3 R6, P6, R28.reuse, R3, RZ ;  /* 0x000000031c067210 */ /* 0x041fe40007fde0ff */
[-C--:B------:R-:W-:Y:S02]  /*2a830*/  LEA.HI.X.SX32 R27, R27, R24.reuse, 0x1, P2 ;  /* 0x000000181b1b7211 */ /* 0x080fe400010f0eff */
[----:B------:R-:W-:Y:S01]  /*2a840*/  ISETP.LT.AND P2, PT, R25, UR4, !P0 ;  /* 0x0000000419007c0c */ /* 0x000fe2000c741270 */
[----:B-1----:R-:W-:Y:S01]  /*2a850*/  IMAD R25, R39, 0x2, R28 ;  /* 0x0000000227197824 */ /* 0x002fe200078e021c */
[----:B------:R-:W-:Y:S01]  /*2a860*/  LEA.HI.X.SX32 R7, R28, R24, 0x1, P6 ;  /* 0x000000181c077211 */ /* 0x000fe200030f0eff */
[----:B------:R-:W-:Y:S01]  /*2a870*/  ULDC UR4, c[0x0][0x22c] ;  /* 0x00008b0000047ab9 */ /* 0x000fe20000000800 */
[----:B------:R-:W0:Y:S01]  /*2a880*/  LDC R28, c[0x0][0x248] ;  /* 0x00009200ff1c7b82 */ /* 0x000e220000000800 */
[----:B------:R-:W-:Y:S02]  /*2a890*/  PRMT R29, R8, 0x7773, RZ ;  /* 0x00007773081d7816 */ /* 0x000fe400000000ff */
[----:B------:R-:W-:-:S03]  /*2a8a0*/  PRMT R9, R9, 0x7773, RZ ;  /* 0x0000777309097816 */ /* 0x000fc600000000ff */
[----:B------:R1:W-:Y:S02]  /*2a8b0*/  @P5 STG.E.U8 desc[UR20][R26.64], R29 ;  /* 0x0000001d1a005986 */ /* 0x0003e4000c101114 */
[----:B---3--:R-:W3:Y:S02]  /*2a8c0*/  LDC R31, c[0x0][0x248] ;  /* 0x00009200ff1f7b82 */ /* 0x008ee40000000800 */
[----:B------:R4:W-:Y:S01]  /*2a8d0*/  @P3 STG.E.U8 desc[UR20][R6.64], R9 ;  /* 0x0000000906003986 */ /* 0x0009e2000c101114 */
[----:B------:R-:W-:-:S04]  /*2a8e0*/  IADD3 R4, P3, R25, R3, RZ ;  /* 0x0000000319047210 */ /* 0x000fc80007f7e0ff */
[----:B------:R-:W-:Y:S01]  /*2a8f0*/  LEA.HI.X.SX32 R5, R25, R24, 0x1, P3 ;  /* 0x0000001819057211 */ /* 0x000fe200018f0eff */
[----:B------:R-:W-:Y:S01]  /*2a900*/  IMAD R25, R32, 0x2, R25 ;  /* 0x0000000220197824 */ /* 0x000fe200078e0219 */
[----:B-1----:R-:W-:Y:S01]  /*2a910*/  PRMT R29, R10, 0x7773, RZ ;  /* 0x000077730a1d7816 */ /* 0x002fe200000000ff */
[----:B------:R-:W1:Y:S01]  /*2a920*/  LDC R26, c[0x0][0x248] ;  /* 0x00009200ff1a7b82 */ /* 0x000e620000000800 */
[----:B------:R-:W-:-:S03]  /*2a930*/  LOP3.LUT R8, R0, 0x80, RZ, 0xfc, !PT ;  /* 0x0000008000087812 */ /* 0x000fc600078efcff */
[----:B------:R2:W-:Y:S01]  /*2a940*/  @P4 STG.E.U8 desc[UR20][R4.64], R29 ;  /* 0x0000001d04004986 */ /* 0x0005e2000c101114 */
[-C--:B----4-:R-:W-:Y:S02]  /*2a950*/  IADD3 R6, P4, R25, R3.reuse, RZ ;  /* 0x0000000319067210 */ /* 0x090fe40007f9e0ff */
[----:B------:R-:W-:Y:S01]  /*2a960*/  ISETP.LT.AND P6, PT, R8, UR4, !P0 ;  /* 0x0000000408007c0c */ /* 0x000fe2000c7c1270 */
[----:B------:R-:W-:Y:S01]  /*2a970*/  ULDC UR4, c[0x0][0x22c] ;  /* 0x00008b0000047ab9 */ /* 0x000fe20000000800 */
[----:B------:R-:W-:Y:S02]  /*2a980*/  PRMT R27, R11, 0x7773, RZ ;  /* 0x000077730b1b7816 */ /* 0x000fe400000000ff */
[----:B------:R-:W-:Y:S01]  /*2a990*/  LEA.HI.X.SX32 R7, R25, R24, 0x1, P4 ;  /* 0x0000001819077211 */ /* 0x000fe200020f0eff */
[----:B0-----:R-:W-:Y:S01]  /*2a9a0*/  IMAD R25, R28, 0x2, R25 ;  /* 0x000000021c197824 */ /* 0x001fe200078e0219 */
[----:B------:R-:W-:Y:S01]  /*2a9b0*/  LOP3.LUT R8, R0, 0x82, RZ, 0xfc, !PT ;  /* 0x0000008200087812 */ /* 0x000fe200078efcff */
[----:B------:R-:W0:Y:S02]  /*2a9c0*/  LDC R28, c[0x0][0x248] ;  /* 0x00009200ff1c7b82 */ /* 0x000e240000000800 */
[----:B------:R4:W-:Y:S01]  /*2a9d0*/  @P2 STG.E.U8 desc[UR20][R6.64], R27 ;  /* 0x0000001b06002986 */ /* 0x0009e2000c101114 */
[----:B------:R-:W-:Y:S01]  /*2a9e0*/  ISETP.LT.AND P3, PT, R8, UR4, !P0 ;  /* 0x0000000408007c0c */ /* 0x000fe2000c761270 */
[----:B--2---:R-:W-:Y:S01]  /*2a9f0*/  IMAD R11, R30, 0x2, R25 ;  /* 0x000000021e0b7824 */ /* 0x004fe200078e0219 */
[C---:B------:R-:W-:Y:S01]  /*2aa00*/  LOP3.LUT R8, R0.reuse, 0x86, RZ, 0xfc, !PT ;  /* 0x0000008600087812 */ /* 0x040fe200078efcff */
[----:B------:R-:W-:Y:S01]  /*2aa10*/  ULDC UR4, c[0x0][0x22c] ;  /* 0x00008b0000047ab9 */ /* 0x000fe20000000800 */
[----:B------:R-:W-:Y:S01]  /*2aa20*/  IADD3 R4, P2, R25, R3, RZ ;  /* 0x0000000319047210 */ /* 0x000fe20007f5e0ff */
[----:B------:R-:W2:Y:S01]  /*2aa30*/  LDC R30, c[0x0][0x248] ;  /* 0x00009200ff1e7b82 */ /* 0x000ea20000000800 */
[----:B------:R-:W-:-:S02]  /*2aa40*/  LOP3.LUT R9, R0, 0x84, RZ, 0xfc, !PT ;  /* 0x0000008400097812 */ /* 0x000fc400078efcff */
[----:B------:R-:W-:Y:S01]  /*2aa50*/  ISETP.LT.AND P5, PT, R8, UR6, !P0 ;  /* 0x0000000608007c0c */ /* 0x000fe2000c7a1270 */
[----:B------:R-:W-:Y:S01]  /*2aa60*/  ULDC UR6, c[0x0][0x22c] ;  /* 0x00008b0000067ab9 */ /* 0x000fe20000000800 */
[-C--:B------:R-:W-:Y:S02]  /*2aa70*/  LEA.HI.X.SX32 R5, R25, R24.reuse, 0x1, P2 ;  /* 0x0000001819057211 */ /* 0x080fe400010f0eff */
[----:B------:R-:W-:Y:S02]  /*2aa80*/  IADD3 R8, P2, R11, R3, RZ ;  /* 0x000000030b087210 */ /* 0x000fe40007f5e0ff */
[----:B------:R-:W-:Y:S01]  /*2aa90*/  ISETP.LT.AND P4, PT, R9, UR4, !P0 ;  /* 0x0000000409007c0c */ /* 0x000fe2000c781270 */
[----:B------:R-:W-:Y:S01]  /*2aaa0*/  ULDC UR4, c[0x0][0x22c] ;  /* 0x00008b0000047ab9 */ /* 0x000fe20000000800 */
[----:B------:R-:W-:Y:S02]  /*2aab0*/  PRMT R29, R12, 0x7770, RZ ;  /* 0x000077700c1d7816 */ /* 0x000fe400000000ff */
[----:B------:R-:W-:Y:S01]  /*2aac0*/  LEA.HI.X.SX32 R9, R11, R24, 0x1, P2 ;  /* 0x000000180b097211 */ /* 0x000fe200010f0eff */
[----:B-1----:R-:W-:Y:S01]  /*2aad0*/  IMAD R11, R26, 0x2, R11 ;  /* 0x000000021a0b7824 */ /* 0x002fe200078e020b */
[----:B------:R-:W-:-:S02]  /*2aae0*/  LOP3.LUT R10, R0, 0x88, RZ, 0xfc, !PT ;  /* 0x00000088000a7812 */ /* 0x000fc400078efcff */
[----:B------:R-:W-:Y:S01]  /*2aaf0*/  PRMT R25, R13, 0x7770, RZ ;  /* 0x000077700d197816 */ /* 0x000fe200000000ff */
[----:B------:R1:W-:Y:S01]  /*2ab00*/  @P6 STG.E.U8 desc[UR20][R4.64], R29 ;  /* 0x0000001d04006986 */ /* 0x0003e2000c101114 */
[----:B----4-:R-:W-:Y:S01]  /*2ab10*/  LOP3.LUT R7, R0, 0x8a, RZ, 0xfc, !PT ;  /* 0x0000008a00077812 */ /* 0x010fe200078efcff */
[----:B------:R-:W4:Y:S01]  /*2ab20*/  LDC R26, c[0x0][0x248] ;  /* 0x00009200ff1a7b82 */ /* 0x000f220000000800 */
[----:B------:R-:W-:Y:S01]  /*2ab30*/  ISETP.LT.AND P2, PT, R10, UR4, !P0 ;  /* 0x000000040a007c0c */ /* 0x000fe2000c741270 */
[----:B------:R-:W-:Y:S01]  /*2ab40*/  ULDC UR4, c[0x0][0x22c] ;  /* 0x00008b0000047ab9 */ /* 0x000fe20000000800 */
[----:B------:R-:W-:Y:S01]  /*2ab50*/  IADD3 R6, P6, R11, R3, RZ ;  /* 0x000000030b067210 */ /* 0x000fe20007fde0ff */
[----:B------:R3:W-:Y:S01]  /*2ab60*/  @P3 STG.E.U8 desc[UR20][R8.64], R25 ;  /* 0x0000001908003986 */ /* 0x0007e2000c101114 */
[----:B------:R-:W-:Y:S01]  /*2ab70*/  ISETP.LT.AND P3, PT, R7, UR4, !P0 ;  /* 0x0000000407007c0c */ /* 0x000fe2000c761270 */
[----:B------:R-:W-:Y:S01]  /*2ab80*/  ULDC UR4, c[0x0][0x22c] ;  /* 0x00008b0000047ab9 */ /* 0x000fe20000000800 */
[----:B------:R-:W-:Y:S01]  /*2ab90*/  LEA.HI.X.SX32 R7, R11, R24, 0x1, P6 ;  /* 0x000000180b077211 */ /* 0x000fe200030f0eff */
[----:B0-----:R-:W-:Y:S01]  /*2aba0*/  IMAD R11, R28, 0x2, R11 ;  /* 0x000000021c0b7824 */ /* 0x001fe200078e020b */
[----:B------:R-:W-:Y:S01]  /*2abb0*/  PRMT R27, R14, 0x7770, RZ ;  /* 0x000077700e1b7816 */ /* 0x000fe200000000ff */
[----:B-1----:R-:W0:Y:S01]  /*2abc0*/  LDC R29, c[0x0][0x248] ;  /* 0x00009200ff1d7b82 */ /* 0x002e220000000800 */
[----:B------:R-:W-:-:S03]  /*2abd0*/  LOP3.LUT R10, R0, 0x8c, RZ, 0xfc, !PT ;  /* 0x0000008c000a7812 */ /* 0x000fc600078efcff */
[----:B------:R1:W-:Y:S01]  /*2abe0*/  @P4 STG.E.U8 desc[UR20][R6.64], R27 ;  /* 0x0000001b06004986 */ /* 0x0003e2000c101114 */
[CC--:B------:R-:W-:Y:S02]  /*2abf0*/  IADD3 R4, P4, R11.reuse, R3.reuse, RZ ;  /* 0x000000030b047210 */ /* 0x0c0fe40007f9e0ff */
[----:B------:R-:W-:Y:S01]  /*2ac00*/  ISETP.LT.AND P6, PT, R10, UR4, !P0 ;  /* 0x000000040a007c0c */ /* 0x000fe2000c7c1270 */
[----:B--2---:R-:W-:Y:S01]  /*2ac10*/  IMAD R10, R30, 0x2, R11 ;  /* 0x000000021e0a7824 */ /* 0x004fe200078e020b */
[-C--:B------:R-:W-:Y:S01]  /*2ac20*/  LEA.HI.X.SX32 R5, R11, R24.reuse, 0x1, P4 ;  /* 0x000000180b057211 */ /* 0x080fe200020f0eff */
[----:B------:R-:W-:Y:S01]  /*2ac30*/  ULDC UR4, c[0x0][0x22c] ;  /* 0x00008b0000047ab9 */ /* 0x000fe20000000800 */
[----:B---3--:R-:W-:Y:S01]  /*2ac40*/  PRMT R25, R15, 0x7770, RZ ;  /* 0x000077700f197816 */ /* 0x008fe200000000ff */
[----:B------:R-:W2:Y:S01]  /*2ac50*/  LDC R28, c[0x0][0x248] ;  /* 0x00009200ff1c7b82 */ /* 0x000ea20000000800 */
[----:B------:R-:W-:Y:S02]  /*2ac60*/  LOP3.LUT R9, R0, 0x8e, RZ, 0xfc, !PT ;  /* 0x0000008e00097812 */ /* 0x000fe400078efcff */
[C---:B------:R-:W-:Y:S01]  /*2ac70*/  IADD3 R8, P4, R10.reuse, R3, RZ ;  /* 0x000000030a087210 */ /* 0x040fe20007f9e0ff */
[----:B------:R0:W-:Y:S01]  /*2ac80*/  @P5 STG.E.U8 desc[UR20][R4.64], R25 ;  /* 0x0000001904005986 */ /* 0x0001e2000c101114 */
[----:B------:R-:W-:Y:S01]  /*2ac90*/  ISETP.LT.AND P5, PT, R9, UR4, !P0 ;  /* 0x0000000409007c0c */ /* 0x000fe2000c7a1270 */
[----:B------:R-:W-:Y:S01]  /*2aca0*/  ULDC UR4, c[0x0][0x22c] ;  /* 0x00008b0000047ab9 */ /* 0x000fe20000000800 */
[----:B------:R-:W-:Y:S01]  /*2acb0*/  LEA.HI.X.SX32 R9, R10, R24, 0x1, P4 ;  /* 0x000000180a097211 */ /* 0x000fe200020f0eff */
[----:B------:R-:W-:Y:S01]  /*2acc0*/  IMAD R10, R31, 0x2, R10 ;  /* 0x000000021f0a7824 */ /* 0x000fe200078e020a */
[----:B------:R-:W-:Y:S01]  /*2acd0*/  PRMT R11, R12, 0x7771, RZ ;  /* 0x000077710c0b7816 */ /* 0x000fe200000000ff */
[----:B------:R-:W3:Y:S01]  /*2ace0*/  LDC R30, c[0x0][0x248] ;  /* 0x00009200ff1e7b82 */ /* 0x000ee20000000800 */
[----:B-1----:R-:W-:-:S03]  /*2acf0*/  LOP3.LUT R7, R0, 0x90, RZ, 0xfc, !PT ;  /* 0x0000009000077812 */ /* 0x002fc600078efcff */
[----:B------:R4:W-:Y:S01]  /*2ad00*/  @P2 STG.E.U8 desc[UR20][R8.64], R11 ;  /* 0x0000000b08002986 */ /* 0x0009e2000c101114 */
[C---:B------:R-:W-:Y:S02]  /*2ad10*/  IADD3 R6, P2, R10.reuse, R3, RZ ;  /* 0x000000030a067210 */ /* 0x040fe40007f5e0ff */
[----:B------:R-:W-:Y:S01]  /*2ad20*/  ISETP.LT.AND P4, PT, R7, UR4, !P0 ;  /* 0x0000000407007c0c */ /* 0x000fe2000c781270 */
[----:B0-----:R-:W-:Y:S01]  /*2ad30*/  IMAD R5, R29, 0x2, R10 ;  /* 0x000000021d057824 */ /* 0x001fe200078e020a */
[----:B------:R-:W-:Y:S01]  /*2ad40*/  LEA.HI.X.SX32 R7, R10, R24, 0x1, P2 ;  /* 0x000000180a077211 */ /* 0x000fe200010f0eff */
[----:B------:R-:W-:Y:S01]  /*2ad50*/  ULDC UR4, c[0x0][0x22c] ;  /* 0x00008b0000047ab9 */ /* 0x000fe20000000800 */
[----:B------:R-:W-:Y:S01]  /*2ad60*/  PRMT R27, R13, 0x7771, RZ ;  /* 0x000077710d1b7816 */ /* 0x000fe200000000ff */
[----:B------:R-:W0:Y:S01]  /*2ad70*/  LDC R31, c[0x0][0x248] ;  /* 0x00009200ff1f7b82 */ /* 0x000e220000000800 */
[----:B------:R-:W-:-:S03]  /*2ad80*/  LOP3.LUT R4, R0, 0x92, RZ, 0xfc, !PT ;  /* 0x0000009200047812 */ /* 0x000fc600078efcff */
[----:B------:R1:W-:Y:S01]  /*2ad90*/  @P3 STG.E.U8 desc[UR20][R6.64], R27 ;  /* 0x0000001b06003986 */ /* 0x0003e2000c101114 */
[----:B------:R-:W-:Y:S01]  /*2ada0*/  ISETP.LT.AND P2, PT, R4, UR4, !P0 ;  /* 0x0000000404007c0c */ /* 0x000fe2000c741270 */
[----:B----4-:R-:W-:Y:S01]  /*2adb0*/  IMAD R9, R26, 0x2, R5 ;  /* 0x000000021a097824 */ /* 0x010fe200078e0205 */
[CC--:B------:R-:W-:Y:S01]  /*2adc0*/  IADD3 R4, P3, R5.reuse, R3.reuse, RZ ;  /* 0x0000000305047210 */ /* 0x0c0fe20007f7e0ff */
[----:B------:R-:W4:Y:S01]  /*2add0*/  LDC R26, c[0x0][0x248] ;  /* 0x00009200ff1a7b82 */ /* 0x000f220000000800 */
[----:B------:R-:W-:Y:S01]  /*2ade0*/  PRMT R29, R14, 0x7771, RZ ;  /* 0x000077710e1d7816 */ /* 0x000fe200000000ff */
[----:B------:R-:W-:Y:S01]  /*2adf0*/  ULDC UR4, c[0x0][0x22c] ;  /* 0x00008b0000047ab9 */ /* 0x000fe20000000800 */
[-C--:B------:R-:W-:Y:S01]  /*2ae00*/  LEA.HI.X.SX32 R5, R5, R24.reuse, 0x1, P3 ;  /* 0x0000001805057211 */ /* 0x080fe200018f0eff */
[----:B--2---:R-:W-:Y:S01]  /*2ae10*/  IMAD R11, R28, 0x2, R9 ;  /* 0x000000021c0b7824 */ /* 0x004fe200078e0209 */
[CC--:B------:R-:W-:Y:S02]  /*2ae20*/  IADD3 R8, P3, R9.reuse, R3.reuse, RZ ;  /* 0x0000000309087210 */ /* 0x0c0fe40007f7e0ff */
[----:B------:R-:W-:Y:S01]  /*2ae30*/  LOP3.LUT R10, R0, 0x94, RZ, 0xfc, !PT ;  /* 0x00000094000a7812 */ /* 0x000fe200078efcff */
[----:B------:R2:W-:Y:S01]  /*2ae40*/  @P6 STG.E.U8 desc[UR20][R4.64], R29 ;  /* 0x0000001d04006986 */ /* 0x0005e2000c101114 */
[----:B------:R-:W-:Y:S01]  /*2ae50*/  LEA.HI.X.SX32 R9, R9, R24, 0x1, P3 ;  /* 0x0000001809097211 */ /* 0x000fe200018f0eff */
[----:B------:R-:W0:Y:S01]  /*2ae60*/  LDC R28, c[0x0][0x248] ;  /* 0x00009200ff1c7b82 */ /* 0x000e220000000800 */
[----:B------:R-:W-:Y:S01]  /*2ae70*/  ISETP.LT.AND P3, PT, R10, UR4, !P0 ;  /* 0x000000040a007c0c */ /* 0x000fe2000c761270 */
[----:B------:R-:W-:Y:S01]  /*2ae80*/  ULDC UR4, c[0x0][0x22c] ;  /* 0x00008b0000047ab9 */ /* 0x000fe20000000800 */
[----:B-1----:R-:W-:-:S02]  /*2ae90*/  IADD3 R6, P6, R11, R3, RZ ;  /* 0x000000030b067210 */ /* 0x002fc40007fde0ff */
[----:B------:R-:W-:Y:S02]  /*2aea0*/  LOP3.LUT R10, R0, 0x96, RZ, 0xfc, !PT ;  /* 0x00000096000a7812 */ /* 0x000fe400078efcff */
[----:B------:R-:W-:Y:S02]  /*2aeb0*/  PRMT R25, R15, 0x7771, RZ ;  /* 0x000077710f197816 */ /* 0x000fe400000000ff */
[----:B------:R-:W-:Y:S01]  /*2aec0*/  LEA.HI.X.SX32 R7, R11, R24, 0x1, P6 ;  /* 0x000000180b077211 */ /* 0x000fe200030f0eff */
[----:B---3--:R-:W-:Y:S01]  /*2aed0*/  IMAD R11, R30, 0x2, R11 ;  /* 0x000000021e0b7824 */ /* 0x008fe200078e020b */
[----:B------:R-:W-:Y:S01]  /*2aee0*/  PRMT R27, R12, 0x7772, RZ ;  /* 0x000077720c1b7816 */ /* 0x000fe200000000ff */
[----:B------:R1:W-:Y:S01]  /*2aef0*/  @P5 STG.E.U8 desc[UR20][R8.64], R25 ;  /* 0x0000001908005986 */ /* 0x0003e2000c101114 */
[----:B------:R-:W-:Y:S01]  /*2af00*/  ISETP.LT.AND P6, PT, R10, UR4, !P0 ;  /* 0x000000040a007c0c */ /* 0x000fe2000c7c1270 */
[----:B------:R-:W3:Y:S01]  /*2af10*/  LDC R30, c[0x0][0x248] ;  /* 0x00009200ff1e7b82 */ /* 0x000ee20000000800 */
[----:B--2---:R-:W-:Y:S01]  /*2af20*/  PRMT R29, R14, 0x7772, RZ ;  /* 0x000077720e1d7816 */ /* 0x004fe200000000ff */
[----:B------:R2:W-:Y:S01]  /*2af30*/  @P4 STG.E.U8 desc[UR20][R6.64], R27 ;  /* 0x0000001b06004986 */ /* 0x0005e2000c101114 */
[----:B------:R-:W-:Y:S01]  /*2af40*/  IADD3 R4, P4, R11, R3, RZ ;  /* 0x000000030b047210 */ /* 0x000fe20007f9e0ff */
[----:B------:R-:W-:-:S04]  /*2af50*/  ULDC UR4, c[0x0][0x22c] ;  /* 0x00008b0000047ab9 */ /* 0x000fc80000000800 */
[----:B------:R-:W0:Y:S01]  /*2af60*/  LDC R10, c[0x0][0x248] ;  /* 0x00009200ff0a7b82 */ /* 0x000e220000000800 */
[----:B------:R-:W-:Y:S01]  /*2af70*/  LEA.HI.X.SX32 R5, R11, R24, 0x1, P4 ;  /* 0x000000180b057211 */ /* 0x000fe200020f0eff */
[----:B----4-:R-:W-:Y:S01]  /*2af80*/  IMAD R11, R26, 0x2, R11 ;  /* 0x000000021a0b7824 */ /* 0x010fe200078e020b */
[----:B-1----:R-:W-:-:S05]  /*2af90*/  PRMT R25, R13, 0x7772, RZ ;  /* 0x000077720d197816 */ /* 0x002fca00000000ff */
[----:B------:R-:W1:Y:S01]  /*2afa0*/  LDC R26, c[0x0][0x248] ;  /* 0x00009200ff1a7b82 */ /* 0x000e620000000800 */
[----:B------:R4:W-:Y:S01]  /*2afb0*/  @P2 STG.E.U8 desc[UR20][R4.64], R25 ;  /* 0x0000001904002986 */ /* 0x0009e2000c101114 */
[C---:B--2---:R-:W-:Y:S02]  /*2afc0*/  IADD3 R6, P2, R11.reuse, R3, RZ ;  /* 0x000000030b067210 */ /* 0x044fe40007f5e0ff */
[C---:B------:R-:W-:Y:S02]  /*2afd0*/  LOP3.LUT R8, R0.reuse, 0x98, RZ, 0xfc, !PT ;  /* 0x0000009800087812 */ /* 0x040fe400078efcff */
[----:B------:R-:W-:Y:S02]  /*2afe0*/  LEA.HI.X.SX32 R7, R11, R24, 0x1, P2 ;  /* 0x000000180b077211 */ /* 0x000fe400010f0eff */
[----:B------:R-:W-:Y:S02]  /*2aff0*/  LOP3.LUT R9, R0, 0x9a, RZ, 0xfc, !PT ;  /* 0x0000009a00097812 */ /* 0x000fe400078efcff */
[----:B------:R-:W-:Y:S01]  /*2b000*/  ISETP.LT.AND P5, PT, R8, UR4, !P0 ;  /* 0x0000000408007c0c */ /* 0x000fe2000c7a1270 */
[----:B------:R-:W-:Y:S01]  /*2b010*/  ULDC UR4, c[0x0][0x22c] ;  /* 0x00008b0000047ab9 */ /* 0x000fe20000000800 */
[----:B------:R2:W-:Y:S01]  /*2b020*/  @P3 STG.E.U8 desc[UR20][R6.64], R29 ;  /* 0x0000001d06003986 */ /* 0x0005e2000c101114 */
[----:B0-----:R-:W-:Y:S01]  /*2b030*/  IMAD R11, R10, 0x2, R11 ;  /* 0x000000020a0b7824 */ /* 0x001fe200078e020b */
[----:B------:R-:W-:Y:S01]  /*2b040*/  ISETP.LT.AND P2, PT, R9, UR4, !P0 ;  /* 0x0000000409007c0c */ /* 0x000fe2000c741270 */
[----:B------:R-:W-:-:S02]  /*2b050*/  ULDC UR4, c[0x0][0x22c] ;  /* 0x00008b0000047ab9 */ /* 0x000fc40000000800 */
[----:B------:R-:W-:Y:S01]  /*2b060*/  IMAD R9, R28, 0x2, R11 ;  /* 0x000000021c097824 */ /* 0x000fe200078e020b */
[CC--:B----4-:R-:W-:Y:S01]  /*2b070*/  IADD3 R4, P3, R11.reuse, R3.reuse, RZ ;  /* 0x000000030b047210 */ /* 0x0d0fe20007f7e0ff */
[----:B------:R-:W0:Y:S01]  /*2b080*/  LDC R28, c[0x0][0x248] ;  /* 0x00009200ff1c7b82 */ /* 0x000e220000000800 */
[----:B------:R-:W-:Y:S02]  /*2b090*/  LOP3.LUT R8, R0, 0x9c, RZ, 0xfc, !PT ;  /* 0x0000009c00087812 */ /* 0x000fe400078efcff */
[----:B------:R-:W-:Y:S01]  /*2b0a0*/  LEA.HI.X.SX32 R5, R11, R24, 0x1, P3 ;  /* 0x000000180b057211 */ /* 0x000fe200018f0eff */
[----:B-1----:R-:W-:Y:S01]  /*2b0b0*/  IMAD R11, R26, 0x2, R9 ;  /* 0x000000021a0b7824 */ /* 0x002fe200078e0209 */
[----:B------:R-:W-:Y:S02]  /*2b0c0*/  PRMT R27, R15, 0x7772, RZ ;  /* 0x000077720f1b7816 */ /* 0x000fe400000000ff */
[----:B------:R-:W-:Y:S01]  /*2b0d0*/  ISETP.LT.AND P4, PT, R8, UR6, !P0 ;  /* 0x0000000608007c0c */ /* 0x000fe2000c781270 */
[----:B--2---:R-:W1:Y:S01]  /*2b0e0*/  LDC R29, c[0x0][0x248] ;  /* 0x00009200ff1d7b82 */ /* 0x004e620000000800 */
[-C--:B------:R-:W-:Y:S01]  /*2b0f0*/  IADD3 R8, P3, R9, R3.reuse, RZ ;  /* 0x0000000309087210 */ /* 0x080fe20007f7e0ff */
[----:B------:R2:W-:Y:S01]  /*2b100*/  @P6 STG.E.U8 desc[UR20][R4.64], R27 ;  /* 0x0000001b04006986 */ /* 0x0005e2000c101114 */
[----:B------:R-:W-:Y:S01]  /*2b110*/  IADD3 R6, P6, R11, R3, RZ ;  /* 0x000000030b067210 */ /* 0x000fe20007fde0ff */
[----:B------:R-:W-:Y:S01]  /*2b120*/  ULDC UR6, c[0x0][0x22c] ;  /* 0x00008b0000067ab9 */ /* 0x000fe20000000800 */
[----:B------:R-:W-:-:S02]  /*2b130*/  PRMT R25, R12, 0x7773, RZ ;  /* 0x000077730c197816 */ /* 0x000fc400000000ff */
[-C--:B------:R-:W-:Y:S01]  /*2b140*/  LEA.HI.X.SX32 R9, R9, R24.reuse, 0x1, P3 ;  /* 0x0000001809097211 */ /* 0x080fe200018f0eff */
[----:B---3--:R-:W-:Y:S01]  /*2b150*/  IMAD R12, R30, 0x2, R11 ;  /* 0x000000021e0c7824 */ /* 0x008fe200078e020b */
[----:B------:R-:W-:Y:S01]  /*2b160*/  LEA.HI.X.SX32 R7, R11, R24, 0x1, P6 ;  /* 0x000000180b077211 */ /* 0x000fe200030f0eff */
[----:B------:R-:W3:Y:S01]  /*2b170*/  LDC R26, c[0x0][0x248] ;  /* 0x00009200ff1a7b82 */ /* 0x000ee20000000800 */
[----:B------:R-:W-:Y:S01]  /*2b180*/  PRMT R13, R13, 0x7773, RZ ;  /* 0x000077730d0d7816 */ /* 0x000fe200000000ff */
[----:B------:R-:W-:Y:S06]  /*2b190*/  @P5 STG.E.U8 desc[UR20][R8.64], R25 ;  /* 0x0000001908005986 */ /* 0x000fec000c101114 */
[----:B--2---:R-:W2:Y:S01]  /*2b1a0*/  LDC R27, c[0x0][0x248] ;  /* 0x00009200ff1b7b82 */ /* 0x004ea20000000800 */
[----:B------:R4:W-:Y:S01]  /*2b1b0*/  @P2 STG.E.U8 desc[UR20][R6.64], R13 ;  /* 0x0000000d06002986 */ /* 0x0009e2000c101114 */
[----:B------:R-:W-:-:S02]  /*2b1c0*/  IADD3 R4, P2, R12, R3, RZ ;  /* 0x000000030c047210 */ /* 0x000fc40007f5e0ff */
[----:B------:R-:W-:Y:S02]  /*2b1d0*/  LOP3.LUT R10, R0, 0x9e, RZ, 0xfc, !PT ;  /* 0x0000009e000a7812 */ /* 0x000fe400078efcff */
[----:B------:R-:W-:Y:S01]  /*2b1e0*/  LEA.HI.X.SX32 R5, R12, R24, 0x1, P2 ;  /* 0x000000180c057211 */ /* 0x000fe200010f0eff */
[----:B------:R-:W-:Y:S01]  /*2b1f0*/  IMAD R12, R31, 0x2, R12 ;  /* 0x000000021f0c7824 */ /* 0x000fe200078e020c */
[----:B------:R-:W-:Y:S01]  /*2b200*/  PRMT R11, R14, 0x7773, RZ ;  /* 0x000077730e0b7816 */ /* 0x000fe200000000ff */
[----:B------:R-:W0:Y:S01]  /*2b210*/  LDC R31, c[0x0][0x248] ;  /* 0x00009200ff1f7b82 */ /* 0x000e220000000800 */
[----:B------:R-:W-:Y:S01]  /*2b220*/  ISETP.LT.AND P3, PT, R10, UR4, !P0 ;  /* 0x000000040a007c0c */ /* 0x000fe2000c761270 */
[----:B------:R-:W-:Y:S02]  /*2b230*/  ULDC UR4, c[0x0][0x22c] ;  /* 0x00008b0000047ab9 */ /* 0x000fe40000000800 */
[----:B------:R2:W-:Y:S04]  /*2b240*/  @P4 STG.E.U8 desc[UR20][R4.64], R11 ;  /* 0x0000000b04004986 */ /* 0x0005e8000c101114 */
[----:B------:R-:W3:Y:S01]  /*2b250*/  LDC R14, c[0x0][0x248] ;  /* 0x00009200ff0e7b82 */ /* 0x000ee20000000800 */
[----:B----4-:R-:W-:-:S02]  /*2b260*/  IADD3 R6, P4, R12, R3, RZ ;  /* 0x000000030c067210 */ /* 0x010fc40007f9e0ff */
[----:B------:R-:W-:Y:S02]  /*2b270*/  LOP3.LUT R10, R0, 0xa0, RZ, 0xfc, !PT ;  /* 0x000000a0000a7812 */ /* 0x000fe400078efcff */
[----:B------:R-:W-:Y:S02]  /*2b280*/  PRMT R15, R15, 0x7773, RZ ;  /* 0x000077730f0f7816 */ /* 0x000fe400000000ff */
[----:B------:R-:W-:Y:S01]  /*2b290*/  LEA.HI.X.SX32 R7, R12, R24, 0x1, P4 ;  /* 0x000000180c077211 */ /* 0x000fe200020f0eff */
[----:B-1----:R-:W-:Y:S01]  /*2b2a0*/  IMAD R12, R29, 0x2, R12 ;  /* 0x000000021d0c7824 */ /* 0x002fe200078e020c */
[----:B------:R-:W-:Y:S01]  /*2b2b0*/  LOP3.LUT R8, R0, 0xa2, RZ, 0xfc, !PT ;  /* 0x000000a200087812 */ /* 0x000fe200078efcff */
[----:B------:R-:W1:Y:S01]  /*2b2c0*/  LDC R29, c[0x0][0x248] ;  /* 0x00009200ff1d7b82 */ /* 0x000e620000000800 */
[----:B------:R-:W-:Y:S01]  /*2b2d0*/  ISETP.LT.AND P6, PT, R10, UR4, !P0 ;  /* 0x000000040a007c0c */ /* 0x000fe2000c7c1270 */
[----:B------:R-:W-:Y:S01]  /*2b2e0*/  ULDC UR4, c[0x0][0x22c] ;  /* 0x00008b0000047ab9 */ /* 0x000fe20000000800 */
[----:B------:R4:W-:Y:S01]  /*2b2f0*/  @P3 STG.E.U8 desc[UR20][R6.64], R15 ;  /* 0x0000000f06003986 */ /* 0x0009e2000c101114 */
[----:B------:R-:W-:Y:S01]  /*2b300*/  ISETP.LT.AND P2, PT, R8, UR4, !P0 ;  /* 0x0000000408007c0c */ /* 0x000fe2000c741270 */
[----:B--2---:R-:W-:Y:S01]  /*2b310*/  IMAD R11, R27, 0x2, R12 ;  /* 0x000000021b0b7824 */ /* 0x004fe200078e020c */
[----:B------:R-:W-:Y:S01]  /*2b320*/  LOP3.LUT R8, R0, 0xa6, RZ, 0xfc, !PT ;  /* 0x000000a600087812 */ /* 0x000fe200078efcff */
[----:B------:R-:W-:Y:S01]  /*2b330*/  ULDC UR4, c[0x0][0x22c] ;  /* 0x00008b0000047ab9 */ /* 0x000fe20000000800 */
[----:B------:R-:W-:Y:S01]  /*2b340*/  IADD3 R4, P3, R12, R3, RZ ;  /* 0x000000030c047210 */ /* 0x000fe20007f7e0ff */
[----:B------:R-:W2:Y:S01]  /*2b350*/  LDC R27, c[0x0][0x248] ;  /* 0x00009200ff1b7b82 */ /* 0x000ea20000000800 */
[----:B------:R-:W-:-:S02]  /*2b360*/  LOP3.LUT R9, R0, 0xa4, RZ, 0xfc, !PT ;  /* 0x000000a400097812 */ /* 0x000fc400078efcff */
[----:B------:R-:W-:Y:S01]  /*2b370*/  ISETP.LT.AND P5, PT, R8, UR6, !P0 ;  /* 0x0000000608007c0c */ /* 0x000fe2000c7a1270 */
[----:B------:R-:W-:Y:S01]  /*2b380*/  ULDC UR6, c[0x0][0x22c] ;  /* 0x00008b0000067ab9 */ /* 0x000fe20000000800 */
[-C--:B------:R-:W-:Y:S02]  /*2b390*/  LEA.HI.X.SX32 R5, R12, R24.reuse, 0x1, P3 ;  /* 0x000000180c057211 */ /* 0x080fe400018f0eff */
[----:B------:R-:W-:Y:S01]  /*2b3a0*/  IADD3 R8, P3, R11, R3, RZ ;  /* 0x000000030b087210 */ /* 0x000fe20007f7e0ff */
[----:B------:R-:W1:Y:S01]  /*2b3b0*/  LDC R12, c[0x0][0x248] ;  /* 0x00009200ff0c7b82 */ /* 0x000e620000000800 */
[----:B------:R-:W-:Y:S01]  /*2b3c0*/  ISETP.LT.AND P4, PT, R9, UR4, !P0 ;  /* 0x0000000409007c0c */ /* 0x000fe2000c781270 */
[----:B------:R-:W-:Y:S01]  /*2b3d0*/  ULDC UR4, c[0x0][0x22c] ;  /* 0x00008b0000047ab9 */ /* 0x000fe20000000800 */
[----:B------:R-:W-:Y:S02]  /*2b3e0*/  PRMT R25, R16, 0x7770, RZ ;  /* 0x0000777010197816 */ /* 0x000fe400000000ff */
[----:B------:R-:W-:Y:S01]  /*2b3f0*/  LEA.HI.X.SX32 R9, R11, R24, 0x1, P3 ;  /* 0x000000180b097211 */ /* 0x000fe200018f0eff */
[----:B---3--:R-:W-:Y:S01]  /*2b400*/  IMAD R11, R14, 0x2, R11 ;  /* 0x000000020e0b7824 */ /* 0x008fe200078e020b */
        /* <DEDUP_REMOVED lines=12> */
[----:B------:R-:W-:Y:S01]  /*2b4d0*/  IMAD R11, R26, 0x2, R11 ;  /* 0x000000021a0b7824 */ /* 0x000fe200078e020b */
[----:B------:R-:W-:Y:S01]  /*2b4e0*/  PRMT R15, R18, 0x7770, RZ ;  /* 0x00007770120f7816 */ /* 0x000fe200000000ff */
[----:B---3--:R-:W3:Y:S01]  /*2b4f0*/  LDC R25, c[0x0][0x248] ;  /* 0x00009200ff197b82 */ /* 0x008ee20000000800 */
[----:B------:R-:W-:-:S03]  /*2b500*/  LOP3.LUT R10, R0, 0xac, RZ, 0xfc, !PT ;  /* 0x000000ac000a7812 */ /* 0x000fc600078efcff */
[----:B------:R2:W-:Y:S01]  /*2b510*/  @P4 STG.E.U8 desc[UR20][R6.64], R15 ;  /* 0x0000000f06004986 */ /* 0x0005e2000c101114 */
[CC--:B------:R-:W-:Y:S02]  /*2b520*/  IADD3 R4, P4, R11.reuse, R3.reuse, RZ ;  /* 0x000000030b047210 */ /* 0x0c0fe40007f9e0ff */
[----:B------:R-:W-:Y:S01]  /*2b530*/  ISETP.LT.AND P6, PT, R10, UR4, !P0 ;  /* 0x000000040a007c0c */ /* 0x000fe2000c7c1270 */
[----:B0-----:R-:W-:Y:S01]  /*2b540*/  IMAD R10, R28, 0x2, R11 ;  /* 0x000000021c0a7824 */ /* 0x001fe200078e020b */
[-C--:B------:R-:W-:Y:S01]  /*2b550*/  LEA.HI.X.SX32 R5, R11, R24.reuse, 0x1, P4 ;  /* 0x000000180b057211 */ /* 0x080fe200020f0eff */
[----:B------:R-:W-:Y:S01]  /*2b560*/  ULDC UR4, c[0x0][0x22c] ;  /* 0x00008b0000047ab9 */ /* 0x000fe20000000800 */
[----:B------:R-:W-:Y:S01]  /*2b570*/  PRMT R13, R19, 0x7770, RZ ;  /* 0x00007770130d7816 */ /* 0x000fe200000000ff */
[----:B------:R-:W0:Y:S01]  /*2b580*/  LDC R26, c[0x0][0x248] ;  /* 0x00009200ff1a7b82 */ /* 0x000e220000000800 */
[----:B------:R-:W-:Y:S02]  /*2b590*/  LOP3.LUT R9, R0, 0xae, RZ, 0xfc, !PT ;  /* 0x000000ae00097812 */ /* 0x000fe400078efcff */
[C---:B------:R-:W-:Y:S01]  /*2b5a0*/  IADD3 R8, P4, R10.reuse, R3, RZ ;  /* 0x000000030a087210 */ /* 0x040fe20007f9e0ff */
[----:B------:R3:W-:Y:S01]  /*2b5b0*/  @P5 STG.E.U8 desc[UR20][R4.64], R13 ;  /* 0x0000000d04005986 */ /* 0x0007e2000c101114 */
[----:B------:R-:W-:Y:S01]  /*2b5c0*/  ISETP.LT.AND P5, PT, R9, UR4, !P0 ;  /* 0x0000000409007c0c */ /* 0x000fe2000c7a1270 */
[----:B------:R-:W-:Y:S01]  /*2b5d0*/  ULDC UR4, c[0x0][0x22c] ;  /* 0x00008b0000047ab9 */ /* 0x000fe20000000800 */
[----:B------:R-:W-:Y:S01]  /*2b5e0*/  LEA.HI.X.SX32 R9, R10, R24, 0x1, P4 ;  /* 0x000000180a097211 */ /* 0x000fe200020f0eff */
[----:B--2---:R-:W-:Y:S01]  /*2b5f0*/  IMAD R10, R27, 0x2, R10 ;  /* 0x000000021b0a7824 */ /* 0x004fe200078e020a */
[----:B------:R-:W-:Y:S01]  /*2b600*/  PRMT R11, R16, 0x7771, RZ ;  /* 0x00007771100b7816 */ /* 0x000fe200000000ff */
[----:B------:R-:W2:Y:S01]  /*2b610*/  LDC R27, c[0x0][0x248] ;  /* 0x00009200ff1b7b82 */ /* 0x000ea20000000800 */
[----:B------:R-:W-:-:S03]  /*2b620*/  LOP3.LUT R7, R0, 0xb0, RZ, 0xfc, !PT ;  /* 0x000000b000077812 */ /* 0x000fc600078efcff */
[----:B------:R1:W-:Y:S01]  /*2b630*/  @P3 STG.E.U8 desc[UR20][R8.64], R11 ;  /* 0x0000000b08003986 */ /* 0x0003e2000c101114 */
[C---:B------:R-:W-:Y:S02]  /*2b640*/  IADD3 R6, P3, R10.reuse, R3, RZ ;  /* 0x000000030a067210 */ /* 0x040fe40007f7e0ff */
[----:B------:R-:W-:Y:S01]  /*2b650*/  ISETP.LT.AND P4, PT, R7, UR4, !P0 ;  /* 0x0000000407007c0c */ /* 0x000fe2000c781270 */
[----:B---3--:R-:W-:Y:S01]  /*2b660*/  IMAD R5, R25, 0x2, R10 ;  /* 0x0000000219057824 */ /* 0x008fe200078e020a */
[----:B------:R-:W-:Y:S01]  /*2b670*/  LEA.HI.X.SX32 R7, R10, R24, 0x1, P3 ;  /* 0x000000180a077211 */ /* 0x000fe200018f0eff */
[----:B------:R-:W-:Y:S01]  /*2b680*/  ULDC UR4, c[0x0][0x22c] ;  /* 0x00008b0000047ab9 */ /* 0x000fe20000000800 */
[----:B------:R-:W-:Y:S02]  /*2b690*/  PRMT R15, R17, 0x7771, RZ ;  /* 0x00007771110f7816 */ /* 0x000fe400000000ff */
[----:B------:R-:W-:-:S03]  /*2b6a0*/  LOP3.LUT R4, R0, 0xb2, RZ, 0xfc, !PT ;  /* 0x000000b200047812 */ /* 0x000fc600078efcff */
[----:B------:R3:W-:Y:S01]  /*2b6b0*/  @P2 STG.E.U8 desc[UR20][R6.64], R15 ;  /* 0x0000000f06002986 */ /* 0x0007e2000c101114 */
[----:B------:R-:W-:Y:S01]  /*2b6c0*/  ISETP.LT.AND P3, PT, R4, UR4, !P0 ;  /* 0x0000000404007c0c */ /* 0x000fe2000c761270 */
[----:B-1----:R-:W-:Y:S01]  /*2b6d0*/  IMAD R9, R12, 0x2, R5 ;  /* 0x000000020c097824 */ /* 0x002fe200078e0205 */
[CC--:B------:R-:W-:Y:S01]  /*2b6e0*/  IADD3 R4, P2, R5.reuse, R3.reuse, RZ ;  /* 0x0000000305047210 */ /* 0x0c0fe20007f5e0ff */
[----:B------:R-:W1:Y:S01]  /*2b6f0*/  LDC R12, c[0x0][0x248] ;  /* 0x00009200ff0c7b82 */ /* 0x000e620000000800 */
[----:B------:R-:W-:Y:S01]  /*2b700*/  PRMT R25, R18, 0x7771, RZ ;  /* 0x0000777112197816 */ /* 0x000fe200000000ff */
[----:B------:R-:W-:Y:S01]  /*2b710*/  ULDC UR4, c[0x0][0x22c] ;  /* 0x00008b0000047ab9 */ /* 0x000fe20000000800 */
[-C--:B------:R-:W-:Y:S01]  /*2b720*/  LEA.HI.X.SX32 R5, R5, R24.reuse, 0x1, P2 ;  /* 0x0000001805057211 */ /* 0x080fe200010f0eff */
[----:B----4-:R-:W-:Y:S01]  /*2b730*/  IMAD R11, R14, 0x2, R9 ;  /* 0x000000020e0b7824 */ /* 0x010fe200078e0209 */
[CC--:B------:R-:W-:Y:S02]  /*2b740*/  IADD3 R8, P2, R9.reuse, R3.reuse, RZ ;  /* 0x0000000309087210 */ /* 0x0c0fe40007f5e0ff */
[----:B------:R-:W-:Y:S01]  /*2b750*/  LOP3.LUT R10, R0, 0xb4, RZ, 0xfc, !PT ;  /* 0x000000b4000a7812 */ /* 0x000fe200078efcff */
[----:B------:R4:W-:Y:S01]  /*2b760*/  @P6 STG.E.U8 desc[UR20][R4.64], R25 ;  /* 0x0000001904006986 */ /* 0x0009e2000c101114 */
[----:B------:R-:W-:Y:S01]  /*2b770*/  LEA.HI.X.SX32 R9, R9, R24, 0x1, P2 ;  /* 0x0000001809097211 */ /* 0x000fe200010f0eff */
[----:B------:R-:W2:Y:S01]  /*2b780*/  LDC R14, c[0x0][0x248] ;  /* 0x00009200ff0e7b82 */ /* 0x000ea20000000800 */
[----:B------:R-:W-:Y:S01]  /*2b790*/  ISETP.LT.AND P2, PT, R10, UR4, !P0 ;  /* 0x000000040a007c0c */ /* 0x000fe2000c741270 */
[----:B------:R-:W-:Y:S01]  /*2b7a0*/  ULDC UR4, c[0x0][0x22c] ;  /* 0x00008b0000047ab9 */ /* 0x000fe20000000800 */
[----:B---3--:R-:W-:-:S02]  /*2b7b0*/  IADD3 R6, P6, R11, R3, RZ ;  /* 0x000000030b067210 */ /* 0x008fc40007fde0ff */
[----:B------:R-:W-:Y:S02]  /*2b7c0*/  LOP3.LUT R10, R0, 0xb6, RZ, 0xfc, !PT ;  /* 0x000000b6000a7812 */ /* 0x000fe400078efcff */
[----:B------:R-:W-:Y:S02]  /*2b7d0*/  PRMT R13, R19, 0x7771, RZ ;  /* 0x00007771130d7816 */ /* 0x000fe400000000ff */
[----:B------:R-:W-:Y:S01]  /*2b7e0*/  LEA.HI.X.SX32 R7, R11, R24, 0x1, P6 ;  /* 0x000000180b077211 */ /* 0x000fe200030f0eff */
[----:B0-----:R-:W-:Y:S01]  /*2b7f0*/  IMAD R11, R26, 0x2, R11 ;  /* 0x000000021a0b7824 */ /* 0x001fe200078e020b */
[----:B------:R-:W-:Y:S01]  /*2b800*/  PRMT R15, R16, 0x7772, RZ ;  /* 0x00007772100f7816 */ /* 0x000fe200000000ff */
[----:B------:R0:W-:Y:S01]  /*2b810*/  @P5 STG.E.U8 desc[UR20][R8.64], R13 ;  /* 0x0000000d08005986 */ /* 0x0001e2000c101114 */
[----:B------:R-:W-:Y:S01]  /*2b820*/  ISETP.LT.AND P6, PT, R10, UR4, !P0 ;  /* 0x000000040a007c0c */ /* 0x000fe2000c7c1270 */
[----:B------:R-:W3:Y:S01]  /*2b830*/  LDC R26, c[0x0][0x248] ;  /* 0x00009200ff1a7b82 */ /* 0x000ee20000000800 */
[----:B----4-:R-:W-:Y:S01]  /*2b840*/  PRMT R25, R18, 0x7772, RZ ;  /* 0x0000777212197816 */ /* 0x010fe200000000ff */
[----:B------:R4:W-:Y:S01]  /*2b850*/  @P4 STG.E.U8 desc[UR20][R6.64], R15 ;  /* 0x0000000f06004986 */ /* 0x0009e2000c101114 */
[----:B------:R-:W-:Y:S01]  /*2b860*/  IADD3 R4, P4, R11, R3, RZ ;  /* 0x000000030b047210 */ /* 0x000fe20007f9e0ff */
[----:B------:R-:W-:-:S04]  /*2b870*/  ULDC UR4, c[0x0][0x22c] ;  /* 0x00008b0000047ab9 */ /* 0x000fc80000000800 */
[----:B------:R-:W2:Y:S01]  /*2b880*/  LDC R10, c[0x0][0x248] ;  /* 0x00009200ff0a7b82 */ /* 0x000ea20000000800 */
[----:B------:R-:W-:Y:S01]  /*2b890*/  LEA.HI.X.SX32 R5, R11, R24, 0x1, P4 ;  /* 0x000000180b057211 */ /* 0x000fe200020f0eff */
[----:B-1----:R-:W-:Y:S01]  /*2b8a0*/  IMAD R11, R12, 0x2, R11 ;  /* 0x000000020c0b7824 */ /* 0x002fe200078e020b */
[----:B0-----:R-:W-:-:S05]  /*2b8b0*/  PRMT R13, R17, 0x7772, RZ ;  /* 0x00007772110d7816 */ /* 0x001fca00000000ff */
[----:B------:R-:W0:Y:S01]  /*2b8c0*/  LDC R12, c[0x0][0x248] ;  /* 0x00009200ff0c7b82 */ /* 0x000e220000000800 */
[----:B------:R1:W-:Y:S01]  /*2b8d0*/  @P3 STG.E.U8 desc[UR20][R4.64], R13 ;  /* 0x0000000d04003986 */ /* 0x0003e2000c101114 */
[C---:B----4-:R-:W-:Y:S02]  /*2b8e0*/  IADD3 R6, P3, R11.reuse, R3, RZ ;  /* 0x000000030b067210 */ /* 0x050fe40007f7e0ff */
[C---:B------:R-:W-:Y:S02]  /*2b8f0*/  LOP3.LUT R8, R0.reuse, 0xb8, RZ, 0xfc, !PT ;  /* 0x000000b800087812 */ /* 0x040fe400078efcff */
[----:B------:R-:W-:Y:S02]  /*2b900*/  LEA.HI.X.SX32 R7, R11, R24, 0x1, P3 ;  /* 0x000000180b077211 */ /* 0x000fe400018f0eff */
[----:B------:R-:W-:Y:S02]  /*2b910*/  LOP3.LUT R9, R0, 0xba, RZ, 0xfc, !PT ;  /* 0x000000ba00097812 */ /* 0x000fe400078efcff */
[----:B------:R-:W-:Y:S01]  /*2b920*/  ISETP.LT.AND P5, PT, R8, UR4, !P0 ;  /* 0x0000000408007c0c */ /* 0x000fe2000c7a1270 */
[----:B------:R-:W-:Y:S01]  /*2b930*/  ULDC UR4, c[0x0][0x22c] ;  /* 0x00008b0000047ab9 */ /* 0x000fe20000000800 */
[----:B------:R4:W-:Y:S01]  /*2b940*/  @P2 STG.E.U8 desc[UR20][R6.64], R25 ;  /* 0x0000001906002986 */ /* 0x0009e2000c101114 */
[----:B--2---:R-:W-:Y:S01]  /*2b950*/  IMAD R11, R10, 0x2, R11 ;  /* 0x000000020a0b7824 */ /* 0x004fe200078e020b */
[----:B------:R-:W-:Y:S01]  /*2b960*/  ISETP.LT.AND P4, PT, R9, UR4, !P0 ;  /* 0x0000000409007c0c */ /* 0x000fe2000c781270 */
[----:B------:R-:W-:-:S02]  /*2b970*/  ULDC UR4, c[0x0][0x22c] ;  /* 0x00008b0000047ab9 */ /* 0x000fc40000000800 */
[----:B------:R-:W-:Y:S01]  /*2b980*/  IMAD R9, R14, 0x2, R11 ;  /* 0x000000020e097824 */ /* 0x000fe200078e020b */
[CC--:B-1----:R-:W-:Y:S01]  /*2b990*/  IADD3 R4, P2, R11.reuse, R3.reuse, RZ ;  /* 0x000000030b047210 */ /* 0x0c2fe20007f5e0ff */
[----:B------:R-:W1:Y:S01]  /*2b9a0*/  LDC R14, c[0x0][0x248] ;  /* 0x00009200ff0e7b82 */ /* 0x000e620000000800 */
[----:B------:R-:W-:Y:S02]  /*2b9b0*/  LOP3.LUT R8, R0, 0xbc, RZ, 0xfc, !PT ;  /* 0x000000bc00087812 */ /* 0x000fe400078efcff */
[----:B------:R-:W-:Y:S01]  /*2b9c0*/  LEA.HI.X.SX32 R5, R11, R24, 0x1, P2 ;  /* 0x000000180b057211 */ /* 0x000fe200010f0eff */
[----:B0-----:R-:W-:Y:S01]  /*2b9d0*/  IMAD R11, R12, 0x2, R9 ;  /* 0x000000020c0b7824 */ /* 0x001fe200078e0209 */
[----:B------:R-:W-:Y:S02]  /*2b9e0*/  PRMT R15, R19, 0x7772, RZ ;  /* 0x00007772130f7816 */ /* 0x000fe400000000ff */
[----:B------:R-:W-:Y:S01]  /*2b9f0*/  ISETP.LT.AND P3, PT, R8, UR6, !P0 ;  /* 0x0000000608007c0c */ /* 0x000fe2000c761270 */
[----:B----4-:R-:W0:Y:S01]  /*2ba00*/  LDC R25, c[0x0][0x248] ;  /* 0x00009200ff197b82 */ /* 0x010e220000000800 */
[-C--:B------:R-:W-:Y:S01]  /*2ba10*/  IADD3 R8, P2, R9, R3.reuse, RZ ;  /* 0x0000000309087210 */ /* 0x080fe20007f5e0ff */
[----:B------:R2:W-:Y:S01]  /*2ba20*/  @P6 STG.E.U8 desc[UR20][R4.64], R15 ;  /* 0x0000000f04006986 */ /* 0x0005e2000c101114 */
[----:B------:R-:W-:-:S02]  /*2ba30*/  IADD3 R6, P6, R11, R3, RZ ;  /* 0x000000030b067210 */ /* 0x000fc40007fde0ff */
[----:B------:R-:W-:Y:S01]  /*2ba40*/  PRMT R13, R16, 0x7773, RZ ;  /* 0x00007773100d7816 */ /* 0x000fe200000000ff */
[----:B---3--:R-:W-:Y:S01]  /*2ba50*/  IMAD R12, R26, 0x2, R11 ;  /* 0x000000021a0c7824 */ /* 0x008fe200078e020b */
[-C--:B------:R-:W-:Y:S01]  /*2ba60*/  LEA.HI.X.SX32 R9, R9, R24.reuse, 0x1, P2 ;  /* 0x0000001809097211 */ /* 0x080fe200010f0eff */
[----:B------:R-:W-:Y:S01]  /*2ba70*/  ULDC UR6, c[0x0][0x22c] ;  /* 0x00008b0000067ab9 */ /* 0x000fe20000000800 */
        /* <DEDUP_REMOVED lines=11> */
[----:B------:R-:W3:Y:S01]  /*2bb30*/  LDC R27, c[0x0][0x248] ;  /* 0x00009200ff1b7b82 */ /* 0x000ee20000000800 */
[----:B------:R-:W-:Y:S01]  /*2bb40*/  ISETP.LT.AND P2, PT, R10, UR4, !P0 ;  /* 0x000000040a007c0c */ /* 0x000fe2000c741270 */
[----:B------:R-:W-:Y:S02]  /*2bb50*/  ULDC UR4, c[0x0][0x22c] ;  /* 0x00008b0000047ab9 */ /* 0x000fe40000000800 */
[----:B------:R2:W-:Y:S01]  /*2bb60*/  @P3 STG.E.U8 desc[UR20][R4.64], R11 ;  /* 0x0000000b04003986 */ /* 0x0005e2000c101114 */
[----:B----4-:R-:W-:-:S02]  /*2bb70*/  IADD3 R6, P3, R12, R3, RZ ;  /* 0x000000030c067210 */ /* 0x010fc40007f7e0ff */
[----:B------:R-:W-:Y:S01]  /*2bb80*/  LOP3.LUT R10, R0, 0xc0, RZ, 0xfc, !PT ;  /* 0x000000c0000a7812 */ /* 0x000fe200078efcff */
[----:B------:R-:W4:Y:S01]  /*2bb90*/  LDC R18, c[0x0][0x248] ;  /* 0x00009200ff127b82 */ /* 0x000f220000000800 */
[----:B------:R-:W-:Y:S02]  /*2bba0*/  PRMT R19, R19, 0x7773, RZ ;  /* 0x0000777313137816 */ /* 0x000fe400000000ff */
[----:B------:R-:W-:Y:S01]  /*2bbb0*/  LEA.HI.X.SX32 R7, R12, R24, 0x1, P3 ;  /* 0x000000180c077211 */ /* 0x000fe200018f0eff */
[----:B0-----:R-:W-:Y:S01]  /*2bbc0*/  IMAD R12, R25, 0x2, R12 ;  /* 0x00000002190c7824 */ /* 0x001fe200078e020c */
[----:B------:R-:W-:Y:S02]  /*2bbd0*/  LOP3.LUT R8, R0, 0xc2, RZ, 0xfc, !PT ;  /* 0x000000c200087812 */ /* 0x000fe400078efcff */
[----:B------:R-:W-:Y:S01]  /*2bbe0*/  ISETP.LT.AND P5, PT, R10, UR4, !P0 ;  /* 0x000000040a007c0c */ /* 0x000fe2000c7a1270 */
[----:B------:R-:W0:Y:S01]  /*2bbf0*/  LDC R25, c[0x0][0x248] ;  /* 0x00009200ff197b82 */ /* 0x000e220000000800 */
        /* <DEDUP_REMOVED lines=13> */
[----:B-1----:R-:W1:Y:S01]  /*2bcd0*/  LDC R19, c[0x0][0x248] ;  /* 0x00009200ff137b82 */ /* 0x002e620000000800 */
[----:B------:R-:W-:Y:S02]  /*2bce0*/  ISETP.LT.AND P3, PT, R9, UR4, !P0 ;  /* 0x0000000409007c0c */ /* 0x000fe4000c761270 */
[----:B------:R-:W-:Y:S01]  /*2bcf0*/  PRMT R15, R20, 0x7770, RZ ;  /* 0x00007770140f7816 */ /* 0x000fe200000000ff */
[----:B------:R-:W-:Y:S01]  /*2bd00*/  IMAD R12, R14, 0x2, R11 ;  /* 0x000000020e0c7824 */ /* 0x000fe200078e020b */
[----:B------:R-:W-:Y:S01]  /*2bd10*/  PRMT R13, R21, 0x7770, RZ ;  /* 0x00007770150d7816 */ /* 0x000fe200000000ff */
[----:B------:R-:W-:Y:S01]  /*2bd20*/  ULDC UR4, c[0x0][0x22c] ;  /* 0x00008b0000047ab9 */ /* 0x000fe20000000800 */
[----:B------:R-:W-:Y:S01]  /*2bd30*/  LEA.HI.X.SX32 R9, R11, R24, 0x1, P2 ;  /* 0x000000180b097211 */ /* 0x000fe200010f0eff */
[----:B------:R-:W4:Y:S01]  /*2bd40*/  LDC R14, c[0x0][0x248] ;  /* 0x00009200ff0e7b82 */ /* 0x000f220000000800 */
[----:B------:R3:W-:Y:S01]  /*2bd50*/  @P5 STG.E.U8 desc[UR20][R4.64], R15 ;  /* 0x0000000f04005986 */ /* 0x0007e2000c101114 */
[----:B------:R-:W-:-:S03]  /*2bd60*/  LOP3.LUT R10, R0, 0xc8, RZ, 0xfc, !PT ;  /* 0x000000c8000a7812 */ /* 0x000fc600078efcff */
[----:B------:R3:W-:Y:S01]  /*2bd70*/  @P4 STG.E.U8 desc[UR20][R8.64], R13 ;  /* 0x0000000d08004986 */ /* 0x0007e2000c101114 */
[-C--:B------:R-:W-:Y:S02]  /*2bd80*/  IADD3 R6, P4, R12, R3.reuse, RZ ;  /* 0x000000030c067210 */ /* 0x080fe40007f9e0ff */
[----:B------:R-:W-:Y:S02]  /*2bd90*/  PRMT R17, R22, 0x7770, RZ ;  /* 0x0000777016117816 */ /* 0x000fe400000000ff */
[-C--:B------:R-:W-:Y:S01]  /*2bda0*/  LEA.HI.X.SX32 R7, R12, R24.reuse, 0x1, P4 ;  /* 0x000000180c077211 */ /* 0x080fe200020f0eff */
[----:B0-----:R-:W-:Y:S01]  /*2bdb0*/  IMAD R12, R25, 0x2, R12 ;  /* 0x00000002190c7824 */ /* 0x001fe200078e020c */
[----:B------:R-:W-:Y:S01]  /*2bdc0*/  LOP3.LUT R11, R0, 0xca, RZ, 0xfc, !PT ;  /* 0x000000ca000b7812 */ /* 0x000fe200078efcff */
[----:B------:R-:W0:Y:S01]  /*2bdd0*/  LDC R25, c[0x0][0x248] ;  /* 0x00009200ff197b82 */ /* 0x000e220000000800 */
[----:B------:R-:W-:Y:S01]  /*2bde0*/  ISETP.LT.AND P2, PT, R10, UR4, !P0 ;  /* 0x000000040a007c0c */ /* 0x000fe2000c741270 */
[----:B------:R-:W-:Y:S01]  /*2bdf0*/  ULDC UR4, c[0x0][0x22c] ;  /* 0x00008b0000047ab9 */ /* 0x000fe20000000800 */
[----:B------:R2:W-:Y:S01]  /*2be00*/  @P3 STG.E.U8 desc[UR20][R6.64], R17 ;  /* 0x0000001106003986 */ /* 0x0005e2000c101114 */
[----:B------:R-:W-:Y:S01]  /*2be10*/  ISETP.LT.AND P4, PT, R11, UR4, !P0 ;  /* 0x000000040b007c0c */ /* 0x000fe2000c781270 */
[----:B---3--:R-:W-:Y:S01]  /*2be20*/  IMAD R11, R27, 0x2, R12 ;  /* 0x000000021b0b7824 */ /* 0x008fe200078e020c */
[C---:B------:R-:W-:Y:S01]  /*2be30*/  IADD3 R4, P3, R12.reuse, R3, RZ ;  /* 0x000000030c047210 */ /* 0x040fe20007f7e0ff */
[----:B------:R-:W-:Y:S01]  /*2be40*/  ULDC UR4, c[0x0][0x22c] ;  /* 0x00008b0000047ab9 */ /* 0x000fe20000000800 */
[----:B------:R-:W-:Y:S01]  /*2be50*/  PRMT R15, R23, 0x7770, RZ ;  /* 0x00007770170f7816 */ /* 0x000fe200000000ff */
[----:B------:R-:W3:Y:S01]  /*2be60*/  LDC R27, c[0x0][0x248] ;  /* 0x00009200ff1b7b82 */ /* 0x000ee20000000800 */
[----:B------:R-:W-:-:S02]  /*2be70*/  LEA.HI.X.SX32 R5, R12, R24, 0x1, P3 ;  /* 0x000000180c057211 */ /* 0x000fc400018f0eff */
[CC--:B------:R-:W-:Y:S01]  /*2be80*/  IADD3 R8, P3, R11.reuse, R3.reuse, RZ ;  /* 0x000000030b087210 */ /* 0x0c0fe20007f7e0ff */
[----:B----4-:R-:W-:Y:S01]  /*2be90*/  IMAD R12, R14, 0x2, R11 ;  /* 0x000000020e0c7824 */ /* 0x010fe200078e020b */
[----:B------:R-:W-:Y:S02]  /*2bea0*/  PRMT R13, R20, 0x7771, RZ ;  /* 0x00007771140d7816 */ /* 0x000fe400000000ff */
[----:B------:R-:W-:Y:S01]  /*2beb0*/  LEA.HI.X.SX32 R9, R11, R24, 0x1, P3 ;  /* 0x000000180b097211 */ /* 0x000fe200018f0eff */
[----:B------:R-:W4:Y:S01]  /*2bec0*/  LDC R14, c[0x0][0x248] ;  /* 0x00009200ff0e7b82 */ /* 0x000f220000000800 */
[----:B------:R-:W-:Y:S01]  /*2bed0*/  LOP3.LUT R10, R0, 0xcc, RZ, 0xfc, !PT ;  /* 0x000000cc000a7812 */ /* 0x000fe200078efcff */
[----:B------:R0:W-:Y:S03]  /*2bee0*/  @P6 STG.E.U8 desc[UR20][R4.64], R15 ;  /* 0x0000000f04006986 */ /* 0x0001e6000c101114 */
[----:B------:R-:W-:Y:S01]  /*2bef0*/  ISETP.LT.AND P5, PT, R10, UR6, !P0 ;  /* 0x000000060a007c0c */ /* 0x000fe2000c7a1270 */
[----:B------:R3:W-:Y:S01]  /*2bf00*/  @P2 STG.E.U8 desc[UR20][R8.64], R13 ;  /* 0x0000000d08002986 */ /* 0x0007e2000c101114 */
[----:B--2---:R-:W-:Y:S01]  /*2bf10*/  IADD3 R6, P2, R12, R3, RZ ;  /* 0x000000030c067210 */ /* 0x004fe20007f5e0ff */
[----:B------:R-:W-:Y:S01]  /*2bf20*/  ULDC UR6, c[0x0][0x22c] ;  /* 0x00008b0000067ab9 */ /* 0x000fe20000000800 */
[----:B------:R-:W-:-:S02]  /*2bf30*/  LOP3.LUT R10, R0, 0xce, RZ, 0xfc, !PT ;  /* 0x000000ce000a7812 */ /* 0x000fc400078efcff */
[----:B------:R-:W-:Y:S02]  /*2bf40*/  LOP3.LUT R11, R0, 0xd0, RZ, 0xfc, !PT ;  /* 0x000000d0000b7812 */ /* 0x000fe400078efcff */
[-C--:B------:R-:W-:Y:S01]  /*2bf50*/  LEA.HI.X.SX32 R7, R12, R24.reuse, 0x1, P2 ;  /* 0x000000180c077211 */ /* 0x080fe200010f0eff */
[----:B-1----:R-:W-:Y:S01]  /*2bf60*/  IMAD R12, R19, 0x2, R12 ;  /* 0x00000002130c7824 */ /* 0x002fe200078e020c */
[----:B------:R-:W-:Y:S01]  /*2bf70*/  PRMT R17, R21, 0x7771, RZ ;  /* 0x0000777115117816 */ /* 0x000fe200000000ff */
[----:B------:R-:W1:Y:S01]  /*2bf80*/  LDC R19, c[0x0][0x248] ;  /* 0x00009200ff137b82 */ /* 0x000e620000000800 */
[----:B------:R-:W-:Y:S01]  /*2bf90*/  ISETP.LT.AND P3, PT, R10, UR4, !P0 ;  /* 0x000000040a007c0c */ /* 0x000fe2000c761270 */
[----:B------:R-:W-:Y:S02]  /*2bfa0*/  ULDC UR4, c[0x0][0x22c] ;  /* 0x00008b0000047ab9 */ /* 0x000fe40000000800 */
[----:B------:R-:W-:Y:S01]  /*2bfb0*/  ISETP.LT.AND P2, PT, R11, UR4, !P0 ;  /* 0x000000040b007c0c */ /* 0x000fe2000c741270 */
[----:B------:R2:W-:Y:S01]  /*2bfc0*/  @P4 STG.E.U8 desc[UR20][R6.64], R17 ;  /* 0x0000001106004986 */ /* 0x0005e2000c101114 */
[----:B0-----:R-:W-:Y:S01]  /*2bfd0*/  IMAD R11, R25, 0x2, R12 ;  /* 0x00000002190b7824 */ /* 0x001fe200078e020c */
[----:B------:R-:W-:Y:S01]  /*2bfe0*/  IADD3 R4, P4, R12, R3, RZ ;  /* 0x000000030c047210 */ /* 0x000fe20007f9e0ff */
[----:B------:R-:W0:Y:S01]  /*2bff0*/  LDC R25, c[0x0][0x248] ;  /* 0x00009200ff197b82 */ /* 0x000e220000000800 */
[----:B------:R-:W-:Y:S01]  /*2c000*/  PRMT R15, R22, 0x7771, RZ ;  /* 0x00007771160f7816 */ /* 0x000fe200000000ff */
[----:B------:R-:W-:Y:S01]  /*2c010*/  ULDC UR4, c[0x0][0x22c] ;  /* 0x00008b0000047ab9 */ /* 0x000fe20000000800 */
[----:B------:R-:W-:-:S02]  /*2c020*/  LEA.HI.X.SX32 R5, R12, R24, 0x1, P4 ;  /* 0x000000180c057211 */ /* 0x000fc400020f0eff */
[-C--:B---3--:R-:W-:Y:S01]  /*2c030*/  IADD3 R8, P4, R11, R3.reuse, RZ ;  /* 0x000000030b087210 */ /* 0x088fe20007f9e0ff */
[----:B----4-:R-:W-:Y:S01]  /*2c040*/  IMAD R12, R14, 0x2, R11 ;  /* 0x000000020e0c7824 */ /* 0x010fe200078e020b */
[----:B------:R-:W-:Y:S02]  /*2c050*/  PRMT R13, R23, 0x7771, RZ ;  /* 0x00007771170d7816 */ /* 0x000fe400000000ff */
[----:B------:R-:W-:Y:S01]  /*2c060*/  LOP3.LUT R10, R0, 0xd2, RZ, 0xfc, !PT ;  /* 0x000000d2000a7812 */ /* 0x000fe200078efcff */
[----:B------:R3:W-:Y:S01]  /*2c070*/  @P5 STG.E.U8 desc[UR20][R4.64], R15 ;  /* 0x0000000f04005986 */ /* 0x0007e2000c101114 */
[----:B------:R-:W-:Y:S01]  /*2c080*/  LEA.HI.X.SX32 R9, R11, R24, 0x1, P4 ;  /* 0x000000180b097211 */ /* 0x000fe200020f0eff */
[----:B------:R-:W4:Y:S01]  /*2c090*/  LDC R14, c[0x0][0x248] ;  /* 0x00009200ff0e7b82 */ /* 0x000f220000000800 */
[----:B------:R-:W-:Y:S01]  /*2c0a0*/  ISETP.LT.AND P6, PT, R10, UR6, !P0 ;  /* 0x000000060a007c0c */ /* 0x000fe2000c7c1270 */
[----:B------:R-:W-:Y:S02]  /*2c0b0*/  ULDC UR6, c[0x0][0x22c] ;  /* 0x00008b0000067ab9 */ /* 0x000fe40000000800 */
[----:B------:R3:W-:Y:S01]  /*2c0c0*/  @P3 STG.E.U8 desc[UR20][R8.64], R13 ;  /* 0x0000000d08003986 */ /* 0x0007e2000c101114 */
[----:B--2---:R-:W-:-:S02]  /*2c0d0*/  IADD3 R6, P3, R12, R3, RZ ;  /* 0x000000030c067210 */ /* 0x004fc40007f7e0ff */
[C---:B------:R-:W-:Y:S02]  /*2c0e0*/  LOP3.LUT R10, R0.reuse, 0xd4, RZ, 0xfc, !PT ;  /* 0x000000d4000a7812 */ /* 0x040fe400078efcff */
[----:B------:R-:W-:Y:S02]  /*2c0f0*/  LOP3.LUT R11, R0, 0xd6, RZ, 0xfc, !PT ;  /* 0x000000d6000b7812 */ /* 0x000fe400078efcff */
[----:B------:R-:W-:Y:S01]  /*2c100*/  LEA.HI.X.SX32 R7, R12, R24, 0x1, P3 ;  /* 0x000000180c077211 */ /* 0x000fe200018f0eff */
[----:B-1----:R-:W-:Y:S01]  /*2c110*/  IMAD R12, R19, 0x2, R12 ;  /* 0x00000002130c7824 */ /* 0x002fe200078e020c */
[----:B------:R-:W-:Y:S01]  /*2c120*/  ISETP.LT.AND P4, PT, R10, UR4, !P0 ;  /* 0x000000040a007c0c */ /* 0x000fe2000c781270 */
[----:B------:R-:W-:Y:S01]  /*2c130*/  ULDC UR4, c[0x0][0x22c] ;  /* 0x00008b0000047ab9 */ /* 0x000fe20000000800 */
[----:B------:R-:W-:Y:S02]  /*2c140*/  PRMT R17, R20, 0x7772, RZ ;  /* 0x0000777214117816 */ /* 0x000fe400000000ff */
[----:B------:R-:W-:Y:S01]  /*2c150*/  ISETP.LT.AND P3, PT, R11, UR4, !P0 ;  /* 0x000000040b007c0c */ /* 0x000fe2000c761270 */
[----:B0-----:R-:W-:Y:S01]  /*2c160*/  IMAD R11, R25, 0x2, R12 ;  /* 0x00000002190b7824 */ /* 0x001fe200078e020c */
[----:B------:R-:W-:Y:S01]  /*2c170*/  LOP3.LUT R10, R0, 0xd8, RZ, 0xfc, !PT ;  /* 0x000000d8000a7812 */ /* 0x000fe200078efcff */
[----:B------:R-:W0:Y:S01]  /*2c180*/  LDC R25, c[0x0][0x248] ;  /* 0x00009200ff197b82 */ /* 0x000e220000000800 */
[----:B------:R1:W-:Y:S01]  /*2c190*/  @P2 STG.E.U8 desc[UR20][R6.64], R17 ;  /* 0x0000001106002986 */ /* 0x0003e2000c101114 */
[----:B---3--:R-:W-:Y:S01]  /*2c1a0*/  IADD3 R4, P2, R12, R3, RZ ;  /* 0x000000030c047210 */ /* 0x008fe20007f5e0ff */
[----:B------:R-:W-:-:S03]  /*2c1b0*/  ULDC UR4, c[0x0][0x22c] ;  /* 0x00008b0000047ab9 */ /* 0x000fc60000000800 */
[-C--:B------:R-:W-:Y:S02]  /*2c1c0*/  LEA.HI.X.SX32 R5, R12, R24.reuse, 0x1, P2 ;  /* 0x000000180c057211 */ /* 0x080fe400010f0eff */
[----:B------:R-:W-:Y:S02]  /*2c1d0*/  IADD3 R8, P2, R11, R3, RZ ;  /* 0x000000030b087210 */ /* 0x000fe40007f5e0ff */
[----:B------:R-:W-:Y:S01]  /*2c1e0*/  PRMT R15, R21, 0x7772, RZ ;  /* 0x00007772150f7816 */ /* 0x000fe200000000ff */
[----:B----4-:R-:W-:Y:S01]  /*2c1f0*/  IMAD R12, R14, 0x2, R11 ;  /* 0x000000020e0c7824 */ /* 0x010fe200078e020b */
[----:B------:R-:W-:Y:S01]  /*2c200*/  ISETP.LT.AND P5, PT, R10, UR6, !P0 ;  /* 0x000000060a007c0c */ /* 0x000fe2000c7a1270 */
[----:B------:R-:W-:Y:S01]  /*2c210*/  ULDC UR6, c[0x0][0x22c] ;  /* 0x00008b0000067ab9 */ /* 0x000fe20000000800 */
[----:B------:R-:W-:Y:S02]  /*2c220*/  PRMT R13, R22, 0x7772, RZ ;  /* 0x00007772160d7816 */ /* 0x000fe400000000ff */
[----:B------:R-:W-:-:S02]  /*2c230*/  LEA.HI.X.SX32 R9, R11, R24, 0x1, P2 ;  /* 0x000000180b097211 */ /* 0x000fc400010f0eff */
[C---:B------:R-:W-:Y:S01]  /*2c240*/  LOP3.LUT R10, R0.reuse, 0xda, RZ, 0xfc, !PT ;  /* 0x000000da000a7812 */ /* 0x040fe200078efcff */
[----:B------:R2:W-:Y:S01]  /*2c250*/  @P6 STG.E.U8 desc[UR20][R4.64], R15 ;  /* 0x0000000f04006986 */ /* 0x0005e2000c101114 */
[----:B-1----:R-:W-:Y:S02]  /*2c260*/  LOP3.LUT R7, R0, 0xdc, RZ, 0xfc, !PT ;  /* 0x000000dc00077812 */ /* 0x002fe400078efcff */
[----:B------:R-:W-:Y:S01]  /*2c270*/  ISETP.LT.AND P2, PT, R10, UR4, !P0 ;  /* 0x000000040a007c0c */ /* 0x000fe2000c741270 */
[----:B------:R1:W-:Y:S01]  /*2c280*/  @P4 STG.E.U8 desc[UR20][R8.64], R13 ;  /* 0x0000000d08004986 */ /* 0x0003e2000c101114 */
[----:B------:R-:W-:Y:S01]  /*2c290*/  IADD3 R10, P4, R12, R3, RZ ;  /* 0x000000030c0a7210 */ /* 0x000fe20007f9e0ff */
[----:B------:R-:W-:Y:S01]  /*2c2a0*/  ULDC UR4, c[0x0][0x22c] ;  /* 0x00008b0000047ab9 */ /* 0x000fe20000000800 */
[----:B------:R-:W-:Y:S02]  /*2c2b0*/  LOP3.LUT R6, R0, 0xde, RZ, 0xfc, !PT ;  /* 0x000000de00067812 */ /* 0x000fe400078efcff */
[----:B------:R-:W-:-:S02]  /*2c2c0*/  LEA.HI.X.SX32 R11, R12, R24, 0x1, P4 ;  /* 0x000000180c0b7211 */ /* 0x000fc400020f0eff */
[----:B------:R-:W-:Y:S02]  /*2c2d0*/  ISETP.LT.AND P4, PT, R7, UR4, !P0 ;  /* 0x0000000407007c0c */ /* 0x000fe4000c781270 */
[----:B------:R-:W-:Y:S01]  /*2c2e0*/  ISETP.LT.AND P6, PT, R6, UR6, !P0 ;  /* 0x0000000606007c0c */ /* 0x000fe2000c7c1270 */
[----:B0-----:R-:W-:Y:S01]  /*2c2f0*/  IMAD R12, R25, 0x2, R12 ;  /* 0x00000002190c7824 */ /* 0x001fe200078e020c */
[----:B------:R-:W-:Y:S01]  /*2c300*/  PRMT R19, R23, 0x7772, RZ ;  /* 0x0000777217137816 */ /* 0x000fe200000000ff */
[----:B------:R-:W0:Y:S01]  /*2c310*/  LDS.128 R4, [R2] ;  /* 0x0000000002047984 */ /* 0x000e220000000c00 */
[----:B------:R-:W-:Y:S01]  /*2c320*/  PRMT R17, R20, 0x7773, RZ ;  /* 0x0000777314117816 */ /* 0x000fe200000000ff */
[----:B--2---:R-:W-:Y:S01]  /*2c330*/  IMAD R15, R27, 0x2, R12 ;  /* 0x000000021b0f7824 */ /* 0x004fe200078e020c */
[----:B------:R-:W2:Y:S01]  /*2c340*/  LDC R25, c[0x0][0x248] ;  /* 0x00009200ff197b82 */ /* 0x000ea20000000800 */
[----:B------:R3:W-:Y:S01]  /*2c350*/  @P3 STG.E.U8 desc[UR20][R10.64], R19 ;  /* 0x000000130a003986 */ /* 0x0007e2000c101114 */
[C---:B-1----:R-:W-:Y:S01]  /*2c360*/  IADD3 R8, P3, R12.reuse, R3, RZ ;  /* 0x000000030c087210 */ /* 0x042fe20007f7e0ff */
[----:B------:R-:W-:Y:S01]  /*2c370*/  ULDC UR4, c[0x0][0x22c] ;  /* 0x00008b0000047ab9 */ /* 0x000fe20000000800 */
[----:B------:R-:W-:Y:S01]  /*2c380*/  PRMT R21, R21, 0x7773, RZ ;  /* 0x0000777315157816 */ /* 0x000fe200000000ff */
[----:B------:R-:W-:Y:S01]  /*2c390*/  ULDC UR6, c[0x0][0x22c] ;  /* 0x00008b0000067ab9 */ /* 0x000fe20000000800 */
[----:B------:R-:W-:-:S02]  /*2c3a0*/  LEA.HI.X.SX32 R9, R12, R24, 0x1, P3 ;  /* 0x000000180c097211 */ /* 0x000fc400018f0eff */
[CC--:B------:R-:W-:Y:S01]  /*2c3b0*/  IADD3 R12, P3, R15.reuse, R3.reuse, RZ ;  /* 0x000000030f0c7210 */ /* 0x0c0fe20007f7e0ff */
[----:B------:R-:W1:Y:S03]  /*2c3c0*/  LDC R27, c[0x0][0x248] ;  /* 0x00009200ff1b7b82 */ /* 0x000e660000000800 */
[----:B------:R-:W-:Y:S01]  /*2c3d0*/  LEA.HI.X.SX32 R13, R15, R24, 0x1, P3 ;  /* 0x000000180f0d7211 */ /* 0x000fe200018f0eff */
[----:B------:R-:W-:Y:S01]  /*2c3e0*/  IMAD R15, R16, 0x2, R15 ;  /* 0x00000002100f7824 */ /* 0x000fe200078e020f */
[----:B------:R4:W-:Y:S01]  /*2c3f0*/  @P5 STG.E.U8 desc[UR20][R8.64], R17 ;  /* 0x0000001108005986 */ /* 0x0009e2000c101114 */
[----:B------:R-:W-:Y:S02]  /*2c400*/  LOP3.LUT R14, R0, 0xe0, RZ, 0xfc, !PT ;  /* 0x000000e0000e7812 */ /* 0x000fe400078efcff */
[----:B------:R-:W1:Y:S01]  /*2c410*/  LDC R16, c[0x0][0x248] ;  /* 0x00009200ff107b82 */ /* 0x000e620000000800 */
[----:B---3--:R-:W-:-:S04]  /*2c420*/  IADD3 R10, P5, R15, R3, RZ ;  /* 0x000000030f0a7210 */ /* 0x008fc80007fbe0ff */
[----:B------:R-:W-:Y:S01]  /*2c430*/  LEA.HI.X.SX32 R11, R15, R24, 0x1, P5 ;  /* 0x000000180f0b7211 */ /* 0x000fe200028f0eff */
[----:B------:R-:W-:Y:S01]  /*2c440*/  IMAD R15, R18, 0x2, R15 ;  /* 0x00000002120f7824 */ /* 0x000fe200078e020f */
[----:B----4-:R-:W-:Y:S01]  /*2c450*/  PRMT R17, R22, 0x7773, RZ ;  /* 0x0000777316117816 */ /* 0x010fe200000000ff */
[----:B------:R3:W-:Y:S01]  /*2c460*/  @P2 STG.E.U8 desc[UR20][R12.64], R21 ;  /* 0x000000150c002986 */ /* 0x0007e2000c101114 */
[----:B------:R-:W-:Y:S01]  /*2c470*/  ISETP.LT.AND P3, PT, R14, UR4, !P0 ;  /* 0x000000040e007c0c */ /* 0x000fe2000c761270 */
[----:B------:R-:W-:Y:S01]  /*2c480*/  IMAD R14, R26, 0x2, R15 ;  /* 0x000000021a0e7824 */ /* 0x000fe200078e020f */
[----:B------:R-:W4:Y:S01]  /*2c490*/  LDC R18, c[0x0][0x248] ;  /* 0x00009200ff127b82 */ /* 0x000f220000000800 */
[----:B------:R0:W-:Y:S01]  /*2c4a0*/  @P4 STG.E.U8 desc[UR20][R10.64], R17 ;  /* 0x000000110a004986 */ /* 0x0001e2000c101114 */
[----:B------:R-:W-:Y:S01]  /*2c4b0*/  IADD3 R8, P4, R15, R3, RZ ;  /* 0x000000030f087210 */ /* 0x000fe20007f9e0ff */
[----:B------:R-:W-:-:S03]  /*2c4c0*/  ULDC UR4, c[0x0][0x22c] ;  /* 0x00008b0000047ab9 */ /* 0x000fc60000000800 */
[-C--:B------:R-:W-:Y:S02]  /*2c4d0*/  LEA.HI.X.SX32 R9, R15, R24.reuse, 0x1, P4 ;  /* 0x000000180f097211 */ /* 0x080fe400020f0eff */
[----:B---3--:R-:W-:Y:S02]  /*2c4e0*/  IADD3 R12, P4, R14, R3, RZ ;  /* 0x000000030e0c7210 */ /* 0x008fe40007f9e0ff */
[----:B------:R-:W-:Y:S02]  /*2c4f0*/  LOP3.LUT R2, R0, 0xe2, RZ, 0xfc, !PT ;  /* 0x000000e200027812 */ /* 0x000fe400078efcff */
[----:B------:R-:W-:Y:S01]  /*2c500*/  PRMT R23, R23, 0x7773, RZ ;  /* 0x0000777317177816 */ /* 0x000fe200000000ff */
[----:B--2---:R-:W-:Y:S01]  /*2c510*/  IMAD R15, R25, 0x2, R14 ;  /* 0x00000002190f7824 */ /* 0x004fe200078e020e */
[----:B0-----:R-:W-:Y:S01]  /*2c520*/  PRMT R19, R4, 0x7770, RZ ;  /* 0x0000777004137816 */ /* 0x001fe200000000ff */
[----:B------:R-:W0:Y:S01]  /*2c530*/  LDC R25, c[0x0][0x248] ;  /* 0x00009200ff197b82 */ /* 0x000e220000000800 */
[----:B------:R-:W-:-:S02]  /*2c540*/  LEA.HI.X.SX32 R13, R14, R24, 0x1, P4 ;  /* 0x000000180e0d7211 */ /* 0x000fc400020f0eff */
        /* <DEDUP_REMOVED lines=8> */
[----:B------:R-:W-:-:S02]  /*2c5d0*/  LOP3.LUT R2, R0, 0xe6, RZ, 0xfc, !PT ;  /* 0x000000e600027812 */ /* 0x000fc400078efcff */
[-C--:B------:R-:W-:Y:S01]  /*2c5e0*/  LEA.HI.X.SX32 R11, R15, R24.reuse, 0x1, P3 ;  /* 0x000000180f0b7211 */ /* 0x080fe200018f0eff */
[----:B-1----:R-:W-:Y:S01]  /*2c5f0*/  IMAD R15, R16, 0x2, R15 ;  /* 0x00000002100f7824 */ /* 0x002fe200078e020f */
[----:B------:R-:W-:Y:S01]  /*2c600*/  PRMT R21, R5, 0x7770, RZ ;  /* 0x0000777005157816 */ /* 0x000fe200000000ff */
[----:B------:R-:W1:Y:S01]  /*2c610*/  LDC R16, c[0x0][0x248] ;  /* 0x00009200ff107b82 */ /* 0x000e620000000800 */
[----:B------:R-:W-:Y:S02]  /*2c620*/  LOP3.LUT R14, R0, 0xe8, RZ, 0xfc, !PT ;  /* 0x000000e8000e7812 */ /* 0x000fe400078efcff */
[----:B------:R-:W-:Y:S01]  /*2c630*/  ISETP.LT.AND P4, PT, R2, UR4, !P0 ;  /* 0x0000000402007c0c */ /* 0x000fe2000c781270 */
[----:B------:R-:W-:Y:S01]  /*2c640*/  ULDC UR4, c[0x0][0x22c] ;  /* 0x00008b0000047ab9 */ /* 0x000fe20000000800 */
[----:B------:R0:W-:Y:S01]  /*2c650*/  @P2 STG.E.U8 desc[UR20][R10.64], R21 ;  /* 0x000000150a002986 */ /* 0x0001e2000c101114 */
[----:B------:R-:W-:Y:S01]  /*2c660*/  ISETP.LT.AND P3, PT, R14, UR4, !P0 ;  /* 0x000000040e007c0c */ /* 0x000fe2000c761270 */
[----:B----4-:R-:W-:Y:S01]  /*2c670*/  IMAD R14, R18, 0x2, R15 ;  /* 0x00000002120e7824 */ /* 0x010fe200078e020f */
[C---:B--2---:R-:W-:Y:S01]  /*2c680*/  IADD3 R8, P2, R15.reuse, R3, RZ ;  /* 0x000000030f087210 */ /* 0x044fe20007f5e0ff */
[----:B------:R-:W2:Y:S01]  /*2c690*/  LDC R18, c[0x0][0x248] ;  /* 0x00009200ff127b82 */ /* 0x000ea20000000800 */
[----:B---3--:R-:W-:Y:S01]  /*2c6a0*/  PRMT R19, R6, 0x7770, RZ ;  /* 0x0000777006137816 */ /* 0x008fe200000000ff */
[----:B------:R-:W-:Y:S01]  /*2c6b0*/  ULDC UR4, c[0x0][0x22c] ;  /* 0x00008b0000047ab9 */ /* 0x000fe20000000800 */
[----:B------:R-:W-:-:S02]  /*2c6c0*/  LEA.HI.X.SX32 R9, R15, R24, 0x1, P2 ;  /* 0x000000180f097211 */ /* 0x000fc400010f0eff */
[C---:B------:R-:W-:Y:S01]  /*2c6d0*/  IADD3 R12, P2, R14.reuse, R3, RZ ;  /* 0x000000030e0c7210 */ /* 0x040fe20007f5e0ff */
[----:B0-----:R-:W-:Y:S01]  /*2c6e0*/  IMAD R15, R25, 0x2, R14 ;  /* 0x00000002190f7824 */ /* 0x001fe200078e020e */
[----:B------:R-:W-:Y:S01]  /*2c6f0*/  PRMT R17, R7, 0x7770, RZ ;  /* 0x0000777007117816 */ /* 0x000fe200000000ff */
[----:B------:R-:W0:Y:S01]  /*2c700*/  LDC R23, c[0x0][0x248] ;  /* 0x00009200ff177b82 */ /* 0x000e220000000800 */
[----:B------:R-:W-:Y:S01]  /*2c710*/  LEA.HI.X.SX32 R13, R14, R24, 0x1, P2 ;  /* 0x000000180e0d7211 */ /* 0x000fe200010f0eff */
[----:B------:R3:W-:Y:S01]  /*2c720*/  @P5 STG.E.U8 desc[UR20][R8.64], R19 ;  /* 0x0000001308005986 */ /* 0x0007e2000c101114 */
[----:B------:R-:W-:-:S03]  /*2c730*/  LOP3.LUT R2, R0, 0xea, RZ, 0xfc, !PT ;  /* 0x000000ea00027812 */ /* 0x000fc600078efcff */
[----:B------:R4:W-:Y:S01]  /*2c740*/  @P4 STG.E.U8 desc[UR20][R12.64], R17 ;  /* 0x000000110c004986 */ /* 0x0009e2000c101114 */
[C---:B------:R-:W-:Y:S01]  /*2c750*/  IADD3 R10, P4, R15.reuse, R3, RZ ;  /* 0x000000030f0a7210 */ /* 0x040fe20007f9e0ff */
[----:B------:R-:W0:Y:S01]  /*2c760*/  LDC R25, c[0x0][0x248] ;  /* 0x00009200ff197b82 */ /* 0x000e220000000800 */
[----:B------:R-:W-:Y:S01]  /*2c770*/  ISETP.LT.AND P6, PT, R2, UR6, !P0 ;  /* 0x0000000602007c0c */ /* 0x000fe2000c7c1270 */
[----:B------:R-:W-:Y:S01]  /*2c780*/  ULDC UR6, c[0x0][0x22c] ;  /* 0x00008b0000067ab9 */ /* 0x000fe20000000800 */
[----:B------:R-:W-:Y:S02]  /*2c790*/  LOP3.LUT R2, R0, 0xec, RZ, 0xfc, !PT ;  /* 0x000000ec00027812 */ /* 0x000fe400078efcff */
[----:B------:R-:W-:Y:S01]  /*2c7a0*/  LEA.HI.X.SX32 R11, R15, R24, 0x1, P4 ;  /* 0x000000180f0b7211 */ /* 0x000fe200020f0eff */
[----:B-1----:R-:W-:Y:S01]  /*2c7b0*/  IMAD R15, R16, 0x2, R15 ;  /* 0x00000002100f7824 */ /* 0x002fe200078e020f */
[----:B------:R-:W-:Y:S01]  /*2c7c0*/  PRMT R21, R4, 0x7771, RZ ;  /* 0x0000777104157816 */ /* 0x000fe200000000ff */
[----:B------:R-:W1:Y:S01]  /*2c7d0*/  LDC R16, c[0x0][0x248] ;  /* 0x00009200ff107b82 */ /* 0x000e620000000800 */
[----:B------:R-:W-:-:S02]  /*2c7e0*/  LOP3.LUT R14, R0, 0xee, RZ, 0xfc, !PT ;  /* 0x000000ee000e7812 */ /* 0x000fc400078efcff */
[----:B------:R-:W-:Y:S01]  /*2c7f0*/  ISETP.LT.AND P2, PT, R2, UR4, !P0 ;  /* 0x0000000402007c0c */ /* 0x000fe2000c741270 */
[----:B------:R-:W-:Y:S01]  /*2c800*/  ULDC UR4, c[0x0][0x22c] ;  /* 0x00008b0000047ab9 */ /* 0x000fe20000000800 */
[----:B------:R0:W-:Y:S01]  /*2c810*/  @P3 STG.E.U8 desc[UR20][R10.64], R21 ;  /* 0x000000150a003986 */ /* 0x0001e2000c101114 */
[----:B------:R-:W-:Y:S01]  /*2c820*/  ISETP.LT.AND P4, PT, R14, UR4, !P0 ;  /* 0x000000040e007c0c */ /* 0x000fe2000c781270 */
[----:B--2---:R-:W-:Y:S01]  /*2c830*/  IMAD R14, R18, 0x2, R15 ;  /* 0x00000002120e7824 */ /* 0x004fe200078e020f */
[-C--:B---3--:R-:W-:Y:S01]  /*2c840*/  IADD3 R8, P3, R15, R3.reuse, RZ ;  /* 0x000000030f087210 */ /* 0x088fe20007f7e0ff */
[----:B------:R-:W2:Y:S01]  /*2c850*/  LDC R18, c[0x0][0x248] ;  /* 0x00009200ff127b82 */ /* 0x000ea20000000800 */
[----:B------:R-:W-:Y:S01]  /*2c860*/  PRMT R19, R5, 0x7771, RZ ;  /* 0x0000777105137816 */ /* 0x000fe200000000ff */
[----:B------:R-:W-:Y:S01]  /*2c870*/  ULDC UR4, c[0x0][0x22c] ;  /* 0x00008b0000047ab9 */ /* 0x000fe20000000800 */
[-C--:B------:R-:W-:Y:S02]  /*2c880*/  LEA.HI.X.SX32 R9, R15, R24.reuse, 0x1, P3 ;  /* 0x000000180f097211 */ /* 0x080fe400018f0eff */
[----:B----4-:R-:W-:Y:S01]  /*2c890*/  IADD3 R12, P3, R14, R3, RZ ;  /* 0x000000030e0c7210 */ /* 0x010fe20007f7e0ff */
        /* <DEDUP_REMOVED lines=14> */
[----:B---3--:R-:W-:Y:S02]  /*2c980*/  PRMT R19, R7, 0x7771, RZ ;  /* 0x0000777107137816 */ /* 0x008fe400000000ff */
[----:B------:R-:W-:-:S02]  /*2c990*/  LOP3.LUT R14, R0, 0xf4, RZ, 0xfc, !PT ;  /* 0x000000f4000e7812 */ /* 0x000fc400078efcff */
[----:B------:R-:W-:Y:S01]  /*2c9a0*/  ISETP.LT.AND P6, PT, R2, UR4, !P0 ;  /* 0x0000000402007c0c */ /* 0x000fe2000c7c1270 */
[----:B------:R-:W-:Y:S01]  /*2c9b0*/  ULDC UR4, c[0x0][0x22c] ;  /* 0x00008b0000047ab9 */ /* 0x000fe20000000800 */
[----:B------:R1:W-:Y:S01]  /*2c9c0*/  @P4 STG.E.U8 desc[UR20][R10.64], R19 ;  /* 0x000000130a004986 */ /* 0x0003e2000c101114 */
[----:B------:R-:W-:Y:S01]  /*2c9d0*/  ISETP.LT.AND P2, PT, R14, UR4, !P0 ;  /* 0x000000040e007c0c */ /* 0x000fe2000c741270 */
[----:B--2---:R-:W-:Y:S01]  /*2c9e0*/  IMAD R14, R18, 0x2, R15 ;  /* 0x00000002120e7824 */ /* 0x004fe200078e020f */
[----:B------:R-:W-:Y:S01]  /*2c9f0*/  IADD3 R8, P4, R15, R3, RZ ;  /* 0x000000030f087210 */ /* 0x000fe20007f9e0ff */
[----:B------:R-:W-:-:S03]  /*2ca00*/  ULDC UR4, c[0x0][0x22c] ;  /* 0x00008b0000047ab9 */ /* 0x000fc60000000800 */
[-C--:B------:R-:W-:Y:S02]  /*2ca10*/  LEA.HI.X.SX32 R9, R15, R24.reuse, 0x1, P4 ;  /* 0x000000180f097211 */ /* 0x080fe400020f0eff */
[-C--:B----4-:R-:W-:Y:S02]  /*2ca20*/  IADD3 R12, P4, R14, R3.reuse, RZ ;  /* 0x000000030e0c7210 */ /* 0x090fe40007f9e0ff */
[----:B------:R-:W-:Y:S02]  /*2ca30*/  LOP3.LUT R2, R0, 0xf6, RZ, 0xfc, !PT ;  /* 0x000000f600027812 */ /* 0x000fe400078efcff */
[----:B------:R-:W-:Y:S02]  /*2ca40*/  PRMT R17, R4, 0x7772, RZ ;  /* 0x0000777204117816 */ /* 0x000fe400000000ff */
[----:B------:R-:W-:Y:S01]  /*2ca50*/  LEA.HI.X.SX32 R13, R14, R24, 0x1, P4 ;  /* 0x000000180e0d7211 */ /* 0x000fe200020f0eff */
[----:B0-----:R-:W-:Y:S01]  /*2ca60*/  IMAD R14, R21, 0x2, R14 ;  /* 0x00000002150e7824 */ /* 0x001fe200078e020e */
[----:B------:R-:W-:Y:S01]  /*2ca70*/  ISETP.LT.AND P3, PT, R2, UR6, !P0 ;  /* 0x0000000602007c0c */ /* 0x000fe2000c761270 */
[----:B------:R0:W-:Y:S01]  /*2ca80*/  @P5 STG.E.U8 desc[UR20][R8.64], R17 ;  /* 0x0000001108005986 */ /* 0x0001e2000c101114 */
[----:B------:R-:W-:Y:S01]  /*2ca90*/  LOP3.LUT R2, R0, 0xf8, RZ, 0xfc, !PT ;  /* 0x000000f800027812 */ /* 0x000fe200078efcff */
[----:B------:R-:W-:Y:S01]  /*2caa0*/  ULDC UR6, c[0x0][0x22c] ;  /* 0x00008b0000067ab9 */ /* 0x000fe20000000800 */
[----:B-1----:R-:W-:-:S02]  /*2cab0*/  IADD3 R10, P5, R14, R3, RZ ;  /* 0x000000030e0a7210 */ /* 0x002fc40007fbe0ff */
[----:B------:R-:W-:Y:S01]  /*2cac0*/  ISETP.LT.AND P4, PT, R2, UR4, !P0 ;  /* 0x0000000402007c0c */ /* 0x000fe2000c781270 */
[----:B------:R-:W-:Y:S01]  /*2cad0*/  ULDC UR4, c[0x0][0x22c] ;  /* 0x00008b0000047ab9 */ /* 0x000fe20000000800 */
[C---:B------:R-:W-:Y:S02]  /*2cae0*/  LOP3.LUT R2, R0.reuse, 0xfa, RZ, 0xfc, !PT ;  /* 0x000000fa00027812 */ /* 0x040fe400078efcff */
[----:B------:R-:W-:Y:S02]  /*2caf0*/  LOP3.LUT R0, R0, 0xfc, RZ, 0xfc, !PT ;  /* 0x000000fc00007812 */ /* 0x000fe400078efcff */
[----:B------:R-:W-:Y:S01]  /*2cb00*/  LEA.HI.X.SX32 R11, R14, R24, 0x1, P5 ;  /* 0x000000180e0b7211 */ /* 0x000fe200028f0eff */
[----:B------:R-:W-:Y:S01]  /*2cb10*/  IMAD R14, R23, 0x2, R14 ;  /* 0x00000002170e7824 */ /* 0x000fe200078e020e */
[----:B------:R-:W-:Y:S02]  /*2cb20*/  PRMT R15, R5, 0x7772, RZ ;  /* 0x00007772050f7816 */ /* 0x000fe400000000ff */
[----:B------:R-:W-:-:S02]  /*2cb30*/  ISETP.LT.AND P5, PT, R2, UR4, !P0 ;  /* 0x0000000402007c0c */ /* 0x000fc4000c7a1270 */
[----:B0-----:R-:W-:Y:S02]  /*2cb40*/  PRMT R9, R6, 0x7772, RZ ;  /* 0x0000777206097816 */ /* 0x001fe400000000ff */
[----:B------:R-:W-:Y:S01]  /*2cb50*/  ISETP.LT.AND P0, PT, R0, UR6, !P0 ;  /* 0x0000000600007c0c */ /* 0x000fe2000c701270 */
[----:B------:R-:W-:Y:S01]  /*2cb60*/  IMAD R0, R25, 0x2, R14 ;  /* 0x0000000219007824 */ /* 0x000fe200078e020e */
[----:B------:R0:W-:Y:S01]  /*2cb70*/  @P6 STG.E.U8 desc[UR20][R12.64], R15 ;  /* 0x0000000f0c006986 */ /* 0x0001e2000c101114 */
[----:B------:R-:W-:-:S03]  /*2cb80*/  PRMT R19, R4, 0x7773, RZ ;  /* 0x0000777304137816 */ /* 0x000fc600000000ff */
[----:B------:R1:W-:Y:S01]  /*2cb90*/  @P2 STG.E.U8 desc[UR20][R10.64], R9 ;  /* 0x000000090a002986 */ /* 0x0003e2000c101114 */
[-C--:B------:R-:W-:Y:S01]  /*2cba0*/  IADD3 R4, P2, R14, R3.reuse, RZ ;  /* 0x000000030e047210 */ /* 0x080fe20007f5e0ff */
[----:B------:R-:W-:Y:S01]  /*2cbb0*/  IMAD R2, R27, 0x2, R0 ;  /* 0x000000021b027824 */ /* 0x000fe200078e0200 */
[----:B------:R-:W-:Y:S02]  /*2cbc0*/  PRMT R17, R5, 0x7773, RZ ;  /* 0x0000777305117816 */ /* 0x000fe400000000ff */
[----:B0-----:R-:W-:Y:S02]  /*2cbd0*/  PRMT R15, R6, 0x7773, RZ ;  /* 0x00007773060f7816 */ /* 0x001fe400000000ff */
[----:B------:R-:W-:Y:S02]  /*2cbe0*/  IADD3 R6, P6, R0, R3, RZ ;  /* 0x0000000300067210 */ /* 0x000fe40007fde0ff */
[C---:B------:R-:W-:Y:S02]  /*2cbf0*/  PRMT R13, R7.reuse, 0x7773, RZ ;  /* 0x00007773070d7816 */ /* 0x040fe400000000ff */
[----:B------:R-:W-:-:S02]  /*2cc00*/  PRMT R21, R7, 0x7772, RZ ;  /* 0x0000777207157816 */ /* 0x000fc400000000ff */
[-C--:B------:R-:W-:Y:S02]  /*2cc10*/  LEA.HI.X.SX32 R5, R14, R24.reuse, 0x1, P2 ;  /* 0x000000180e057211 */ /* 0x080fe400010f0eff */
[-C--:B------:R-:W-:Y:S01]  /*2cc20*/  LEA.HI.X.SX32 R7, R0, R24.reuse, 0x1, P6 ;  /* 0x0000001800077211 */ /* 0x080fe200030f0eff */
[----:B------:R-:W-:Y:S01]  /*2cc30*/  IMAD R0, R29, 0x2, R2 ;  /* 0x000000021d007824 */ /* 0x000fe200078e0202 */
[-C--:B------:R-:W-:Y:S01]  /*2cc40*/  IADD3 R8, P2, R2, R3.reuse, RZ ;  /* 0x0000000302087210 */ /* 0x080fe20007f5e0ff */
[----:B------:R0:W-:Y:S03]  /*2cc50*/  @P3 STG.E.U8 desc[UR20][R4.64], R21 ;  /* 0x0000001504003986 */ /* 0x0001e6000c101114 */
[----:B-1----:R-:W-:Y:S01]  /*2cc60*/  IADD3 R10, P3, R0, R3, RZ ;  /* 0x00000003000a7210 */ /* 0x002fe20007f7e0ff */
[----:B------:R-:W-:Y:S01]  /*2cc70*/  IMAD R12, R31, 0x2, R0 ;  /* 0x000000021f0c7824 */ /* 0x000fe200078e0200 */
[----:B------:R-:W-:-:S02]  /*2cc80*/  LEA.HI.X.SX32 R9, R2, R24, 0x1, P2 ;  /* 0x0000001802097211 */ /* 0x000fc400010f0eff */
[----:B------:R-:W-:Y:S01]  /*2cc90*/  LEA.HI.X.SX32 R11, R0, R24, 0x1, P3 ;  /* 0x00000018000b7211 */ /* 0x000fe200018f0eff */
[----:B------:R0:W-:Y:S01]  /*2cca0*/  @P4 STG.E.U8 desc[UR20][R6.64], R19 ;  /* 0x0000001306004986 */ /* 0x0001e2000c101114 */
[----:B------:R-:W-:-:S03]  /*2ccb0*/  IADD3 R2, P2, R12, R3, RZ ;  /* 0x000000030c027210 */ /* 0x000fc60007f5e0ff */
[----:B------:R0:W-:Y:S01]  /*2ccc0*/  @P5 STG.E.U8 desc[UR20][R8.64], R17 ;  /* 0x0000001108005986 */ /* 0x0001e2000c101114 */
[----:B------:R-:W-:-:S03]  /*2ccd0*/  LEA.HI.X.SX32 R3, R12, R24, 0x1, P2 ;  /* 0x000000180c037211 */ /* 0x000fc600010f0eff */
[----:B------:R0:W-:Y:S01]  /*2cce0*/  @P0 STG.E.U8 desc[UR20][R10.64], R15 ;  /* 0x0000000f0a000986 */ /* 0x0001e2000c101114 */
[----:B------:R-:W-:Y:S05]  /*2ccf0*/  @!P1 EXIT ;  /* 0x000000000000994d */ /* 0x000fea0003800000 */
[----:B------:R-:W-:Y:S01]  /*2cd00*/  STG.E.U8 desc[UR20][R2.64], R13 ;  /* 0x0000000d02007986 */ /* 0x000fe2000c101114 */
[----:B------:R-:W-:Y:S05]  /*2cd10*/  EXIT ;  /* 0x000000000000794d */ /* 0x000fea0003800000 */
.L_x_3:
[----:B------:R-:W-:-:S00]  /*2cd20*/  BRA `(.L_x_3) ;  /* 0xfffffffc00fc7947 */ /* 0x000fc0000383ffff */
[----:B------:R-:W-:-:S00]  /*2cd30*/  NOP ;  /* 0x0000000000007918 */ /* 0x000fc00000000000 */
        /* <DEDUP_REMOVED lines=12> */
.L_x_4:


//--------------------- .nv.shared.matmul_kernel  --------------------------
	.section	.nv.shared.matmul_kernel,"aw",@nobits
	.sectionflags	@""
	.align	16
	.zero		1024


//--------------------- .nv.shared.reserved.0     --------------------------
	.section	.nv.shared.reserved.0,"aw",@nobits
	.weak		__nv_reservedSMEM_offset_0_alias
	.size		__nv_reservedSMEM_offset_0_alias, 0, 0
	.other		__nv_reservedSMEM_offset_0_alias,@"STO_CUDA_RESERVED_SHARED STV_DEFAULT"
__nv_reservedSMEM_offset_0_alias:
	.zero		0


//--------------------- .nv.constant0.matmul_kernel --------------------------
	.section	.nv.constant0.matmul_kernel,"a",@progbits
	.sectionflags	@""
	.align	4
.nv.constant0.matmul_kernel:
	.zero		608


//--------------------- SYMBOLS --------------------------

	.type		.nv.reservedSmem.offset0,@object
	.size		.nv.reservedSmem.offset0,0x4
